	.target	sm_80

	.elftype	@"ET_EXEC"


//--------------------- .note.nv.tkinfo           --------------------------
	.section	.note.nv.tkinfo,"",@"SHT_NOTE"
	.sectionflags	@"SHF_NOTE_NV_TKINFO"
	.tkinfo
        /*0018*/ 	.word	0x00000002
        /*0030*/ 	.string	""
        /*0030*/ 	.string	"ptxas"
        /*0030*/ 	.string	"Cuda compilation tools, release 13.0, V13.0.88"
        /*0030*/ 	.string	"Build cuda_13.0.r13.0/compiler.36424714_0"
        /*0030*/ 	.string	"-v  -suppress-debug-info  -lineinfo  -arch sm_80 "



//--------------------- .note.nv.cuinfo           --------------------------
	.section	.note.nv.cuinfo,"",@"SHT_NOTE"
	.sectionflags	@"SHF_NOTE_NV_CUINFO"
        /*0018*/ 	.short	0x0002
        /*001a*/ 	.short	0x0050
        /*001c*/ 	.short	0x0082
	.zero		2


//--------------------- .nv.info                  --------------------------
	.section	.nv.info,"",@"SHT_CUDA_INFO"
	.align	4


	//----- nvinfo : EIATTR_REGCOUNT
	.align		4
        /*0000*/ 	.byte	0x04, 0x2f
        /*0002*/ 	.short	(.L_1 - .L_0)
	.align		4
.L_0:
        /*0004*/ 	.word	index@(matmul_kernel)
        /*0008*/ 	.word	0x000000ff


	//----- nvinfo : EIATTR_FRAME_SIZE
	.align		4
.L_1:
        /*000c*/ 	.byte	0x04, 0x11
        /*000e*/ 	.short	(.L_3 - .L_2)
	.align		4
.L_2:
        /*0010*/ 	.word	index@(matmul_kernel)
        /*0014*/ 	.word	0x00001f30


	//----- nvinfo : EIATTR_MIN_STACK_SIZE
	.align		4
.L_3:
        /*0018*/ 	.byte	0x04, 0x12
        /*001a*/ 	.short	(.L_5 - .L_4)
	.align		4
.L_4:
        /*001c*/ 	.word	index@(matmul_kernel)
        /*0020*/ 	.word	0x00001f30
.L_5:


//--------------------- .nv.info.matmul_kernel    --------------------------
	.section	.nv.info.matmul_kernel,"",@"SHT_CUDA_INFO"
	.sectionflags	@""
	.align	4


	//----- nvinfo : EIATTR_CUDA_API_VERSION
	.align		4
        /*0000*/ 	.byte	0x04, 0x37
        /*0002*/ 	.short	(.L_7 - .L_6)
.L_6:
        /*0004*/ 	.word	0x00000082


	//----- nvinfo : EIATTR_SW2861232_WAR
	.align		4
.L_7:
        /*0008*/ 	.byte	0x01, 0x35
	.zero		2


	//----- nvinfo : EIATTR_PARAM_CBANK
	.align		4
        /*000c*/ 	.byte	0x04, 0x0a
        /*000e*/ 	.short	(.L_9 - .L_8)
	.align		4
.L_8:
        /*0010*/ 	.word	index@(.nv.constant0.matmul_kernel)
        /*0014*/ 	.short	0x0160
        /*0016*/ 	.short	0x0050


	//----- nvinfo : EIATTR_CBANK_PARAM_SIZE
	.align		4
.L_9:
        /*0018*/ 	.byte	0x03, 0x19
        /*001a*/ 	.short	0x0050


	//----- nvinfo : EIATTR_KPARAM_INFO
	.align		4
        /*001c*/ 	.byte	0x04, 0x17
        /*001e*/ 	.short	(.L_11 - .L_10)
.L_10:
        /*0020*/ 	.word	0x00000000
        /*0024*/ 	.short	0x000d
        /*0026*/ 	.short	0x0048
        /*0028*/ 	.byte	0x00, 0xf4, 0x21, 0x00


	//----- nvinfo : EIATTR_KPARAM_INFO
	.align		4
.L_11:
        /*002c*/ 	.byte	0x04, 0x17
        /*002e*/ 	.short	(.L_13 - .L_12)
.L_12:
        /*0030*/ 	.word	0x00000000
        /*0034*/ 	.short	0x000c
        /*0036*/ 	.short	0x0040
        /*0038*/ 	.byte	0x00, 0xf4, 0x21, 0x00


	//----- nvinfo : EIATTR_KPARAM_INFO
	.align		4
.L_13:
        /*003c*/ 	.byte	0x04, 0x17
        /*003e*/ 	.short	(.L_15 - .L_14)
.L_14:
        /*0040*/ 	.word	0x00000000
        /*0044*/ 	.short	0x000b
        /*0046*/ 	.short	0x0038
        /*0048*/ 	.byte	0x00, 0xf0, 0x11, 0x00


	//----- nvinfo : EIATTR_KPARAM_INFO
	.align		4
.L_15:
        /*004c*/ 	.byte	0x04, 0x17
        /*004e*/ 	.short	(.L_17 - .L_16)
.L_16:
        /*0050*/ 	.word	0x00000000
        /*0054*/ 	.short	0x000a
        /*0056*/ 	.short	0x0034
        /*0058*/ 	.byte	0x00, 0xf0, 0x11, 0x00


	//----- nvinfo : EIATTR_KPARAM_INFO
	.align		4
.L_17:
        /*005c*/ 	.byte	0x04, 0x17
        /*005e*/ 	.short	(.L_19 - .L_18)
.L_18:
        /*0060*/ 	.word	0x00000000
        /*0064*/ 	.short	0x0009
        /*0066*/ 	.short	0x0030
        /*0068*/ 	.byte	0x00, 0xf0, 0x11, 0x00


	//----- nvinfo : EIATTR_KPARAM_INFO
	.align		4
.L_19:
        /*006c*/ 	.byte	0x04, 0x17
        /*006e*/ 	.short	(.L_21 - .L_20)
.L_20:
        /*0070*/ 	.word	0x00000000
        /*0074*/ 	.short	0x0008
        /*0076*/ 	.short	0x002c
        /*0078*/ 	.byte	0x00, 0xf0, 0x11, 0x00


	//----- nvinfo : EIATTR_KPARAM_INFO
	.align		4
.L_21:
        /*007c*/ 	.byte	0x04, 0x17
        /*007e*/ 	.short	(.L_23 - .L_22)
.L_22:
        /*0080*/ 	.word	0x00000000
        /*0084*/ 	.short	0x0007
        /*0086*/ 	.short	0x0028
        /*0088*/ 	.byte	0x00, 0xf0, 0x11, 0x00


	//----- nvinfo : EIATTR_KPARAM_INFO
	.align		4
.L_23:
        /*008c*/ 	.byte	0x04, 0x17
        /*008e*/ 	.short	(.L_25 - .L_24)
.L_24:
        /*0090*/ 	.word	0x00000000
        /*0094*/ 	.short	0x0006
        /*0096*/ 	.short	0x0024
        /*0098*/ 	.byte	0x00, 0xf0, 0x11, 0x00


	//----- nvinfo : EIATTR_KPARAM_INFO
	.align		4
.L_25:
        /*009c*/ 	.byte	0x04, 0x17
        /*009e*/ 	.short	(.L_27 - .L_26)
.L_26:
        /*00a0*/ 	.word	0x00000000
        /*00a4*/ 	.short	0x0005
        /*00a6*/ 	.short	0x0020
        /*00a8*/ 	.byte	0x00, 0xf0, 0x11, 0x00


	//----- nvinfo : EIATTR_KPARAM_INFO
	.align		4
.L_27:
        /*00ac*/ 	.byte	0x04, 0x17
        /*00ae*/ 	.short	(.L_29 - .L_28)
.L_28:
        /*00b0*/ 	.word	0x00000000
        /*00b4*/ 	.short	0x0004
        /*00b6*/ 	.short	0x001c
        /*00b8*/ 	.byte	0x00, 0xf0, 0x11, 0x00


	//----- nvinfo : EIATTR_KPARAM_INFO
	.align		4
.L_29:
        /*00bc*/ 	.byte	0x04, 0x17
        /*00be*/ 	.short	(.L_31 - .L_30)
.L_30:
        /*00c0*/ 	.word	0x00000000
        /*00c4*/ 	.short	0x0003
        /*00c6*/ 	.short	0x0018
        /*00c8*/ 	.byte	0x00, 0xf0, 0x11, 0x00


	//----- nvinfo : EIATTR_KPARAM_INFO
	.align		4
.L_31:
        /*00cc*/ 	.byte	0x04, 0x17
        /*00ce*/ 	.short	(.L_33 - .L_32)
.L_32:
        /*00d0*/ 	.word	0x00000000
        /*00d4*/ 	.short	0x0002
        /*00d6*/ 	.short	0x0010
        /*00d8*/ 	.byte	0x00, 0xf4, 0x21, 0x00


	//----- nvinfo : EIATTR_KPARAM_INFO
	.align		4
.L_33:
        /*00dc*/ 	.byte	0x04, 0x17
        /*00de*/ 	.short	(.L_35 - .L_34)
.L_34:
        /*00e0*/ 	.word	0x00000000
        /*00e4*/ 	.short	0x0001
        /*00e6*/ 	.short	0x0008
        /*00e8*/ 	.byte	0x00, 0xf4, 0x21, 0x00


	//----- nvinfo : EIATTR_KPARAM_INFO
	.align		4
.L_35:
        /*00ec*/ 	.byte	0x04, 0x17
        /*00ee*/ 	.short	(.L_37 - .L_36)
.L_36:
        /*00f0*/ 	.word	0x00000000
        /*00f4*/ 	.short	0x0000
        /*00f6*/ 	.short	0x0000
        /*00f8*/ 	.byte	0x00, 0xf4, 0x21, 0x00


	//----- nvinfo : EIATTR_MAXREG_COUNT
	.align		4
.L_37:
        /*00fc*/ 	.byte	0x03, 0x1b
        /*00fe*/ 	.short	0x00ff


	//----- nvinfo : EIATTR_NUM_BARRIERS
	.align		4
        /*0100*/ 	.byte	0x02, 0x4c
        /*0102*/ 	.byte	0x01
	.zero		1


	//----- nvinfo : EIATTR_ANNOTATIONS
	.align		4
        /*0104*/ 	.byte	0x04, 0x55
        /*0106*/ 	.short	(.L_39 - .L_38)


	//   ....[0]....
.L_38:
        /*0108*/ 	.word	0x00000001
        /*010c*/ 	.byte	0x00, 0x06, 0x00, 0x00, 0x01, 0x00, 0x00, 0x00, 0x40, 0x06, 0x00, 0x00, 0x01, 0x00, 0x00, 0x00
        /* <DEDUP_REMOVED lines=3242> */
        /*cbbc*/ 	.byte	0x80, 0xe1, 0x04, 0x00


	//----- nvinfo : EIATTR_MERCURY_ISA_VERSION
	.align		4
.L_39:
        /*cbc0*/ 	.byte	0x03, 0x5f
        /*cbc2*/ 	.short	0x0000


	//----- nvinfo : EIATTR_EXIT_INSTR_OFFSETS
	.align		4
        /*cbc4*/ 	.byte	0x04, 0x1c
        /*cbc6*/ 	.short	(.L_41 - .L_40)


	//   ....[0]....
.L_40:
        /*cbc8*/ 	.word	0x0004e470


	//   ....[1]....
        /*cbcc*/ 	.word	0x0004e490


	//----- nvinfo : EIATTR_REQNTID
	.align		4
.L_41:
        /*cbd0*/ 	.byte	0x04, 0x10
        /*cbd2*/ 	.short	(.L_43 - .L_42)
.L_42:
        /*cbd4*/ 	.word	0x00000100
        /*cbd8*/ 	.word	0x00000001
        /*cbdc*/ 	.word	0x00000001
.L_43:


//--------------------- .nv.callgraph             --------------------------
	.section	.nv.callgraph,"",@"SHT_CUDA_CALLGRAPH"
	.align	4
	.sectionentsize	8
	.align		4
        /*0000*/ 	.word	0x00000000
	.align		4
        /*0004*/ 	.word	0xffffffff
	.align		4
        /*0008*/ 	.word	0x00000000
	.align		4
        /*000c*/ 	.word	0xfffffffe
	.align		4
        /*0010*/ 	.word	0x00000000
	.align		4
        /*0014*/ 	.word	0xfffffffd
	.align		4
        /*0018*/ 	.word	0x00000000
	.align		4
        /*001c*/ 	.word	0xfffffffc


//--------------------- .nv.rel.action            --------------------------
	.section	.nv.rel.action,"",@"SHT_CUDA_RELOCINFO"
	.align	8
	.sectionentsize	8
        /*0000*/ 	.byte	0x73, 0x00, 0x00, 0x00, 0x00, 0x00, 0x00, 0x00, 0x00, 0x00, 0x00, 0x11, 0x25, 0x00, 0x05, 0x36


//--------------------- .nv.constant0.matmul_kernel --------------------------
	.section	.nv.constant0.matmul_kernel,"a",@progbits
	.sectionflags	@""
	.align	4
.nv.constant0.matmul_kernel:
	.zero		432


//--------------------- .text.matmul_kernel       --------------------------
	.section	.text.matmul_kernel,"ax",@progbits
	.sectioninfo	@"SHI_REGISTERS=255"
	.align	128
        .global         matmul_kernel
        .type           matmul_kernel,@function
        .size           matmul_kernel,(.L_x_4 - matmul_kernel)
        .other          matmul_kernel,@"STO_CUDA_ENTRY STV_DEFAULT"
matmul_kernel:
.text.matmul_kernel:
[----:B------:R-:W-:Y:S02]  /*0000*/  IMAD.MOV.U32 R1, RZ, RZ, c[0x0][0x28] ;  /* 0x00000a00ff017624 */ /* 0x000fe400078e00ff */
[----:B------:R-:W-:Y:S01]  /*0010*/  IMAD.MOV.U32 R0, RZ, RZ, c[0x0][0x17c] ;  /* 0x00005f00ff007624 */ /* 0x000fe200078e00ff */
[----:B------:R-:W1:Y:S01]  /*0020*/  S2R R5, SR_CTAID.X ;  /* 0x0000000000057919 */ /* 0x000e620000002500 */
[----:B------:R-:W-:Y:S02]  /*0030*/  IABS R251, c[0x0][0x17c] ;  /* 0x00005f0000fb7a13 */ /* 0x000fe40000000000 */
[----:B------:R-:W-:Y:S01]  /*0040*/  IABS R12, c[0x0][0x178] ;  /* 0x00005e00000c7a13 */ /* 0x000fe20000000000 */
[----:B------:R-:W2:Y:S01]  /*0050*/  S2R R14, SR_TID.X ;  /* 0x00000000000e7919 */ /* 0x000ea20000002100 */
[----:B------:R-:W-:Y:S02]  /*0060*/  IADD3 R0, R0, 0x1ff, RZ ;  /* 0x000001ff00007810 */ /* 0x000fe40007ffe0ff */
[----:B------:R-:W-:Y:S01]  /*0070*/  IADD3 R1, R1, -0x1f30, RZ ;  /* 0xffffe0d001017810 */ /* 0x000fe20007ffe0ff */
[----:B------:R-:W-:Y:S01]  /*0080*/  IMAD.MOV.U32 R13, RZ, RZ, R12 ;  /* 0x000000ffff0d7224 */ /* 0x000fe200078e000c */
[----:B------:R-:W-:-:S04]  /*0090*/  SHF.R.S32.HI R3, RZ, 0x1f, R0 ;  /* 0x0000001fff037819 */ /* 0x000fc80000011400 */
[----:B------:R-:W-:-:S04]  /*00a0*/  LEA.HI R3, R3, R0, RZ, 0x9 ;  /* 0x0000000003037211 */ /* 0x000fc800078f48ff */
[----:B------:R-:W-:-:S05]  /*00b0*/  SHF.R.S32.HI R3, RZ, 0x9, R3 ;  /* 0x00000009ff037819 */ /* 0x000fca0000011403 */
[----:B------:R-:W-:Y:S01]  /*00c0*/  IMAD.SHL.U32 R4, R3, 0x8, RZ ;  /* 0x0000000803047824 */ /* 0x000fe200078e00ff */
[----:B-1----:R-:W-:-:S04]  /*00d0*/  IABS R8, R5 ;  /* 0x0000000500087213 */ /* 0x002fc80000000000 */
[-C--:B------:R-:W-:Y:S02]  /*00e0*/  IABS R7, R4.reuse ;  /* 0x0000000400077213 */ /* 0x080fe40000000000 */
[----:B------:R-:W-:Y:S02]  /*00f0*/  IABS R10, R4 ;  /* 0x00000004000a7213 */ /* 0x000fe40000000000 */
[----:B------:R-:W1:Y:S01]  /*0100*/  I2F.RP R0, R7 ;  /* 0x0000000700007306 */ /* 0x000e620000209400 */
[----:B--2---:R-:W-:-:S07]  /*0110*/  LOP3.LUT R244, R14, 0x7f, RZ, 0xc0, !PT ;  /* 0x0000007f0ef47812 */ /* 0x004fce00078ec0ff */
[----:B-1----:R-:W1:Y:S02]  /*0120*/  MUFU.RCP R0, R0 ;  /* 0x0000000000007308 */ /* 0x002e640000001000 */
[----:B-1----:R-:W-:Y:S01]  /*0130*/  IADD3 R2, R0, 0xffffffe, RZ ;  /* 0x0ffffffe00027810 */ /* 0x002fe20007ffe0ff */
[----:B------:R-:W-:-:S05]  /*0140*/  IMAD.MOV R0, RZ, RZ, -R10 ;  /* 0x000000ffff007224 */ /* 0x000fca00078e0a0a */
[----:B------:R1:W2:Y:S02]  /*0150*/  F2I.FTZ.U32.TRUNC.NTZ R3, R2 ;  /* 0x0000000200037305 */ /* 0x0002a4000021f000 */
[----:B-1----:R-:W-:Y:S02]  /*0160*/  IMAD.MOV.U32 R2, RZ, RZ, RZ ;  /* 0x000000ffff027224 */ /* 0x002fe400078e00ff */
[----:B--2---:R-:W-:-:S04]  /*0170*/  IMAD.MOV R6, RZ, RZ, -R3 ;  /* 0x000000ffff067224 */ /* 0x004fc800078e0a03 */
[----:B------:R-:W-:Y:S02]  /*0180*/  IMAD R9, R6, R7, RZ ;  /* 0x0000000706097224 */ /* 0x000fe400078e02ff */
[----:B------:R-:W-:Y:S02]  /*0190*/  IMAD.MOV.U32 R6, RZ, RZ, R8 ;  /* 0x000000ffff067224 */ /* 0x000fe400078e0008 */
[----:B------:R-:W-:-:S06]  /*01a0*/  IMAD.HI.U32 R3, R3, R9, R2 ;  /* 0x0000000903037227 */ /* 0x000fcc00078e0002 */
[----:B------:R-:W-:-:S04]  /*01b0*/  IMAD.HI.U32 R3, R3, R6, RZ ;  /* 0x0000000603037227 */ /* 0x000fc800078e00ff */
[----:B------:R-:W-:-:S05]  /*01c0*/  IMAD R0, R3, R0, R6 ;  /* 0x0000000003007224 */ /* 0x000fca00078e0206 */
[----:B------:R-:W-:-:S13]  /*01d0*/  ISETP.GT.U32.AND P1, PT, R7, R0, PT ;  /* 0x000000000700720c */ /* 0x000fda0003f24070 */
[----:B------:R-:W-:Y:S01]  /*01e0*/  @!P1 IMAD.IADD R0, R0, 0x1, -R7 ;  /* 0x0000000100009824 */ /* 0x000fe200078e0a07 */
[----:B------:R-:W-:Y:S02]  /*01f0*/  @!P1 IADD3 R3, R3, 0x1, RZ ;  /* 0x0000000103039810 */ /* 0x000fe40007ffe0ff */
[----:B------:R-:W-:Y:S02]  /*0200*/  ISETP.NE.AND P1, PT, R4, RZ, PT ;  /* 0x000000ff0400720c */ /* 0x000fe40003f25270 */
[----:B------:R-:W-:Y:S02]  /*0210*/  ISETP.GE.U32.AND P0, PT, R0, R7, PT ;  /* 0x000000070000720c */ /* 0x000fe40003f06070 */
[----:B------:R-:W-:-:S04]  /*0220*/  LOP3.LUT R0, R5, R4, RZ, 0x3c, !PT ;  /* 0x0000000405007212 */ /* 0x000fc800078e3cff */
[----:B------:R-:W-:Y:S01]  /*0230*/  ISETP.GE.AND P2, PT, R0, RZ, PT ;  /* 0x000000ff0000720c */ /* 0x000fe20003f46270 */
[----:B------:R-:W-:-:S05]  /*0240*/  IMAD.MOV.U32 R0, RZ, RZ, c[0x0][0x178] ;  /* 0x00005e00ff007624 */ /* 0x000fca00078e00ff */
[----:B------:R-:W-:Y:S02]  /*0250*/  IADD3 R0, R0, 0x7f, RZ ;  /* 0x0000007f00007810 */ /* 0x000fe40007ffe0ff */
[----:B------:R-:W-:-:S05]  /*0260*/  @P0 IADD3 R3, R3, 0x1, RZ ;  /* 0x0000000103030810 */ /* 0x000fca0007ffe0ff */
[----:B------:R-:W-:Y:S01]  /*0270*/  IMAD.MOV.U32 R2, RZ, RZ, R3 ;  /* 0x000000ffff027224 */ /* 0x000fe200078e0003 */
[----:B------:R-:W-:-:S03]  /*0280*/  SHF.R.S32.HI R3, RZ, 0x1f, R0 ;  /* 0x0000001fff037819 */ /* 0x000fc60000011400 */
[----:B------:R-:W-:Y:S01]  /*0290*/  @!P2 IMAD.MOV R2, RZ, RZ, -R2 ;  /* 0x000000ffff02a224 */ /* 0x000fe200078e0a02 */
[----:B------:R-:W-:Y:S02]  /*02a0*/  @!P1 LOP3.LUT R2, RZ, R4, RZ, 0x33, !PT ;  /* 0x00000004ff029212 */ /* 0x000fe400078e33ff */
[----:B------:R-:W-:-:S03]  /*02b0*/  LEA.HI R3, R3, R0, RZ, 0x7 ;  /* 0x0000000003037211 */ /* 0x000fc600078f38ff */
[----:B------:R-:W-:Y:S02]  /*02c0*/  IMAD.SHL.U32 R8, R2, 0x8, RZ ;  /* 0x0000000802087824 */ /* 0x000fe400078e00ff */
[----:B------:R-:W-:-:S03]  /*02d0*/  IMAD.MOV R2, RZ, RZ, -R2 ;  /* 0x000000ffff027224 */ /* 0x000fc600078e0a02 */
[----:B------:R-:W-:Y:S01]  /*02e0*/  LEA.HI.SX32 R3, R3, -R8, 0x19 ;  /* 0x8000000803037211 */ /* 0x000fe200078fcaff */
[----:B------:R-:W-:Y:S02]  /*02f0*/  IMAD R11, R4, R2, R5 ;  /* 0x00000002040b7224 */ /* 0x000fe400078e0205 */
[----:B------:R-:W-:Y:S01]  /*0300*/  IMAD.MOV.U32 R2, RZ, RZ, RZ ;  /* 0x000000ffff027224 */ /* 0x000fe200078e00ff */
[----:B------:R-:W-:Y:S01]  /*0310*/  IMNMX R6, R3, 0x8, PT ;  /* 0x0000000803067817 */ /* 0x000fe20003800200 */
[----:B------:R-:W1:Y:S03]  /*0320*/  I2F.RP R5, R251 ;  /* 0x000000fb00057306 */ /* 0x000e660000209400 */
[-C--:B------:R-:W-:Y:S02]  /*0330*/  IABS R7, R6.reuse ;  /* 0x0000000600077213 */ /* 0x080fe40000000000 */
[----:B------:R-:W-:-:S03]  /*0340*/  IABS R4, R6 ;  /* 0x0000000600047213 */ /* 0x000fc60000000000 */
[----:B------:R-:W2:Y:S08]  /*0350*/  I2F.RP R0, R7 ;  /* 0x0000000700007306 */ /* 0x000eb00000209400 */
[----:B-1----:R-:W-:Y:S08]  /*0360*/  MUFU.RCP R5, R5 ;  /* 0x0000000500057308 */ /* 0x002ff00000001000 */
[----:B--2---:R-:W1:Y:S02]  /*0370*/  MUFU.RCP R0, R0 ;  /* 0x0000000000007308 */ /* 0x004e640000001000 */
[----:B-1----:R-:W-:-:S02]  /*0380*/  IADD3 R3, R0, 0xffffffe, RZ ;  /* 0x0ffffffe00037810 */ /* 0x002fc40007ffe0ff */
[----:B------:R-:W-:-:S04]  /*0390*/  IABS R0, R11 ;  /* 0x0000000b00007213 */ /* 0x000fc80000000000 */
[----:B------:R-:W1:Y:S02]  /*03a0*/  F2I.FTZ.U32.TRUNC.NTZ R3, R3 ;  /* 0x0000000300037305 */ /* 0x000e64000021f000 */
[----:B-1----:R-:W-:-:S05]  /*03b0*/  IADD3 R10, RZ, -R3, RZ ;  /* 0x80000003ff0a7210 */ /* 0x002fca0007ffe0ff */
[----:B------:R-:W-:-:S04]  /*03c0*/  IMAD R9, R10, R7, RZ ;  /* 0x000000070a097224 */ /* 0x000fc800078e02ff */
[----:B------:R-:W-:-:S04]  /*03d0*/  IMAD.HI.U32 R2, R3, R9, R2 ;  /* 0x0000000903027227 */ /* 0x000fc800078e0002 */
[----:B------:R-:W-:Y:S02]  /*03e0*/  IMAD.MOV.U32 R3, RZ, RZ, R0 ;  /* 0x000000ffff037224 */ /* 0x000fe400078e0000 */
[----:B------:R-:W-:Y:S02]  /*03f0*/  IMAD.MOV R0, RZ, RZ, -R4 ;  /* 0x000000ffff007224 */ /* 0x000fe400078e0a04 */
[----:B------:R-:W-:Y:S01]  /*0400*/  IMAD.HI.U32 R2, R2, R3, RZ ;  /* 0x0000000302027227 */ /* 0x000fe200078e00ff */
[----:B------:R-:W1:Y:S03]  /*0410*/  I2F.RP R4, R13 ;  /* 0x0000000d00047306 */ /* 0x000e660000209400 */
[----:B------:R-:W-:Y:S01]  /*0420*/  IMAD R0, R2, R0, R3 ;  /* 0x0000000002007224 */ /* 0x000fe200078e0203 */
[----:B------:R-:W-:Y:S01]  /*0430*/  IADD3 R3, R5, 0xffffffe, RZ ;  /* 0x0ffffffe05037810 */ /* 0x000fe20007ffe0ff */
[----:B------:R-:W-:-:S03]  /*0440*/  IMAD.SHL.U32 R5, R244, 0x4, RZ ;  /* 0x00000004f4057824 */ /* 0x000fc600078e00ff */
[----:B------:R-:W-:Y:S02]  /*0450*/  ISETP.GT.U32.AND P1, PT, R7, R0, PT ;  /* 0x000000000700720c */ /* 0x000fe40003f24070 */
[----:B------:R-:W2:Y:S08]  /*0460*/  F2I.FTZ.U32.TRUNC.NTZ R3, R3 ;  /* 0x0000000300037305 */ /* 0x000eb0000021f000 */
[----:B-1----:R-:W1:Y:S03]  /*0470*/  MUFU.RCP R4, R4 ;  /* 0x0000000400047308 */ /* 0x002e660000001000 */
[----:B------:R-:W-:Y:S01]  /*0480*/  @!P1 IMAD.IADD R0, R0, 0x1, -R7 ;  /* 0x0000000100009824 */ /* 0x000fe200078e0a07 */
[----:B------:R-:W-:-:S02]  /*0490*/  @!P1 IADD3 R2, R2, 0x1, RZ ;  /* 0x0000000102029810 */ /* 0x000fc40007ffe0ff */
[----:B------:R-:W-:Y:S02]  /*04a0*/  ISETP.NE.AND P1, PT, R6, RZ, PT ;  /* 0x000000ff0600720c */ /* 0x000fe40003f25270 */
[----:B------:R-:W-:Y:S01]  /*04b0*/  ISETP.GE.U32.AND P0, PT, R0, R7, PT ;  /* 0x000000070000720c */ /* 0x000fe20003f06070 */
[----:B--2---:R-:W-:Y:S01]  /*04c0*/  IMAD.MOV R10, RZ, RZ, -R3 ;  /* 0x000000ffff0a7224 */ /* 0x004fe200078e0a03 */
[----:B------:R-:W-:-:S03]  /*04d0*/  LOP3.LUT R0, R11, R6, RZ, 0x3c, !PT ;  /* 0x000000060b007212 */ /* 0x000fc600078e3cff */
[----:B------:R-:W-:Y:S01]  /*04e0*/  IMAD R249, R10, R251, RZ ;  /* 0x000000fb0af97224 */ /* 0x000fe200078e02ff */
[----:B------:R-:W-:Y:S02]  /*04f0*/  ISETP.GE.AND P2, PT, R0, RZ, PT ;  /* 0x000000ff0000720c */ /* 0x000fe40003f46270 */
[----:B-1----:R-:W-:Y:S02]  /*0500*/  IADD3 R246, R4, 0xffffffe, RZ ;  /* 0x0ffffffe04f67810 */ /* 0x002fe40007ffe0ff */
[--C-:B------:R-:W-:Y:S02]  /*0510*/  SHF.R.S32.HI R0, RZ, 0x7, R14.reuse ;  /* 0x00000007ff007819 */ /* 0x100fe4000001140e */
[----:B------:R1:W2:Y:S01]  /*0520*/  F2I.FTZ.U32.TRUNC.NTZ R247, R246 ;  /* 0x000000f600f77305 */ /* 0x0002a2000021f000 */
[----:B------:R-:W-:Y:S02]  /*0530*/  @P0 IADD3 R2, R2, 0x1, RZ ;  /* 0x0000000102020810 */ /* 0x000fe40007ffe0ff */
[----:B------:R-:W-:-:S02]  /*0540*/  SHF.R.U32.HI R4, RZ, 0x7, R14 ;  /* 0x00000007ff047819 */ /* 0x000fc4000001160e */
[----:B------:R-:W-:Y:S02]  /*0550*/  SGXT R0, R0, 0x1 ;  /* 0x000000010000781a */ /* 0x000fe40000000200 */
[----:B------:R-:W-:Y:S01]  /*0560*/  @!P2 IMAD.MOV R2, RZ, RZ, -R2 ;  /* 0x000000ffff02a224 */ /* 0x000fe200078e0a02 */
[----:B------:R-:W-:Y:S01]  /*0570*/  @!P1 LOP3.LUT R2, RZ, R6, RZ, 0x33, !PT ;  /* 0x00000006ff029212 */ /* 0x000fe200078e33ff */
[----:B-1----:R-:W-:Y:S01]  /*0580*/  IMAD.MOV.U32 R246, RZ, RZ, RZ ;  /* 0x000000fffff67224 */ /* 0x002fe200078e00ff */
[----:B------:R-:W-:Y:S02]  /*0590*/  SGXT.U32 R57, R4, 0x1 ;  /* 0x000000010439781a */ /* 0x000fe40000000000 */
[C-C-:B------:R-:W-:Y:S01]  /*05a0*/  LOP3.LUT R7, R5.reuse, 0x220, R0.reuse, 0x78, !PT ;  /* 0x0000022005077812 */ /* 0x140fe200078e7800 */
[----:B------:R-:W-:Y:S01]  /*05b0*/  IMAD.SHL.U32 R54, R2, 0x200, RZ ;  /* 0x0000020002367824 */ /* 0x000fe200078e00ff */
[----:B------:R-:W-:Y:S01]  /*05c0*/  LOP3.LUT R0, R5, 0x210, R0, 0x78, !PT ;  /* 0x0000021005007812 */ /* 0x000fe200078e7800 */
[----:B------:R-:W-:-:S02]  /*05d0*/  IMAD.MOV R243, RZ, RZ, -R2 ;  /* 0x000000fffff37224 */ /* 0x000fc400078e0a02 */
[----:B------:R-:W-:Y:S01]  /*05e0*/  IMAD.MOV.U32 R2, RZ, RZ, RZ ;  /* 0x000000ffff027224 */ /* 0x000fe200078e00ff */
[----:B------:R-:W-:Y:S01]  /*05f0*/  LOP3.LUT R9, R54, R57, RZ, 0xfc, !PT ;  /* 0x0000003936097212 */ /* 0x000fe200078efcff */
[----:B------:R1:W-:Y:S01]  /*0600*/  STL [R1+0x45c], R7 ;  /* 0x00045c0701007387 */ /* 0x0003e20000100800 */
[----:B------:R-:W-:Y:S01]  /*0610*/  IMAD R243, R6, R243, R11 ;  /* 0x000000f306f37224 */ /* 0x000fe200078e020b */
[C---:B------:R-:W-:Y:S01]  /*0620*/  LOP3.LUT R5, R54.reuse, 0x6, R57, 0xfe, !PT ;  /* 0x0000000636057812 */ /* 0x040fe200078efe39 */
[----:B------:R-:W-:Y:S01]  /*0630*/  IMAD.HI.U32 R249, R3, R249, R2 ;  /* 0x000000f903f97227 */ /* 0x000fe200078e0002 */
[----:B------:R2:W-:Y:S01]  /*0640*/  STL [R1+0x448], R0 ;  /* 0x0004480001007387 */ /* 0x0005e20000100800 */
[----:B------:R-:W-:Y:S02]  /*0650*/  IABS R4, R9 ;  /* 0x0000000900047213 */ /* 0x000fe40000000000 */
[----:B------:R-:W-:Y:S01]  /*0660*/  LOP3.LUT R2, R54, 0x4, R57, 0xfe, !PT ;  /* 0x0000000436027812 */ /* 0x000fe200078efe39 */
[----:B------:R3:W-:Y:S01]  /*0670*/  STL [R1+0x44c], R9 ;  /* 0x00044c0901007387 */ /* 0x0007e20000100800 */
[----:B------:R-:W-:-:S02]  /*0680*/  IADD3 R243, R8, R243, RZ ;  /* 0x000000f308f37210 */ /* 0x000fc40007ffe0ff */
[C-C-:B-1----:R-:W-:Y:S02]  /*0690*/  LOP3.LUT R7, R54.reuse, 0x2, R57.reuse, 0xfe, !PT ;  /* 0x0000000236077812 */ /* 0x142fe400078efe39 */
[----:B------:R-:W-:Y:S01]  /*06a0*/  LOP3.LUT R11, R54, 0x20, R57, 0xfe, !PT ;  /* 0x00000020360b7812 */ /* 0x000fe200078efe39 */
[----:B--2---:R-:W-:Y:S01]  /*06b0*/  IMAD.MOV R0, RZ, RZ, -R247 ;  /* 0x000000ffff007224 */ /* 0x004fe200078e0af7 */
[----:B------:R-:W-:Y:S01]  /*06c0*/  IABS R6, R7 ;  /* 0x0000000700067213 */ /* 0x000fe20000000000 */
[----:B------:R1:W-:Y:S01]  /*06d0*/  STL [R1+0x1004], R7 ;  /* 0x0010040701007387 */ /* 0x0003e20000100800 */
[----:B------:R-:W-:Y:S01]  /*06e0*/  IABS R16, R11 ;  /* 0x0000000b00107213 */ /* 0x000fe20000000000 */
[----:B------:R-:W-:Y:S01]  /*06f0*/  IMAD R3, R0, R13, RZ ;  /* 0x0000000d00037224 */ /* 0x000fe200078e02ff */
[C-C-:B---3--:R-:W-:Y:S01]  /*0700*/  LOP3.LUT R9, R54.reuse, 0xa, R57.reuse, 0xfe, !PT ;  /* 0x0000000a36097812 */ /* 0x148fe200078efe39 */
[----:B------:R2:W-:Y:S01]  /*0710*/  STL [R1+0x1000], R2 ;  /* 0x0010000201007387 */ /* 0x0005e20000100800 */
[----:B------:R-:W-:Y:S01]  /*0720*/  IMAD.HI.U32 R0, R249, R4, RZ ;  /* 0x00000004f9007227 */ /* 0x000fe200078e00ff */
[----:B------:R-:W-:-:S02]  /*0730*/  LOP3.LUT R13, R54, 0x1e, R57, 0xfe, !PT ;  /* 0x0000001e360d7812 */ /* 0x000fc400078efe39 */
[----:B------:R3:W-:Y:S01]  /*0740*/  STL [R1+0x1020], R5 ;  /* 0x0010200501007387 */ /* 0x0007e20000100800 */
[----:B------:R-:W-:Y:S01]  /*0750*/  IMAD.HI.U32 R246, R247, R3, R246 ;  /* 0x00000003f7f67227 */ /* 0x000fe200078e00f6 */
[----:B-1----:R-:W-:Y:S02]  /*0760*/  LOP3.LUT R7, R54, 0x8, R57, 0xfe, !PT ;  /* 0x0000000836077812 */ /* 0x002fe400078efe39 */
[----:B------:R-:W-:Y:S01]  /*0770*/  IABS R14, R13 ;  /* 0x0000000d000e7213 */ /* 0x000fe20000000000 */
[----:B------:R-:W-:Y:S01]  /*0780*/  IMAD.MOV R3, RZ, RZ, -R0 ;  /* 0x000000ffff037224 */ /* 0x000fe200078e0a00 */
[----:B--2---:R-:W-:Y:S01]  /*0790*/  IABS R2, R2 ;  /* 0x0000000200027213 */ /* 0x004fe20000000000 */
[----:B------:R1:W-:Y:S02]  /*07a0*/  STL [R1+0x101c], R7 ;  /* 0x00101c0701007387 */ /* 0x0003e40000100800 */
[----:B------:R-:W-:Y:S01]  /*07b0*/  IMAD R3, R251, R3, R4 ;  /* 0x00000003fb037224 */ /* 0x000fe200078e0204 */
[----:B---3--:R-:W-:Y:S01]  /*07c0*/  IABS R5, R5 ;  /* 0x0000000500057213 */ /* 0x008fe20000000000 */
[----:B------:R-:W-:-:S02]  /*07d0*/  IMAD.MOV.U32 R8, RZ, RZ, R2 ;  /* 0x000000ffff087224 */ /* 0x000fc400078e0002 */
[C---:B------:R-:W-:Y:S01]  /*07e0*/  IMAD.HI.U32 R2, R249.reuse, R6, RZ ;  /* 0x00000006f9027227 */ /* 0x040fe200078e00ff */
[----:B------:R2:W-:Y:S03]  /*07f0*/  STL [R1+0x14], R3 ;  /* 0x0000140301007387 */ /* 0x0005e60000100800 */
[----:B------:R-:W-:Y:S01]  /*0800*/  IMAD.HI.U32 R0, R249, R8, RZ ;  /* 0x00000008f9007227 */ /* 0x000fe200078e00ff */
[----:B-1----:R-:W-:-:S03]  /*0810*/  IABS R7, R7 ;  /* 0x0000000700077213 */ /* 0x002fc60000000000 */
[----:B------:R-:W-:Y:S02]  /*0820*/  IMAD.MOV R2, RZ, RZ, -R2 ;  /* 0x000000ffff027224 */ /* 0x000fe400078e0a02 */
[----:B------:R-:W-:Y:S01]  /*0830*/  IMAD.MOV.U32 R4, RZ, RZ, R5 ;  /* 0x000000ffff047224 */ /* 0x000fe200078e0005 */
[C-C-:B------:R-:W-:Y:S01]  /*0840*/  LOP3.LUT R5, R54.reuse, 0xc, R57.reuse, 0xfe, !PT ;  /* 0x0000000c36057812 */ /* 0x140fe200078efe39 */
[----:B--2---:R-:W-:Y:S02]  /*0850*/  IMAD.MOV R3, RZ, RZ, -R0 ;  /* 0x000000ffff037224 */ /* 0x004fe400078e0a00 */
[C---:B------:R-:W-:Y:S01]  /*0860*/  IMAD R0, R251.reuse, R2, R6 ;  /* 0x00000002fb007224 */ /* 0x040fe200078e0206 */
[----:B------:R-:W-:Y:S01]  /*0870*/  IABS R252, R5 ;  /* 0x0000000500fc7213 */ /* 0x000fe20000000000 */
[----:B------:R-:W-:Y:S01]  /*0880*/  IMAD R2, R251, R3, R8 ;  /* 0x00000003fb027224 */ /* 0x000fe200078e0208 */
[----:B------:R-:W-:Y:S01]  /*0890*/  LOP3.LUT R3, R54, 0xe, R57, 0xfe, !PT ;  /* 0x0000000e36037812 */ /* 0x000fe200078efe39 */
[----:B------:R-:W-:Y:S01]  /*08a0*/  IMAD.MOV.U32 R6, RZ, RZ, R7 ;  /* 0x000000ffff067224 */ /* 0x000fe200078e0007 */
[----:B------:R1:W-:Y:S01]  /*08b0*/  STL [R1+0x10], R0 ;  /* 0x0000100001007387 */ /* 0x0003e20000100800 */
[----:B------:R-:W-:-:S02]  /*08c0*/  IABS R8, R9 ;  /* 0x0000000900087213 */ /* 0x000fc40000000000 */
[----:B------:R-:W-:Y:S01]  /*08d0*/  LOP3.LUT R7, R54, 0x10, R57, 0xfe, !PT ;  /* 0x0000001036077812 */ /* 0x000fe200078efe39 */
[----:B------:R2:W-:Y:S04]  /*08e0*/  STL [R1+0x1018], R9 ;  /* 0x0010180901007387 */ /* 0x0005e80000100800 */
[----:B------:R3:W-:Y:S01]  /*08f0*/  STL [R1+0xc], R2 ;  /* 0x00000c0201007387 */ /* 0x0007e20000100800 */
[----:B-1----:R-:W-:-:S03]  /*0900*/  IMAD.HI.U32 R0, R249, R4, RZ ;  /* 0x00000004f9007227 */ /* 0x002fc600078e00ff */
[----:B------:R1:W-:Y:S01]  /*0910*/  STL [R1+0x1024], R5 ;  /* 0x0010240501007387 */ /* 0x0003e20000100800 */
[----:B------:R-:W-:Y:S01]  /*0920*/  IMAD.MOV R0, RZ, RZ, -R0 ;  /* 0x000000ffff007224 */ /* 0x000fe200078e0a00 */
[----:B--2---:R-:W-:Y:S02]  /*0930*/  LOP3.LUT R9, R54, 0x1c, R57, 0xfe, !PT ;  /* 0x0000001c36097812 */ /* 0x004fe400078efe39 */
[----:B------:R-:W-:Y:S01]  /*0940*/  STL [R1+0x1030], R3 ;  /* 0x0010300301007387 */ /* 0x000fe20000100800 */
[----:B---3--:R-:W-:-:S04]  /*0950*/  IMAD.HI.U32 R2, R249, R6, RZ ;  /* 0x00000006f9027227 */ /* 0x008fc800078e00ff */
[C---:B------:R-:W-:Y:S01]  /*0960*/  IMAD R0, R251.reuse, R0, R4 ;  /* 0x00000000fb007224 */ /* 0x040fe200078e0204 */
[----:B------:R-:W-:Y:S01]  /*0970*/  IABS R4, R3 ;  /* 0x0000000300047213 */ /* 0x000fe20000000000 */
[----:B------:R-:W-:Y:S01]  /*0980*/  IMAD.MOV R2, RZ, RZ, -R2 ;  /* 0x000000ffff027224 */ /* 0x000fe200078e0a02 */
[----:B-1----:R-:W-:Y:S02]  /*0990*/  LOP3.LUT R5, R54, 0x12, R57, 0xfe, !PT ;  /* 0x0000001236057812 */ /* 0x002fe400078efe39 */
[----:B------:R1:W-:Y:S01]  /*09a0*/  STL [R1+0x8], R0 ;  /* 0x0000080001007387 */ /* 0x0003e20000100800 */
[----:B------:R-:W-:Y:S01]  /*09b0*/  IMAD R2, R251, R2, R6 ;  /* 0x00000002fb027224 */ /* 0x000fe200078e0206 */
[----:B------:R-:W-:-:S04]  /*09c0*/  IABS R6, R7 ;  /* 0x0000000700067213 */ /* 0x000fc80000000000 */
[----:B------:R2:W-:Y:S01]  /*09d0*/  STL [R1+0x4], R2 ;  /* 0x0000040201007387 */ /* 0x0005e20000100800 */
[----:B-1----:R-:W-:-:S03]  /*09e0*/  IMAD.HI.U32 R0, R249, R8, RZ ;  /* 0x00000008f9007227 */ /* 0x002fc600078e00ff */
[----:B------:R-:W-:Y:S01]  /*09f0*/  STL [R1+0x102c], R7 ;  /* 0x00102c0701007387 */ /* 0x000fe20000100800 */
[----:B------:R-:W-:-:S03]  /*0a00*/  IMAD.MOV R3, RZ, RZ, -R0 ;  /* 0x000000ffff037224 */ /* 0x000fc600078e0a00 */
[----:B------:R1:W-:Y:S01]  /*0a10*/  STL [R1+0x1028], R5 ;  /* 0x0010280501007387 */ /* 0x0003e20000100800 */
[----:B--2---:R-:W-:-:S04]  /*0a20*/  IMAD.HI.U32 R2, R249, R252, RZ ;  /* 0x000000fcf9027227 */ /* 0x004fc800078e00ff */
[----:B------:R-:W-:Y:S01]  /*0a30*/  IMAD R3, R251, R3, R8 ;  /* 0x00000003fb037224 */ /* 0x000fe200078e0208 */
[----:B------:R-:W-:Y:S01]  /*0a40*/  IABS R8, R5 ;  /* 0x0000000500087213 */ /* 0x000fe20000000000 */
[----:B------:R-:W-:Y:S02]  /*0a50*/  IMAD.MOV R2, RZ, RZ, -R2 ;  /* 0x000000ffff027224 */ /* 0x000fe400078e0a02 */
[----:B------:R-:W-:Y:S01]  /*0a60*/  IMAD.HI.U32 R0, R249, R4, RZ ;  /* 0x00000004f9007227 */ /* 0x000fe200078e00ff */
[----:B------:R2:W-:Y:S01]  /*0a70*/  STL [R1], R3 ;  /* 0x0000000301007387 */ /* 0x0005e20000100800 */
[C-C-:B-1----:R-:W-:Y:S02]  /*0a80*/  LOP3.LUT R5, R54.reuse, 0x16, R57.reuse, 0xfe, !PT ;  /* 0x0000001636057812 */ /* 0x142fe400078efe39 */
[----:B------:R-:W-:Y:S02]  /*0a90*/  IMAD R252, R251, R2, R252 ;  /* 0x00000002fbfc7224 */ /* 0x000fe400078e02fc */
[----:B------:R-:W-:Y:S01]  /*0aa0*/  IMAD.MOV R0, RZ, RZ, -R0 ;  /* 0x000000ffff007224 */ /* 0x000fe200078e0a00 */
[----:B------:R-:W-:Y:S01]  /*0ab0*/  IABS R12, R5 ;  /* 0x00000005000c7213 */ /* 0x000fe20000000000 */
[----:B------:R-:W-:Y:S01]  /*0ac0*/  IMAD.HI.U32 R2, R249, R6, RZ ;  /* 0x00000006f9027227 */ /* 0x000fe200078e00ff */
[----:B------:R-:W-:Y:S01]  /*0ad0*/  STL [R1+0x15e0], R252 ;  /* 0x0015e0fc01007387 */ /* 0x000fe20000100800 */
[----:B--2---:R-:W-:-:S02]  /*0ae0*/  LOP3.LUT R3, R54, 0x14, R57, 0xfe, !PT ;  /* 0x0000001436037812 */ /* 0x004fc400078efe39 */
[C---:B------:R-:W-:Y:S01]  /*0af0*/  IMAD R0, R251.reuse, R0, R4 ;  /* 0x00000000fb007224 */ /* 0x040fe200078e0204 */
[C-C-:B------:R-:W-:Y:S01]  /*0b00*/  LOP3.LUT R4, R54.reuse, 0x18, R57.reuse, 0xfe, !PT ;  /* 0x0000001836047812 */ /* 0x140fe200078efe39 */
[----:B------:R-:W-:Y:S01]  /*0b10*/  IMAD.MOV R2, RZ, RZ, -R2 ;  /* 0x000000ffff027224 */ /* 0x000fe200078e0a02 */
[----:B------:R-:W-:Y:S01]  /*0b20*/  IABS R10, R3 ;  /* 0x00000003000a7213 */ /* 0x000fe20000000000 */
[----:B------:R1:W-:Y:S02]  /*0b30*/  STL [R1+0x1034], R3 ;  /* 0x0010340301007387 */ /* 0x0003e40000100800 */
[----:B------:R-:W-:Y:S01]  /*0b40*/  IMAD R2, R251, R2, R6 ;  /* 0x00000002fb027224 */ /* 0x000fe200078e0206 */
[----:B------:R-:W-:Y:S01]  /*0b50*/  LOP3.LUT R6, R54, 0x1a, R57, 0xfe, !PT ;  /* 0x0000001a36067812 */ /* 0x000fe200078efe39 */
[----:B------:R2:W-:Y:S03]  /*0b60*/  STL [R1+0x1014], R5 ;  /* 0x0010140501007387 */ /* 0x0005e60000100800 */
[----:B------:R-:W-:Y:S01]  /*0b70*/  IABS R7, R6 ;  /* 0x0000000600077213 */ /* 0x000fe20000000000 */
[----:B------:R3:W-:Y:S01]  /*0b80*/  STL [R1+0x1010], R4 ;  /* 0x0010100401007387 */ /* 0x0007e20000100800 */
[----:B-1----:R-:W-:-:S03]  /*0b90*/  IMAD.HI.U32 R3, R249, R8, RZ ;  /* 0x00000008f9037227 */ /* 0x002fc600078e00ff */
[----:B------:R-:W-:Y:S01]  /*0ba0*/  STL [R1+0x100c], R6 ;  /* 0x00100c0601007387 */ /* 0x000fe20000100800 */
[----:B------:R-:W-:Y:S01]  /*0bb0*/  IMAD.MOV R3, RZ, RZ, -R3 ;  /* 0x000000ffff037224 */ /* 0x000fe200078e0a03 */
[----:B--2---:R-:W-:Y:S02]  /*0bc0*/  IABS R5, R4 ;  /* 0x0000000400057213 */ /* 0x004fe40000000000 */
[----:B------:R1:W-:Y:S01]  /*0bd0*/  STL [R1+0x1008], R9 ;  /* 0x0010080901007387 */ /* 0x0003e20000100800 */
[----:B---3--:R-:W-:-:S03]  /*0be0*/  IMAD.HI.U32 R4, R249, R10, RZ ;  /* 0x0000000af9047227 */ /* 0x008fc600078e00ff */
[----:B------:R-:W-:Y:S01]  /*0bf0*/  STL [R1+0xffc], R13 ;  /* 0x000ffc0d01007387 */ /* 0x000fe20000100800 */
[----:B------:R-:W-:Y:S01]  /*0c00*/  IMAD R3, R251, R3, R8 ;  /* 0x00000003fb037224 */ /* 0x000fe200078e0208 */
[----:B------:R-:W-:Y:S01]  /*0c10*/  MOV R8, R5 ;  /* 0x0000000500087202 */ /* 0x000fe20000000f00 */
[----:B------:R-:W-:Y:S02]  /*0c20*/  IMAD.MOV R4, RZ, RZ, -R4 ;  /* 0x000000ffff047224 */ /* 0x000fe400078e0a04 */
[----:B------:R-:W-:Y:S01]  /*0c30*/  IMAD.HI.U32 R5, R249, R12, RZ ;  /* 0x0000000cf9057227 */ /* 0x000fe200078e00ff */
[----:B-1----:R-:W-:-:S03]  /*0c40*/  IABS R9, R9 ;  /* 0x0000000900097213 */ /* 0x002fc60000000000 */
[----:B------:R-:W-:-:S04]  /*0c50*/  IMAD.HI.U32 R6, R249, R8, RZ ;  /* 0x00000008f9067227 */ /* 0x000fc800078e00ff */
[C---:B------:R-:W-:Y:S02]  /*0c60*/  IMAD R4, R251.reuse, R4, R10 ;  /* 0x00000004fb047224 */ /* 0x040fe400078e020a */
[----:B------:R-:W-:Y:S02]  /*0c70*/  IMAD.MOV R5, RZ, RZ, -R5 ;  /* 0x000000ffff057224 */ /* 0x000fe400078e0a05 */
[----:B------:R-:W-:Y:S02]  /*0c80*/  IMAD.MOV.U32 R10, RZ, RZ, R7 ;  /* 0x000000ffff0a7224 */ /* 0x000fe400078e0007 */
[----:B------:R-:W-:Y:S02]  /*0c90*/  IMAD.MOV R6, RZ, RZ, -R6 ;  /* 0x000000ffff067224 */ /* 0x000fe400078e0a06 */
[----:B------:R-:W-:Y:S02]  /*0ca0*/  IMAD R5, R251, R5, R12 ;  /* 0x00000005fb057224 */ /* 0x000fe400078e020c */
[----:B------:R-:W-:-:S04]  /*0cb0*/  IMAD.HI.U32 R7, R249, R10, RZ ;  /* 0x0000000af9077227 */ /* 0x000fc800078e00ff */
[----:B------:R-:W-:Y:S02]  /*0cc0*/  IMAD.MOV.U32 R12, RZ, RZ, R9 ;  /* 0x000000ffff0c7224 */ /* 0x000fe400078e0009 */
[----:B------:R-:W-:Y:S02]  /*0cd0*/  IMAD R6, R251, R6, R8 ;  /* 0x00000006fb067224 */ /* 0x000fe400078e0208 */
[----:B------:R-:W-:Y:S02]  /*0ce0*/  IMAD.MOV R7, RZ, RZ, -R7 ;  /* 0x000000ffff077224 */ /* 0x000fe400078e0a07 */
[----:B------:R-:W-:Y:S01]  /*0cf0*/  IMAD.HI.U32 R8, R249, R12, RZ ;  /* 0x0000000cf9087227 */ /* 0x000fe200078e00ff */
[----:B------:R1:W-:Y:S03]  /*0d00*/  STL [R1+0x15d4], R6 ;  /* 0x0015d40601007387 */ /* 0x0003e60000100800 */
[----:B------:R-:W-:Y:S01]  /*0d10*/  IMAD R7, R251, R7, R10 ;  /* 0x00000007fb077224 */ /* 0x000fe200078e020a */
[----:B------:R2:W-:Y:S01]  /*0d20*/  STL [R1+0xff8], R11 ;  /* 0x000ff80b01007387 */ /* 0x0005e20000100800 */
[----:B------:R-:W-:-:S02]  /*0d30*/  IMAD.MOV R8, RZ, RZ, -R8 ;  /* 0x000000ffff087224 */ /* 0x000fc400078e0a08 */
[----:B------:R-:W-:Y:S01]  /*0d40*/  IMAD.HI.U32 R9, R249, R14, RZ ;  /* 0x0000000ef9097227 */ /* 0x000fe200078e00ff */
[----:B-1----:R-:W-:-:S03]  /*0d50*/  LOP3.LUT R6, R54, 0x22, R57, 0xfe, !PT ;  /* 0x0000002236067812 */ /* 0x002fc600078efe39 */
[----:B------:R-:W-:Y:S01]  /*0d60*/  IMAD.HI.U32 R10, R249, R16, RZ ;  /* 0x00000010f90a7227 */ /* 0x000fe200078e00ff */
[----:B------:R-:W-:Y:S01]  /*0d70*/  IABS R18, R6 ;  /* 0x0000000600127213 */ /* 0x000fe20000000000 */
[----:B------:R1:W-:Y:S02]  /*0d80*/  STL [R1+0xff4], R6 ;  /* 0x000ff40601007387 */ /* 0x0003e40000100800 */
[----:B------:R-:W-:Y:S02]  /*0d90*/  IMAD R8, R251, R8, R12 ;  /* 0x00000008fb087224 */ /* 0x000fe400078e020c */
[----:B------:R-:W-:Y:S01]  /*0da0*/  IMAD.MOV R9, RZ, RZ, -R9 ;  /* 0x000000ffff097224 */ /* 0x000fe200078e0a09 */
[----:B------:R3:W-:Y:S01]  /*0db0*/  STL [R1+0x15d0], R7 ;  /* 0x0015d00701007387 */ /* 0x0007e20000100800 */
[----:B------:R-:W-:Y:S02]  /*0dc0*/  IMAD.MOV R10, RZ, RZ, -R10 ;  /* 0x000000ffff0a7224 */ /* 0x000fe400078e0a0a */
[----:B--2---:R-:W-:Y:S01]  /*0dd0*/  IMAD.HI.U32 R11, R249, R18, RZ ;  /* 0x00000012f90b7227 */ /* 0x004fe200078e00ff */
[----:B------:R-:W-:Y:S01]  /*0de0*/  STL [R1+0x15cc], R8 ;  /* 0x0015cc0801007387 */ /* 0x000fe20000100800 */
[----:B-1----:R-:W-:-:S02]  /*0df0*/  LOP3.LUT R6, R54, 0x26, R57, 0xfe, !PT ;  /* 0x0000002636067812 */ /* 0x002fc400078efe39 */
[C---:B------:R-:W-:Y:S02]  /*0e00*/  IMAD R9, R251.reuse, R9, R14 ;  /* 0x00000009fb097224 */ /* 0x040fe400078e020e */
[C---:B------:R-:W-:Y:S01]  /*0e10*/  IMAD R10, R251.reuse, R10, R16 ;  /* 0x0000000afb0a7224 */ /* 0x040fe200078e0210 */
[----:B---3--:R-:W-:Y:S01]  /*0e20*/  LOP3.LUT R7, R54, 0x24, R57, 0xfe, !PT ;  /* 0x0000002436077812 */ /* 0x008fe200078efe39 */
[----:B------:R-:W-:Y:S01]  /*0e30*/  IMAD.MOV R11, RZ, RZ, -R11 ;  /* 0x000000ffff0b7224 */ /* 0x000fe200078e0a0b */
[----:B------:R-:W-:Y:S02]  /*0e40*/  IABS R13, R6 ;  /* 0x00000006000d7213 */ /* 0x000fe40000000000 */
[----:B------:R-:W-:Y:S01]  /*0e50*/  IABS R12, R7 ;  /* 0x00000007000c7213 */ /* 0x000fe20000000000 */
[----:B------:R1:W-:Y:S01]  /*0e60*/  STL [R1+0xff0], R7 ;  /* 0x000ff00701007387 */ /* 0x0003e20000100800 */
[----:B------:R-:W-:Y:S02]  /*0e70*/  IMAD R11, R251, R11, R18 ;  /* 0x0000000bfb0b7224 */ /* 0x000fe400078e0212 */
[----:B------:R-:W-:Y:S01]  /*0e80*/  IMAD.MOV.U32 R16, RZ, RZ, R13 ;  /* 0x000000ffff107224 */ /* 0x000fe200078e000d */
[----:B------:R2:W-:Y:S01]  /*0e90*/  STL [R1+0xfec], R6 ;  /* 0x000fec0601007387 */ /* 0x0005e20000100800 */
[----:B------:R-:W-:-:S02]  /*0ea0*/  IMAD.MOV.U32 R14, RZ, RZ, R12 ;  /* 0x000000ffff0e7224 */ /* 0x000fc400078e000c */
[C---:B------:R-:W-:Y:S01]  /*0eb0*/  IMAD.HI.U32 R13, R249.reuse, R16, RZ ;  /* 0x00000010f90d7227 */ /* 0x040fe200078e00ff */
[----:B------:R-:W-:Y:S01]  /*0ec0*/  STL [R1+0x15d8], R9 ;  /* 0x0015d80901007387 */ /* 0x000fe20000100800 */
[C-C-:B-1----:R-:W-:Y:S02]  /*0ed0*/  LOP3.LUT R7, R54.reuse, 0x2a, R57.reuse, 0xfe, !PT ;  /* 0x0000002a36077812 */ /* 0x142fe400078efe39 */
[----:B------:R-:W-:Y:S01]  /*0ee0*/  IMAD.HI.U32 R12, R249, R14, RZ ;  /* 0x0000000ef90c7227 */ /* 0x000fe200078e00ff */
[----:B------:R-:W-:Y:S01]  /*0ef0*/  STL [R1+0x15dc], R10 ;  /* 0x0015dc0a01007387 */ /* 0x000fe20000100800 */
[----:B------:R-:W-:Y:S02]  /*0f00*/  IADD3 R13, -R13, RZ, RZ ;  /* 0x000000ff0d0d7210 */ /* 0x000fe40007ffe1ff */
[----:B--2---:R-:W-:Y:S01]  /*0f10*/  LOP3.LUT R6, R54, 0x28, R57, 0xfe, !PT ;  /* 0x0000002836067812 */ /* 0x004fe200078efe39 */
[----:B------:R-:W-:Y:S01]  /*0f20*/  IMAD.MOV R12, RZ, RZ, -R12 ;  /* 0x000000ffff0c7224 */ /* 0x000fe200078e0a0c */
[----:B------:R-:W-:Y:S01]  /*0f30*/  IABS R20, R7 ;  /* 0x0000000700147213 */ /* 0x000fe20000000000 */
[C---:B------:R-:W-:Y:S01]  /*0f40*/  IMAD R13, R251.reuse, R13, R16 ;  /* 0x0000000dfb0d7224 */ /* 0x040fe200078e0210 */
[----:B------:R-:W-:Y:S01]  /*0f50*/  IABS R18, R6 ;  /* 0x0000000600127213 */ /* 0x000fe20000000000 */
[----:B------:R1:W-:Y:S01]  /*0f60*/  STL [R1+0xfe8], R6 ;  /* 0x000fe80601007387 */ /* 0x0003e20000100800 */
[----:B------:R-:W-:-:S02]  /*0f70*/  IMAD R12, R251, R12, R14 ;  /* 0x0000000cfb0c7224 */ /* 0x000fc400078e020e */
[C---:B------:R-:W-:Y:S01]  /*0f80*/  IMAD.HI.U32 R15, R249.reuse, R20, RZ ;  /* 0x00000014f90f7227 */ /* 0x040fe200078e00ff */
[----:B------:R2:W-:Y:S03]  /*0f90*/  STL [R1+0xfe4], R7 ;  /* 0x000fe40701007387 */ /* 0x0005e60000100800 */
[----:B------:R-:W-:Y:S02]  /*0fa0*/  IMAD.MOV R15, RZ, RZ, -R15 ;  /* 0x000000ffff0f7224 */ /* 0x000fe400078e0a0f */
[----:B------:R-:W-:Y:S01]  /*0fb0*/  IMAD.HI.U32 R14, R249, R18, RZ ;  /* 0x00000012f90e7227 */ /* 0x000fe200078e00ff */
[----:B-1----:R-:W-:-:S03]  /*0fc0*/  LOP3.LUT R6, R54, 0x2c, R57, 0xfe, !PT ;  /* 0x0000002c36067812 */ /* 0x002fc600078efe39 */
[----:B------:R-:W-:Y:S01]  /*0fd0*/  IMAD R15, R251, R15, R20 ;  /* 0x0000000ffb0f7224 */ /* 0x000fe200078e0214 */
[----:B------:R-:W-:Y:S01]  /*0fe0*/  IABS R22, R6 ;  /* 0x0000000600167213 */ /* 0x000fe20000000000 */
[----:B------:R1:W-:Y:S01]  /*0ff0*/  STL [R1+0xfe0], R6 ;  /* 0x000fe00601007387 */ /* 0x0003e20000100800 */
[C-C-:B--2---:R-:W-:Y:S01]  /*1000*/  LOP3.LUT R7, R54.reuse, 0x2e, R57.reuse, 0xfe, !PT ;  /* 0x0000002e36077812 */ /* 0x144fe200078efe39 */
[----:B------:R-:W-:Y:S02]  /*1010*/  IMAD.MOV R14, RZ, RZ, -R14 ;  /* 0x000000ffff0e7224 */ /* 0x000fe400078e0a0e */
[----:B------:R-:W-:Y:S01]  /*1020*/  IMAD.HI.U32 R16, R249, R22, RZ ;  /* 0x00000016f9107227 */ /* 0x000fe200078e00ff */
[----:B------:R-:W-:Y:S01]  /*1030*/  IABS R24, R7 ;  /* 0x0000000700187213 */ /* 0x000fe20000000000 */
[----:B------:R2:W-:Y:S02]  /*1040*/  STL [R1+0xfdc], R7 ;  /* 0x000fdc0701007387 */ /* 0x0005e40000100800 */
[----:B------:R-:W-:Y:S01]  /*1050*/  IMAD.MOV R16, RZ, RZ, -R16 ;  /* 0x000000ffff107224 */ /* 0x000fe200078e0a10 */
[----:B-1----:R-:W-:Y:S01]  /*1060*/  LOP3.LUT R6, R54, 0x30, R57, 0xfe, !PT ;  /* 0x0000003036067812 */ /* 0x002fe200078efe39 */
[----:B------:R-:W-:-:S02]  /*1070*/  IMAD R14, R251, R14, R18 ;  /* 0x0000000efb0e7224 */ /* 0x000fc400078e0212 */
[----:B------:R-:W-:Y:S01]  /*1080*/  IMAD R16, R251, R16, R22 ;  /* 0x00000010fb107224 */ /* 0x000fe200078e0216 */
[----:B------:R-:W-:Y:S01]  /*1090*/  IABS R17, R6 ;  /* 0x0000000600117213 */ /* 0x000fe20000000000 */
[----:B------:R1:W-:Y:S01]  /*10a0*/  STL [R1+0xfd8], R6 ;  /* 0x000fd80601007387 */ /* 0x0003e20000100800 */
[----:B--2---:R-:W-:-:S03]  /*10b0*/  LOP3.LUT R7, R54, 0x34, R57, 0xfe, !PT ;  /* 0x0000003436077812 */ /* 0x004fc600078efe39 */
[----:B------:R-:W-:Y:S01]  /*10c0*/  IMAD.MOV.U32 R20, RZ, RZ, R17 ;  /* 0x000000ffff147224 */ /* 0x000fe200078e0011 */
[----:B------:R-:W-:Y:S01]  /*10d0*/  IABS R19, R7 ;  /* 0x0000000700137213 */ /* 0x000fe20000000000 */
[----:B------:R-:W-:Y:S01]  /*10e0*/  IMAD.HI.U32 R17, R249, R24, RZ ;  /* 0x00000018f9117227 */ /* 0x000fe200078e00ff */
[----:B-1----:R-:W-:-:S03]  /*10f0*/  LOP3.LUT R6, R54, 0x32, R57, 0xfe, !PT ;  /* 0x0000003236067812 */ /* 0x002fc600078efe39 */
[----:B------:R-:W-:Y:S02]  /*1100*/  IMAD.MOV R17, RZ, RZ, -R17 ;  /* 0x000000ffff117224 */ /* 0x000fe400078e0a11 */
[----:B------:R-:W-:Y:S01]  /*1110*/  IMAD.HI.U32 R18, R249, R20, RZ ;  /* 0x00000014f9127227 */ /* 0x000fe200078e00ff */
[----:B------:R-:W-:Y:S01]  /*1120*/  IABS R22, R6 ;  /* 0x0000000600167213 */ /* 0x000fe20000000000 */
[----:B------:R1:W-:Y:S02]  /*1130*/  STL [R1+0xfd4], R6 ;  /* 0x000fd40601007387 */ /* 0x0003e40000100800 */
[----:B------:R-:W-:Y:S02]  /*1140*/  IMAD R17, R251, R17, R24 ;  /* 0x00000011fb117224 */ /* 0x000fe400078e0218 */
[----:B------:R2:W-:Y:S01]  /*1150*/  STL [R1+0xfd0], R7 ;  /* 0x000fd00701007387 */ /* 0x0005e20000100800 */
[----:B------:R-:W-:Y:S02]  /*1160*/  IMAD.MOV R18, RZ, RZ, -R18 ;  /* 0x000000ffff127224 */ /* 0x000fe400078e0a12 */
[----:B------:R-:W-:-:S02]  /*1170*/  IMAD.MOV.U32 R24, RZ, RZ, R19 ;  /* 0x000000ffff187224 */ /* 0x000fc400078e0013 */
[----:B------:R-:W-:Y:S01]  /*1180*/  IMAD.HI.U32 R19, R249, R22, RZ ;  /* 0x00000016f9137227 */ /* 0x000fe200078e00ff */
[----:B-1----:R-:W-:-:S03]  /*1190*/  LOP3.LUT R6, R54, 0x36, R57, 0xfe, !PT ;  /* 0x0000003636067812 */ /* 0x002fc600078efe39 */
[----:B------:R-:W-:Y:S01]  /*11a0*/  IMAD R18, R251, R18, R20 ;  /* 0x00000012fb127224 */ /* 0x000fe200078e0214 */
[----:B------:R-:W-:Y:S01]  /*11b0*/  IABS R26, R6 ;  /* 0x00000006001a7213 */ /* 0x000fe20000000000 */
[----:B------:R1:W-:Y:S01]  /*11c0*/  STL [R1+0xfcc], R6 ;  /* 0x000fcc0601007387 */ /* 0x0003e20000100800 */
[----:B--2---:R-:W-:Y:S01]  /*11d0*/  LOP3.LUT R7, R54, 0x38, R57, 0xfe, !PT ;  /* 0x0000003836077812 */ /* 0x004fe200078efe39 */
[----:B------:R-:W-:-:S03]  /*11e0*/  IMAD.HI.U32 R20, R249, R24, RZ ;  /* 0x00000018f9147227 */ /* 0x000fc600078e00ff */
[----:B------:R-:W-:Y:S01]  /*11f0*/  IABS R28, R7 ;  /* 0x00000007001c7213 */ /* 0x000fe20000000000 */
[----:B------:R-:W-:Y:S01]  /*1200*/  IMAD.MOV R19, RZ, RZ, -R19 ;  /* 0x000000ffff137224 */ /* 0x000fe200078e0a13 */
[----:B------:R2:W-:Y:S01]  /*1210*/  STL [R1+0xfc8], R7 ;  /* 0x000fc80701007387 */ /* 0x0005e20000100800 */
[----:B------:R-:W-:Y:S01]  /*1220*/  IMAD.MOV R20, RZ, RZ, -R20 ;  /* 0x000000ffff147224 */ /* 0x000fe200078e0a14 */
[C-C-:B-1----:R-:W-:Y:S01]  /*1230*/  LOP3.LUT R6, R54.reuse, 0x3a, R57.reuse, 0xfe, !PT ;  /* 0x0000003a36067812 */ /* 0x142fe200078efe39 */
[----:B------:R-:W-:Y:S02]  /*1240*/  IMAD R19, R251, R19, R22 ;  /* 0x00000013fb137224 */ /* 0x000fe400078e0216 */
[----:B------:R-:W-:Y:S01]  /*1250*/  IMAD.HI.U32 R22, R249, R28, RZ ;  /* 0x0000001cf9167227 */ /* 0x000fe200078e00ff */
[----:B------:R-:W-:Y:S01]  /*1260*/  IABS R30, R6 ;  /* 0x00000006001e7213 */ /* 0x000fe20000000000 */
[----:B------:R1:W-:Y:S01]  /*1270*/  STL [R1+0xfc4], R6 ;  /* 0x000fc40601007387 */ /* 0x0003e20000100800 */
[----:B--2---:R-:W-:Y:S01]  /*1280*/  LOP3.LUT R7, R54, 0x3e, R57, 0xfe, !PT ;  /* 0x0000003e36077812 */ /* 0x004fe200078efe39 */
[----:B------:R-:W-:-:S02]  /*1290*/  IMAD R20, R251, R20, R24 ;  /* 0x00000014fb147224 */ /* 0x000fc400078e0218 */
[----:B------:R-:W-:Y:S01]  /*12a0*/  IMAD.HI.U32 R23, R249, R30, RZ ;  /* 0x0000001ef9177227 */ /* 0x000fe200078e00ff */
[----:B------:R-:W-:-:S03]  /*12b0*/  IABS R24, R7 ;  /* 0x0000000700187213 */ /* 0x000fc60000000000 */
[----:B------:R-:W-:Y:S01]  /*12c0*/  IMAD.MOV R22, RZ, RZ, -R22 ;  /* 0x000000ffff167224 */ /* 0x000fe200078e0a16 */
[----:B-1----:R-:W-:Y:S01]  /*12d0*/  LOP3.LUT R6, R54, 0x3c, R57, 0xfe, !PT ;  /* 0x0000003c36067812 */ /* 0x002fe200078efe39 */
[----:B------:R-:W-:Y:S02]  /*12e0*/  IMAD.MOV R23, RZ, RZ, -R23 ;  /* 0x000000ffff177224 */ /* 0x000fe400078e0a17 */
[----:B------:R-:W-:Y:S01]  /*12f0*/  IMAD.HI.U32 R21, R249, R26, RZ ;  /* 0x0000001af9157227 */ /* 0x000fe200078e00ff */
[----:B------:R-:W-:Y:S01]  /*1300*/  IABS R32, R6 ;  /* 0x0000000600207213 */ /* 0x000fe20000000000 */
[----:B------:R1:W-:Y:S02]  /*1310*/  STL [R1+0xfc0], R6 ;  /* 0x000fc00601007387 */ /* 0x0003e40000100800 */
[----:B------:R-:W-:Y:S02]  /*1320*/  IMAD R22, R251, R22, R28 ;  /* 0x00000016fb167224 */ /* 0x000fe400078e021c */
[----:B------:R2:W-:Y:S01]  /*1330*/  STL [R1+0xfbc], R7 ;  /* 0x000fbc0701007387 */ /* 0x0005e20000100800 */
[----:B------:R-:W-:-:S02]  /*1340*/  IMAD.MOV.U32 R28, RZ, RZ, R24 ;  /* 0x000000ffff1c7224 */ /* 0x000fc400078e0018 */
[----:B------:R-:W-:Y:S01]  /*1350*/  IMAD.HI.U32 R24, R249, R32, RZ ;  /* 0x00000020f9187227 */ /* 0x000fe200078e00ff */
[----:B-1----:R-:W-:-:S03]  /*1360*/  LOP3.LUT R6, R54, 0x40, R57, 0xfe, !PT ;  /* 0x0000004036067812 */ /* 0x002fc600078efe39 */
[----:B------:R-:W-:Y:S02]  /*1370*/  IMAD R23, R251, R23, R30 ;  /* 0x00000017fb177224 */ /* 0x000fe400078e021e */
[----:B------:R-:W-:Y:S01]  /*1380*/  IMAD.MOV R21, RZ, RZ, -R21 ;  /* 0x000000ffff157224 */ /* 0x000fe200078e0a15 */
[----:B------:R-:W-:Y:S01]  /*1390*/  IABS R25, R6 ;  /* 0x0000000600197213 */ /* 0x000fe20000000000 */
[----:B------:R1:W-:Y:S01]  /*13a0*/  STL [R1+0xfb8], R6 ;  /* 0x000fb80601007387 */ /* 0x0003e20000100800 */
[C-C-:B--2---:R-:W-:Y:S01]  /*13b0*/  LOP3.LUT R7, R54.reuse, 0x42, R57.reuse, 0xfe, !PT ;  /* 0x0000004236077812 */ /* 0x144fe200078efe39 */
[----:B------:R-:W-:Y:S01]  /*13c0*/  IMAD.MOV R24, RZ, RZ, -R24 ;  /* 0x000000ffff187224 */ /* 0x000fe200078e0a18 */
[----:B------:R-:W-:Y:S01]  /*13d0*/  MOV R30, R25 ;  /* 0x00000019001e7202 */ /* 0x000fe20000000f00 */
[----:B------:R-:W-:Y:S01]  /*13e0*/  IMAD.HI.U32 R25, R249, R28, RZ ;  /* 0x0000001cf9197227 */ /* 0x000fe200078e00ff */
[----:B------:R-:W-:Y:S01]  /*13f0*/  IABS R27, R7 ;  /* 0x00000007001b7213 */ /* 0x000fe20000000000 */
[----:B------:R2:W-:Y:S02]  /*1400*/  STL [R1+0xfb4], R7 ;  /* 0x000fb40701007387 */ /* 0x0005e40000100800 */
[----:B------:R-:W-:Y:S01]  /*1410*/  IMAD R21, R251, R21, R26 ;  /* 0x00000015fb157224 */ /* 0x000fe200078e021a */
[----:B-1----:R-:W-:Y:S01]  /*1420*/  LOP3.LUT R6, R54, 0x44, R57, 0xfe, !PT ;  /* 0x0000004436067812 */ /* 0x002fe200078efe39 */
[----:B------:R-:W-:-:S03]  /*1430*/  IMAD.HI.U32 R26, R249, R30, RZ ;  /* 0x0000001ef91a7227 */ /* 0x000fc600078e00ff */
[----:B------:R-:W-:Y:S01]  /*1440*/  IABS R34, R6 ;  /* 0x0000000600227213 */ /* 0x000fe20000000000 */
[----:B------:R1:W-:Y:S01]  /*1450*/  STL [R1+0xfb0], R6 ;  /* 0x000fb00601007387 */ /* 0x0003e20000100800 */
[----:B------:R-:W-:Y:S01]  /*1460*/  IMAD.MOV R25, RZ, RZ, -R25 ;  /* 0x000000ffff197224 */ /* 0x000fe200078e0a19 */
[C---:B--2---:R-:W-:Y:S01]  /*1470*/  LOP3.LUT R7, R54.reuse, 0x48, R57, 0xfe, !PT ;  /* 0x0000004836077812 */ /* 0x044fe200078efe39 */
[C---:B------:R-:W-:Y:S02]  /*1480*/  IMAD R24, R251.reuse, R24, R32 ;  /* 0x00000018fb187224 */ /* 0x040fe400078e0220 */
[----:B------:R-:W-:Y:S01]  /*1490*/  IMAD.MOV.U32 R32, RZ, RZ, R27 ;  /* 0x000000ffff207224 */ /* 0x000fe200078e001b */
[----:B------:R-:W-:Y:S01]  /*14a0*/  IABS R29, R7 ;  /* 0x00000007001d7213 */ /* 0x000fe20000000000 */
[----:B------:R-:W-:Y:S02]  /*14b0*/  IMAD.MOV R26, RZ, RZ, -R26 ;  /* 0x000000ffff1a7224 */ /* 0x000fe400078e0a1a */
[----:B------:R-:W-:Y:S01]  /*14c0*/  IMAD R25, R251, R25, R28 ;  /* 0x00000019fb197224 */ /* 0x000fe200078e021c */
[----:B-1----:R-:W-:Y:S01]  /*14d0*/  LOP3.LUT R6, R54, 0x46, R57, 0xfe, !PT ;  /* 0x0000004636067812 */ /* 0x002fe200078efe39 */
[----:B------:R-:W-:-:S03]  /*14e0*/  IMAD.HI.U32 R28, R249, R34, RZ ;  /* 0x00000022f91c7227 */ /* 0x000fc600078e00ff */
[----:B------:R-:W-:Y:S01]  /*14f0*/  IABS R36, R6 ;  /* 0x0000000600247213 */ /* 0x000fe20000000000 */
[----:B------:R1:W-:Y:S01]  /*1500*/  STL [R1+0xfac], R6 ;  /* 0x000fac0601007387 */ /* 0x0003e20000100800 */
[----:B------:R-:W-:-:S03]  /*1510*/  IMAD.HI.U32 R27, R249, R32, RZ ;  /* 0x00000020f91b7227 */ /* 0x000fc600078e00ff */
[----:B------:R2:W-:Y:S01]  /*1520*/  STL [R1+0xfa8], R7 ;  /* 0x000fa80701007387 */ /* 0x0005e20000100800 */
[C---:B------:R-:W-:Y:S02]  /*1530*/  IMAD R26, R251.reuse, R26, R30 ;  /* 0x0000001afb1a7224 */ /* 0x040fe400078e021e */
[----:B------:R-:W-:Y:S02]  /*1540*/  IMAD.MOV R28, RZ, RZ, -R28 ;  /* 0x000000ffff1c7224 */ /* 0x000fe400078e0a1c */
[----:B------:R-:W-:Y:S01]  /*1550*/  IMAD.MOV R27, RZ, RZ, -R27 ;  /* 0x000000ffff1b7224 */ /* 0x000fe200078e0a1b */
[C-C-:B-1----:R-:W-:Y:S01]  /*1560*/  LOP3.LUT R6, R54.reuse, 0x4a, R57.reuse, 0xfe, !PT ;  /* 0x0000004a36067812 */ /* 0x142fe200078efe39 */
[C---:B------:R-:W-:Y:S02]  /*1570*/  IMAD R28, R251.reuse, R28, R34 ;  /* 0x0000001cfb1c7224 */ /* 0x040fe400078e0222 */
[----:B------:R-:W-:Y:S01]  /*1580*/  IMAD R27, R251, R27, R32 ;  /* 0x0000001bfb1b7224 */ /* 0x000fe200078e0220 */
[----:B------:R-:W-:Y:S01]  /*1590*/  IABS R30, R6 ;  /* 0x00000006001e7213 */ /* 0x000fe20000000000 */
[----:B------:R1:W-:Y:S01]  /*15a0*/  STL [R1+0xfa4], R6 ;  /* 0x000fa40601007387 */ /* 0x0003e20000100800 */
[----:B--2---:R-:W-:Y:S01]  /*15b0*/  LOP3.LUT R7, R54, 0x4c, R57, 0xfe, !PT ;  /* 0x0000004c36077812 */ /* 0x004fe200078efe39 */
[----:B------:R-:W-:-:S02]  /*15c0*/  IMAD.MOV.U32 R32, RZ, RZ, R29 ;  /* 0x000000ffff207224 */ /* 0x000fc400078e001d */
[----:B------:R-:W-:Y:S01]  /*15d0*/  IMAD.MOV.U32 R34, RZ, RZ, R30 ;  /* 0x000000ffff227224 */ /* 0x000fe200078e001e */
[----:B------:R-:W-:Y:S01]  /*15e0*/  IABS R33, R7 ;  /* 0x0000000700217213 */ /* 0x000fe20000000000 */
[----:B------:R2:W-:Y:S01]  /*15f0*/  STL [R1+0xfa0], R7 ;  /* 0x000fa00701007387 */ /* 0x0005e20000100800 */
[----:B------:R-:W-:Y:S01]  /*1600*/  IMAD.HI.U32 R29, R249, R36, RZ ;  /* 0x00000024f91d7227 */ /* 0x000fe200078e00ff */
[----:B-1----:R-:W-:-:S03]  /*1610*/  LOP3.LUT R6, R54, 0x4e, R57, 0xfe, !PT ;  /* 0x0000004e36067812 */ /* 0x002fc600078efe39 */
[C---:B------:R-:W-:Y:S01]  /*1620*/  IMAD.HI.U32 R31, R249.reuse, R34, RZ ;  /* 0x00000022f91f7227 */ /* 0x040fe200078e00ff */
[----:B------:R-:W-:Y:S01]  /*1630*/  IABS R38, R6 ;  /* 0x0000000600267213 */ /* 0x000fe20000000000 */
[----:B------:R1:W-:Y:S02]  /*1640*/  STL [R1+0xf9c], R6 ;  /* 0x000f9c0601007387 */ /* 0x0003e40000100800 */
[----:B------:R-:W-:Y:S01]  /*1650*/  IMAD.MOV R29, RZ, RZ, -R29 ;  /* 0x000000ffff1d7224 */ /* 0x000fe200078e0a1d */
[----:B--2---:R-:W-:Y:S01]  /*1660*/  LOP3.LUT R7, R54, 0x52, R57, 0xfe, !PT ;  /* 0x0000005236077812 */ /* 0x004fe200078efe39 */
[----:B------:R-:W-:Y:S02]  /*1670*/  IMAD.MOV R31, RZ, RZ, -R31 ;  /* 0x000000ffff1f7224 */ /* 0x000fe400078e0a1f */
[----:B------:R-:W-:Y:S01]  /*1680*/  IMAD.HI.U32 R30, R249, R32, RZ ;  /* 0x00000020f91e7227 */ /* 0x000fe200078e00ff */
[----:B------:R-:W-:-:S03]  /*1690*/  IABS R42, R7 ;  /* 0x00000007002a7213 */ /* 0x000fc60000000000 */
[C---:B------:R-:W-:Y:S01]  /*16a0*/  IMAD R29, R251.reuse, R29, R36 ;  /* 0x0000001dfb1d7224 */ /* 0x040fe200078e0224 */
[----:B-1----:R-:W-:Y:S01]  /*16b0*/  LOP3.LUT R6, R54, 0x50, R57, 0xfe, !PT ;  /* 0x0000005036067812 */ /* 0x002fe200078efe39 */
[----:B------:R-:W-:Y:S02]  /*16c0*/  IMAD.MOV.U32 R36, RZ, RZ, R33 ;  /* 0x000000ffff247224 */ /* 0x000fe400078e0021 */
[----:B------:R-:W-:Y:S01]  /*16d0*/  IMAD R31, R251, R31, R34 ;  /* 0x0000001ffb1f7224 */ /* 0x000fe200078e0222 */
[----:B------:R-:W-:Y:S01]  /*16e0*/  IABS R40, R6 ;  /* 0x0000000600287213 */ /* 0x000fe20000000000 */
[----:B------:R1:W-:Y:S01]  /*16f0*/  STL [R1+0xf98], R6 ;  /* 0x000f980601007387 */ /* 0x0003e20000100800 */
[----:B------:R-:W-:-:S03]  /*1700*/  IMAD.HI.U32 R33, R249, R38, RZ ;  /* 0x00000026f9217227 */ /* 0x000fc600078e00ff */
[----:B------:R2:W-:Y:S01]  /*1710*/  STL [R1+0xf94], R7 ;  /* 0x000f940701007387 */ /* 0x0005e20000100800 */
[----:B------:R-:W-:Y:S01]  /*1720*/  IMAD.HI.U32 R34, R249, R40, RZ ;  /* 0x00000028f9227227 */ /* 0x000fe200078e00ff */
[----:B------:R-:W-:-:S03]  /*1730*/  IADD3 R33, -R33, RZ, RZ ;  /* 0x000000ff21217210 */ /* 0x000fc60007ffe1ff */
[----:B------:R-:W-:Y:S01]  /*1740*/  IMAD.MOV R30, RZ, RZ, -R30 ;  /* 0x000000ffff1e7224 */ /* 0x000fe200078e0a1e */
[C-C-:B-1----:R-:W-:Y:S01]  /*1750*/  LOP3.LUT R6, R54.reuse, 0x54, R57.reuse, 0xfe, !PT ;  /* 0x0000005436067812 */ /* 0x142fe200078efe39 */
[----:B------:R-:W-:Y:S02]  /*1760*/  IMAD.MOV R34, RZ, RZ, -R34 ;  /* 0x000000ffff227224 */ /* 0x000fe400078e0a22 */
[----:B------:R-:W-:Y:S01]  /*1770*/  IMAD R30, R251, R30, R32 ;  /* 0x0000001efb1e7224 */ /* 0x000fe200078e0220 */
[----:B--2---:R-:W-:Y:S01]  /*1780*/  LOP3.LUT R7, R54, 0x56, R57, 0xfe, !PT ;  /* 0x0000005636077812 */ /* 0x004fe200078efe39 */
[----:B------:R1:W-:Y:S01]  /*1790*/  STL [R1+0xf90], R6 ;  /* 0x000f900601007387 */ /* 0x0003e20000100800 */
[----:B------:R-:W-:Y:S01]  /*17a0*/  IABS R35, R6 ;  /* 0x0000000600237213 */ /* 0x000fe20000000000 */
[----:B------:R-:W-:Y:S01]  /*17b0*/  IMAD.HI.U32 R32, R249, R36, RZ ;  /* 0x00000024f9207227 */ /* 0x000fe200078e00ff */
[----:B------:R-:W-:Y:S01]  /*17c0*/  IABS R37, R7 ;  /* 0x0000000700257213 */ /* 0x000fe20000000000 */
[----:B------:R2:W-:Y:S02]  /*17d0*/  STL [R1+0xf8c], R7 ;  /* 0x000f8c0701007387 */ /* 0x0005e40000100800 */
[----:B------:R-:W-:-:S02]  /*17e0*/  IMAD R34, R251, R34, R40 ;  /* 0x00000022fb227224 */ /* 0x000fc400078e0228 */
[----:B------:R-:W-:Y:S01]  /*17f0*/  IMAD.MOV.U32 R40, RZ, RZ, R37 ;  /* 0x000000ffff287224 */ /* 0x000fe200078e0025 */
[C---:B-1----:R-:W-:Y:S01]  /*1800*/  LOP3.LUT R6, R54.reuse, 0x58, R57, 0xfe, !PT ;  /* 0x0000005836067812 */ /* 0x042fe200078efe39 */
[----:B------:R-:W-:Y:S02]  /*1810*/  IMAD R33, R251, R33, R38 ;  /* 0x00000021fb217224 */ /* 0x000fe400078e0226 */
[----:B------:R-:W-:Y:S01]  /*1820*/  IMAD.MOV R32, RZ, RZ, -R32 ;  /* 0x000000ffff207224 */ /* 0x000fe200078e0a20 */
[----:B------:R-:W-:Y:S01]  /*1830*/  IABS R39, R6 ;  /* 0x0000000600277213 */ /* 0x000fe20000000000 */
[----:B------:R1:W-:Y:S01]  /*1840*/  STL [R1+0xf88], R6 ;  /* 0x000f880601007387 */ /* 0x0003e20000100800 */
[----:B------:R-:W-:Y:S01]  /*1850*/  IMAD.MOV.U32 R38, RZ, RZ, R35 ;  /* 0x000000ffff267224 */ /* 0x000fe200078e0023 */
[----:B--2---:R-:W-:Y:S01]  /*1860*/  LOP3.LUT R7, R54, 0x5c, R57, 0xfe, !PT ;  /* 0x0000005c36077812 */ /* 0x004fe200078efe39 */
[----:B------:R-:W-:-:S03]  /*1870*/  IMAD.HI.U32 R35, R249, R42, RZ ;  /* 0x0000002af9237227 */ /* 0x000fc600078e00ff */
[----:B------:R-:W-:Y:S01]  /*1880*/  IABS R46, R7 ;  /* 0x00000007002e7213 */ /* 0x000fe20000000000 */
[----:B------:R-:W-:Y:S01]  /*1890*/  IMAD.HI.U32 R37, R249, R40, RZ ;  /* 0x00000028f9257227 */ /* 0x000fe200078e00ff */
[----:B-1----:R-:W-:-:S03]  /*18a0*/  LOP3.LUT R6, R54, 0x5a, R57, 0xfe, !PT ;  /* 0x0000005a36067812 */ /* 0x002fc600078efe39 */
[----:B------:R-:W-:Y:S02]  /*18b0*/  IMAD R32, R251, R32, R36 ;  /* 0x00000020fb207224 */ /* 0x000fe400078e0224 */
[----:B------:R-:W-:Y:S01]  /*18c0*/  IMAD.HI.U32 R36, R249, R38, RZ ;  /* 0x00000026f9247227 */ /* 0x000fe200078e00ff */
[----:B------:R-:W-:Y:S01]  /*18d0*/  IABS R44, R6 ;  /* 0x00000006002c7213 */ /* 0x000fe20000000000 */
[----:B------:R1:W-:Y:S02]  /*18e0*/  STL [R1+0xf84], R6 ;  /* 0x000f840601007387 */ /* 0x0003e40000100800 */
[----:B------:R-:W-:Y:S02]  /*18f0*/  IMAD.MOV R35, RZ, RZ, -R35 ;  /* 0x000000ffff237224 */ /* 0x000fe400078e0a23 */
[----:B------:R-:W-:Y:S01]  /*1900*/  IMAD.MOV R37, RZ, RZ, -R37 ;  /* 0x000000ffff257224 */ /* 0x000fe200078e0a25 */
[----:B------:R2:W-:Y:S01]  /*1910*/  STL [R1+0xf80], R7 ;  /* 0x000f800701007387 */ /* 0x0005e20000100800 */
[----:B------:R-:W-:-:S02]  /*1920*/  IMAD.MOV R36, RZ, RZ, -R36 ;  /* 0x000000ffff247224 */ /* 0x000fc400078e0a24 */
[C---:B------:R-:W-:Y:S01]  /*1930*/  IMAD R35, R251.reuse, R35, R42 ;  /* 0x00000023fb237224 */ /* 0x040fe200078e022a */
[C---:B-1----:R-:W-:Y:S01]  /*1940*/  LOP3.LUT R6, R54.reuse, 0x5e, R57, 0xfe, !PT ;  /* 0x0000005e36067812 */ /* 0x042fe200078efe39 */
[----:B------:R-:W-:Y:S02]  /*1950*/  IMAD.MOV.U32 R42, RZ, RZ, R39 ;  /* 0x000000ffff2a7224 */ /* 0x000fe400078e0027 */
[----:B------:R-:W-:Y:S01]  /*1960*/  IMAD R37, R251, R37, R40 ;  /* 0x00000025fb257224 */ /* 0x000fe200078e0228 */
[----:B------:R-:W-:Y:S01]  /*1970*/  IABS R48, R6 ;  /* 0x0000000600307213 */ /* 0x000fe20000000000 */
[----:B------:R1:W-:Y:S01]  /*1980*/  STL [R1+0xf7c], R6 ;  /* 0x000f7c0601007387 */ /* 0x0003e20000100800 */
[----:B--2---:R-:W-:Y:S01]  /*1990*/  LOP3.LUT R7, R54, 0x60, R57, 0xfe, !PT ;  /* 0x0000006036077812 */ /* 0x004fe200078efe39 */
[----:B------:R-:W-:-:S04]  /*19a0*/  IMAD.HI.U32 R40, R249, R46, RZ ;  /* 0x0000002ef9287227 */ /* 0x000fc800078e00ff */
[----:B------:R-:W-:Y:S01]  /*19b0*/  IMAD R36, R251, R36, R38 ;  /* 0x00000024fb247224 */ /* 0x000fe200078e0226 */
[----:B------:R-:W-:Y:S01]  /*19c0*/  STL [R1+0xf78], R7 ;  /* 0x000f780701007387 */ /* 0x000fe20000100800 */
[----:B------:R-:W-:Y:S01]  /*19d0*/  IMAD.HI.U32 R38, R249, R42, RZ ;  /* 0x0000002af9267227 */ /* 0x000fe200078e00ff */
[----:B-1----:R-:W-:-:S03]  /*19e0*/  LOP3.LUT R6, R54, 0x62, R57, 0xfe, !PT ;  /* 0x0000006236067812 */ /* 0x002fc600078efe39 */
[----:B------:R-:W-:Y:S01]  /*19f0*/  IMAD.HI.U32 R41, R249, R48, RZ ;  /* 0x00000030f9297227 */ /* 0x000fe200078e00ff */
[----:B------:R-:W-:Y:S01]  /*1a00*/  IABS R43, R6 ;  /* 0x00000006002b7213 */ /* 0x000fe20000000000 */
[----:B------:R1:W-:Y:S02]  /*1a10*/  STL [R1+0xf74], R6 ;  /* 0x000f740601007387 */ /* 0x0003e40000100800 */
[----:B------:R-:W-:Y:S02]  /*1a20*/  IMAD.MOV R40, RZ, RZ, -R40 ;  /* 0x000000ffff287224 */ /* 0x000fe400078e0a28 */
[----:B------:R-:W-:Y:S02]  /*1a30*/  IMAD.MOV R38, RZ, RZ, -R38 ;  /* 0x000000ffff267224 */ /* 0x000fe400078e0a26 */
[----:B------:R-:W-:Y:S02]  /*1a40*/  IMAD.MOV R41, RZ, RZ, -R41 ;  /* 0x000000ffff297224 */ /* 0x000fe400078e0a29 */
[----:B------:R-:W-:-:S02]  /*1a50*/  IMAD R40, R251, R40, R46 ;  /* 0x00000028fb287224 */ /* 0x000fc400078e022e */
[----:B------:R-:W-:Y:S01]  /*1a60*/  IMAD.MOV.U32 R46, RZ, RZ, R43 ;  /* 0x000000ffff2e7224 */ /* 0x000fe200078e002b */
[C-C-:B-1----:R-:W-:Y:S01]  /*1a70*/  LOP3.LUT R6, R54.reuse, 0x64, R57.reuse, 0xfe, !PT ;  /* 0x0000006436067812 */ /* 0x142fe200078efe39 */
[C---:B------:R-:W-:Y:S01]  /*1a80*/  IMAD R38, R251.reuse, R38, R42 ;  /* 0x00000026fb267224 */ /* 0x040fe200078e022a */
[----:B------:R-:W-:Y:S01]  /*1a90*/  IABS R42, R7 ;  /* 0x00000007002a7213 */ /* 0x000fe20000000000 */
[----:B------:R-:W-:Y:S01]  /*1aa0*/  IMAD R41, R251, R41, R48 ;  /* 0x00000029fb297224 */ /* 0x000fe200078e0230 */
[----:B------:R-:W-:Y:S01]  /*1ab0*/  IABS R48, R6 ;  /* 0x0000000600307213 */ /* 0x000fe20000000000 */
[----:B------:R1:W-:Y:S01]  /*1ac0*/  STL [R1+0xf70], R6 ;  /* 0x000f700601007387 */ /* 0x0003e20000100800 */
[----:B------:R-:W-:Y:S01]  /*1ad0*/  LOP3.LUT R7, R54, 0x66, R57, 0xfe, !PT ;  /* 0x0000006636077812 */ /* 0x000fe200078efe39 */
[----:B------:R-:W-:-:S03]  /*1ae0*/  IMAD.HI.U32 R43, R249, R46, RZ ;  /* 0x0000002ef92b7227 */ /* 0x000fc600078e00ff */
[----:B------:R-:W-:Y:S01]  /*1af0*/  IABS R50, R7 ;  /* 0x0000000700327213 */ /* 0x000fe20000000000 */
[----:B------:R-:W-:Y:S01]  /*1b00*/  IMAD.MOV R43, RZ, RZ, -R43 ;  /* 0x000000ffff2b7224 */ /* 0x000fe200078e0a2b */
[----:B------:R2:W-:Y:S01]  /*1b10*/  STL [R1+0xf6c], R7 ;  /* 0x000f6c0701007387 */ /* 0x0005e20000100800 */
[----:B------:R-:W-:Y:S01]  /*1b20*/  IMAD.HI.U32 R39, R249, R44, RZ ;  /* 0x0000002cf9277227 */ /* 0x000fe200078e00ff */
[----:B-1----:R-:W-:-:S03]  /*1b30*/  LOP3.LUT R6, R54, 0x68, R57, 0xfe, !PT ;  /* 0x0000006836067812 */ /* 0x002fc600078efe39 */
[----:B------:R-:W-:Y:S01]  /*1b40*/  IMAD R43, R251, R43, R46 ;  /* 0x0000002bfb2b7224 */ /* 0x000fe200078e022e */
[----:B------:R-:W-:Y:S01]  /*1b50*/  IABS R52, R6 ;  /* 0x0000000600347213 */ /* 0x000fe20000000000 */
[----:B------:R1:W-:Y:S01]  /*1b60*/  STL [R1+0xf68], R6 ;  /* 0x000f680601007387 */ /* 0x0003e20000100800 */
[----:B------:R-:W-:Y:S01]  /*1b70*/  IMAD.MOV R39, RZ, RZ, -R39 ;  /* 0x000000ffff277224 */ /* 0x000fe200078e0a27 */
[----:B--2---:R-:W-:Y:S01]  /*1b80*/  LOP3.LUT R7, R54, 0x6a, R57, 0xfe, !PT ;  /* 0x0000006a36077812 */ /* 0x004fe200078efe39 */
[----:B------:R-:W-:-:S03]  /*1b90*/  IMAD.HI.U32 R45, R249, R50, RZ ;  /* 0x00000032f92d7227 */ /* 0x000fc600078e00ff */
[----:B------:R-:W-:Y:S01]  /*1ba0*/  IABS R56, R7 ;  /* 0x0000000700387213 */ /* 0x000fe20000000000 */
[----:B------:R-:W-:Y:S01]  /*1bb0*/  IMAD.HI.U32 R46, R249, R52, RZ ;  /* 0x00000034f92e7227 */ /* 0x000fe200078e00ff */
[----:B------:R2:W-:Y:S01]  /*1bc0*/  STL [R1+0xf64], R7 ;  /* 0x000f640701007387 */ /* 0x0005e20000100800 */
[C-C-:B-1----:R-:W-:Y:S02]  /*1bd0*/  LOP3.LUT R6, R54.reuse, 0x6c, R57.reuse, 0xfe, !PT ;  /* 0x0000006c36067812 */ /* 0x142fe400078efe39 */
[----:B------:R-:W-:Y:S02]  /*1be0*/  IMAD.MOV R46, RZ, RZ, -R46 ;  /* 0x000000ffff2e7224 */ /* 0x000fe400078e0a2e */
[C---:B------:R-:W-:Y:S01]  /*1bf0*/  IMAD R39, R251.reuse, R39, R44 ;  /* 0x00000027fb277224 */ /* 0x040fe200078e022c */
[----:B------:R-:W-:Y:S01]  /*1c00*/  IABS R47, R6 ;  /* 0x00000006002f7213 */ /* 0x000fe20000000000 */
[----:B------:R1:W-:Y:S01]  /*1c10*/  STL [R1+0xf60], R6 ;  /* 0x000f600601007387 */ /* 0x0003e20000100800 */
[----:B------:R-:W-:Y:S01]  /*1c20*/  IMAD R46, R251, R46, R52 ;  /* 0x0000002efb2e7224 */ /* 0x000fe200078e0234 */
[----:B--2---:R-:W-:Y:S01]  /*1c30*/  LOP3.LUT R7, R54, 0x70, R57, 0xfe, !PT ;  /* 0x0000007036077812 */ /* 0x004fe200078efe39 */
[----:B------:R-:W-:-:S02]  /*1c40*/  IMAD.MOV.U32 R44, RZ, RZ, R42 ;  /* 0x000000ffff2c7224 */ /* 0x000fc400078e002a */
[----:B------:R-:W-:Y:S01]  /*1c50*/  IMAD.MOV R45, RZ, RZ, -R45 ;  /* 0x000000ffff2d7224 */ /* 0x000fe200078e0a2d */
[----:B------:R-:W-:Y:S01]  /*1c60*/  IABS R49, R7 ;  /* 0x0000000700317213 */ /* 0x000fe20000000000 */
[----:B------:R-:W-:Y:S01]  /*1c70*/  IMAD.HI.U32 R42, R249, R44, RZ ;  /* 0x0000002cf92a7227 */ /* 0x000fe200078e00ff */
[----:B-1----:R-:W-:-:S03]  /*1c80*/  LOP3.LUT R6, R54, 0x6e, R57, 0xfe, !PT ;  /* 0x0000006e36067812 */ /* 0x002fc600078efe39 */
[----:B------:R-:W-:Y:S01]  /*1c90*/  IMAD R45, R251, R45, R50 ;  /* 0x0000002dfb2d7224 */ /* 0x000fe200078e0232 */
[----:B------:R-:W-:Y:S01]  /*1ca0*/  IADD3 R42, -R42, RZ, RZ ;  /* 0x000000ff2a2a7210 */ /* 0x000fe20007ffe1ff */
[----:B------:R-:W-:Y:S01]  /*1cb0*/  IMAD.MOV.U32 R50, RZ, RZ, R47 ;  /* 0x000000ffff327224 */ /* 0x000fe200078e002f */
[----:B------:R1:W-:Y:S01]  /*1cc0*/  STL [R1+0xf5c], R6 ;  /* 0x000f5c0601007387 */ /* 0x0003e20000100800 */
[----:B------:R-:W-:Y:S01]  /*1cd0*/  IABS R52, R6 ;  /* 0x0000000600347213 */ /* 0x000fe20000000000 */
[----:B------:R-:W-:Y:S02]  /*1ce0*/  IMAD.HI.U32 R47, R249, R56, RZ ;  /* 0x00000038f92f7227 */ /* 0x000fe400078e00ff */
[----:B------:R-:W-:Y:S02]  /*1cf0*/  STL [R1+0xf58], R7 ;  /* 0x000f580701007387 */ /* 0x000fe40000100800 */
[----:B------:R-:W-:Y:S02]  /*1d00*/  IMAD R42, R251, R42, R44 ;  /* 0x0000002afb2a7224 */ /* 0x000fe400078e022c */
[----:B------:R-:W-:Y:S01]  /*1d10*/  IMAD.HI.U32 R44, R249, R48, RZ ;  /* 0x00000030f92c7227 */ /* 0x000fe200078e00ff */
[----:B-1----:R-:W-:-:S03]  /*1d20*/  LOP3.LUT R6, R54, 0x72, R57, 0xfe, !PT ;  /* 0x0000007236067812 */ /* 0x002fc600078efe39 */
[----:B------:R-:W-:Y:S02]  /*1d30*/  IMAD.MOV R44, RZ, RZ, -R44 ;  /* 0x000000ffff2c7224 */ /* 0x000fe400078e0a2c */
[----:B------:R-:W-:Y:S01]  /*1d40*/  IMAD.MOV R47, RZ, RZ, -R47 ;  /* 0x000000ffff2f7224 */ /* 0x000fe200078e0a2f */
[----:B------:R1:W-:Y:S01]  /*1d50*/  STL [R1+0xf54], R6 ;  /* 0x000f540601007387 */ /* 0x0003e20000100800 */
[----:B------:R-:W-:Y:S01]  /*1d60*/  IMAD R44, R251, R44, R48 ;  /* 0x0000002cfb2c7224 */ /* 0x000fe200078e0230 */
[----:B------:R-:W-:Y:S01]  /*1d70*/  IABS R58, R6 ;  /* 0x00000006003a7213 */ /* 0x000fe20000000000 */
[----:B------:R-:W-:Y:S01]  /*1d80*/  IMAD.HI.U32 R48, R249, R50, RZ ;  /* 0x00000032f9307227 */ /* 0x000fe200078e00ff */
[----:B------:R-:W2:Y:S03]  /*1d90*/  LDL R8, [R1+0x44c] ;  /* 0x00044c0001087983 */ /* 0x000ea60000100800 */
[----:B------:R-:W-:-:S02]  /*1da0*/  IMAD R47, R251, R47, R56 ;  /* 0x0000002ffb2f7224 */ /* 0x000fc400078e0238 */
[----:B------:R-:W-:Y:S02]  /*1db0*/  IMAD.MOV.U32 R56, RZ, RZ, R49 ;  /* 0x000000ffff387224 */ /* 0x000fe400078e0031 */
[----:B------:R-:W-:Y:S02]  /*1dc0*/  IMAD.MOV R48, RZ, RZ, -R48 ;  /* 0x000000ffff307224 */ /* 0x000fe400078e0a30 */
[----:B------:R-:W-:Y:S01]  /*1dd0*/  IMAD.HI.U32 R49, R249, R52, RZ ;  /* 0x00000034f9317227 */ /* 0x000fe200078e00ff */
[----:B-1----:R-:W-:-:S03]  /*1de0*/  LOP3.LUT R6, R54, 0x76, R57, 0xfe, !PT ;  /* 0x0000007636067812 */ /* 0x002fc600078efe39 */
[----:B------:R-:W-:Y:S02]  /*1df0*/  IMAD R48, R251, R48, R50 ;  /* 0x00000030fb307224 */ /* 0x000fe400078e0232 */
[----:B------:R-:W-:Y:S01]  /*1e00*/  IMAD.MOV R49, RZ, RZ, -R49 ;  /* 0x000000ffff317224 */ /* 0x000fe200078e0a31 */
[----:B------:R-:W-:Y:S01]  /*1e10*/  LOP3.LUT R7, R54, 0x74, R57, 0xfe, !PT ;  /* 0x0000007436077812 */ /* 0x000fe200078efe39 */
[----:B------:R-:W-:-:S04]  /*1e20*/  IMAD.HI.U32 R50, R249, R56, RZ ;  /* 0x00000038f9327227 */ /* 0x000fc800078e00ff */
[----:B------:R-:W-:Y:S01]  /*1e30*/  IMAD R49, R251, R49, R52 ;  /* 0x00000031fb317224 */ /* 0x000fe200078e0234 */
[----:B------:R-:W-:Y:S01]  /*1e40*/  IABS R52, R6 ;  /* 0x0000000600347213 */ /* 0x000fe20000000000 */
[----:B------:R-:W-:Y:S01]  /*1e50*/  IMAD.MOV R50, RZ, RZ, -R50 ;  /* 0x000000ffff327224 */ /* 0x000fe200078e0a32 */
[----:B------:R-:W-:Y:S01]  /*1e60*/  IABS R60, R7 ;  /* 0x00000007003c7213 */ /* 0x000fe20000000000 */
[----:B------:R-:W-:Y:S01]  /*1e70*/  IMAD.HI.U32 R51, R249, R58, RZ ;  /* 0x0000003af9337227 */ /* 0x000fe200078e00ff */
[----:B------:R1:W-:Y:S03]  /*1e80*/  STL [R1+0xf50], R7 ;  /* 0x000f500701007387 */ /* 0x0003e60000100800 */
[----:B------:R-:W-:Y:S01]  /*1e90*/  IMAD R50, R251, R50, R56 ;  /* 0x00000032fb327224 */ /* 0x000fe200078e0238 */
[----:B------:R3:W-:Y:S01]  /*1ea0*/  STL [R1+0xf4c], R6 ;  /* 0x000f4c0601007387 */ /* 0x0007e20000100800 */
[----:B------:R-:W-:-:S02]  /*1eb0*/  IMAD.MOV.U32 R56, RZ, RZ, R52 ;  /* 0x000000ffff387224 */ /* 0x000fc400078e0034 */
[----:B------:R-:W-:Y:S02]  /*1ec0*/  IMAD.MOV R51, RZ, RZ, -R51 ;  /* 0x000000ffff337224 */ /* 0x000fe400078e0a33 */
[C---:B------:R-:W-:Y:S01]  /*1ed0*/  IMAD.HI.U32 R52, R249.reuse, R60, RZ ;  /* 0x0000003cf9347227 */ /* 0x040fe200078e00ff */
[C-C-:B-1----:R-:W-:Y:S02]  /*1ee0*/  LOP3.LUT R7, R54.reuse, 0x7a, R57.reuse, 0xfe, !PT ;  /* 0x0000007a36077812 */ /* 0x142fe400078efe39 */
[----:B---3--:R-:W-:Y:S01]  /*1ef0*/  LOP3.LUT R6, R54, 0x78, R57, 0xfe, !PT ;  /* 0x0000007836067812 */ /* 0x008fe200078efe39 */
[----:B------:R-:W-:Y:S01]  /*1f00*/  IMAD.HI.U32 R53, R249, R56, RZ ;  /* 0x00000038f9357227 */ /* 0x000fe200078e00ff */
[----:B------:R-:W-:-:S03]  /*1f10*/  IABS R55, R7 ;  /* 0x0000000700377213 */ /* 0x000fc60000000000 */
[----:B------:R-:W-:Y:S01]  /*1f20*/  IMAD R51, R251, R51, R58 ;  /* 0x00000033fb337224 */ /* 0x000fe200078e023a */
[----:B------:R-:W-:Y:S01]  /*1f30*/  IABS R58, R6 ;  /* 0x00000006003a7213 */ /* 0x000fe20000000000 */
[----:B------:R-:W-:Y:S01]  /*1f40*/  IMAD.MOV R52, RZ, RZ, -R52 ;  /* 0x000000ffff347224 */ /* 0x000fe200078e0a34 */
[----:B------:R1:W-:Y:S01]  /*1f50*/  STL [R1+0xf48], R6 ;  /* 0x000f480601007387 */ /* 0x0003e20000100800 */
[----:B------:R-:W-:Y:S02]  /*1f60*/  IADD3 R53, -R53, RZ, RZ ;  /* 0x000000ff35357210 */ /* 0x000fe40007ffe1ff */
[----:B------:R-:W-:Y:S02]  /*1f70*/  IMAD R52, R251, R52, R60 ;  /* 0x00000034fb347224 */ /* 0x000fe400078e023c */
[----:B------:R-:W-:Y:S01]  /*1f80*/  IMAD.MOV.U32 R60, RZ, RZ, R55 ;  /* 0x000000ffff3c7224 */ /* 0x000fe200078e0037 */
[----:B------:R3:W-:Y:S01]  /*1f90*/  STL [R1+0xf44], R7 ;  /* 0x000f440701007387 */ /* 0x0007e20000100800 */
[----:B------:R-:W-:Y:S01]  /*1fa0*/  IMAD.HI.U32 R55, R249, R58, RZ ;  /* 0x0000003af9377227 */ /* 0x000fe200078e00ff */
[----:B-1----:R-:W-:-:S03]  /*1fb0*/  LOP3.LUT R6, R54, 0x7c, R57, 0xfe, !PT ;  /* 0x0000007c36067812 */ /* 0x002fc600078efe39 */
[----:B------:R-:W-:Y:S01]  /*1fc0*/  IMAD R53, R251, R53, R56 ;  /* 0x00000035fb357224 */ /* 0x000fe200078e0238 */
[----:B------:R-:W-:Y:S02]  /*1fd0*/  IABS R62, R6 ;  /* 0x00000006003e7213 */ /* 0x000fe40000000000 */
[----:B---3--:R-:W-:Y:S01]  /*1fe0*/  LOP3.LUT R7, R54, 0x7e, R57, 0xfe, !PT ;  /* 0x0000007e36077812 */ /* 0x008fe200078efe39 */
[C---:B------:R-:W-:Y:S01]  /*1ff0*/  IMAD.HI.U32 R54, R249.reuse, R60, RZ ;  /* 0x0000003cf9367227 */ /* 0x040fe200078e00ff */
[----:B------:R2:W-:Y:S03]  /*2000*/  STL [R1+0xf40], R6 ;  /* 0x000f400601007387 */ /* 0x0005e60000100800 */
[----:B------:R-:W-:Y:S01]  /*2010*/  IMAD.MOV R56, RZ, RZ, -R55 ;  /* 0x000000ffff387224 */ /* 0x000fe200078e0a37 */
[----:B------:R-:W-:Y:S01]  /*2020*/  IABS R64, R7 ;  /* 0x0000000700407213 */ /* 0x000fe20000000000 */
[----:B------:R-:W-:-:S04]  /*2030*/  IMAD.HI.U32 R55, R249, R62, RZ ;  /* 0x0000003ef9377227 */ /* 0x000fc800078e00ff */
[----:B------:R-:W-:Y:S02]  /*2040*/  IMAD.MOV R57, RZ, RZ, -R54 ;  /* 0x000000ffff397224 */ /* 0x000fe400078e0a36 */
[C---:B------:R-:W-:Y:S01]  /*2050*/  IMAD R54, R251.reuse, R56, R58 ;  /* 0x00000038fb367224 */ /* 0x040fe200078e023a */
[----:B------:R1:W-:Y:S01]  /*2060*/  STL [R1+0xf3c], R7 ;  /* 0x000f3c0701007387 */ /* 0x0003e20000100800 */
[----:B------:R-:W-:Y:S02]  /*2070*/  IMAD.MOV R56, RZ, RZ, -R55 ;  /* 0x000000ffff387224 */ /* 0x000fe400078e0a37 */
[----:B------:R-:W-:Y:S02]  /*2080*/  IMAD R55, R251, R57, R60 ;  /* 0x00000039fb377224 */ /* 0x000fe400078e023c */
[----:B------:R-:W-:-:S04]  /*2090*/  IMAD.HI.U32 R57, R249, R64, RZ ;  /* 0x00000040f9397227 */ /* 0x000fc800078e00ff */
[----:B------:R-:W-:Y:S02]  /*20a0*/  IMAD R56, R251, R56, R62 ;  /* 0x00000038fb387224 */ /* 0x000fe400078e023e */
[----:B------:R-:W-:-:S04]  /*20b0*/  IMAD.MOV R57, RZ, RZ, -R57 ;  /* 0x000000ffff397224 */ /* 0x000fc800078e0a39 */
[----:B------:R-:W-:Y:S01]  /*20c0*/  IMAD R57, R251, R57, R64 ;  /* 0x00000039fb397224 */ /* 0x000fe200078e0240 */
[----:B--2---:R-:W-:-:S04]  /*20d0*/  LOP3.LUT R6, R8, 0x1fe, RZ, 0xfc, !PT ;  /* 0x000001fe08067812 */ /* 0x004fc800078efcff */
[----:B------:R-:W-:Y:S01]  /*20e0*/  IABS R58, R6 ;  /* 0x00000006003a7213 */ /* 0x000fe20000000000 */
[----:B------:R2:W-:Y:S01]  /*20f0*/  STL [R1+0x1330], R6 ;  /* 0x0013300601007387 */ /* 0x0005e20000100800 */
[----:B-1----:R-:W-:-:S03]  /*2100*/  LOP3.LUT R7, R8, 0x82, RZ, 0xfc, !PT ;  /* 0x0000008208077812 */ /* 0x002fc600078efcff */
[----:B------:R-:W-:Y:S01]  /*2110*/  IMAD.MOV.U32 R60, RZ, RZ, R58 ;  /* 0x000000ffff3c7224 */ /* 0x000fe200078e003a */
[----:B------:R-:W-:Y:S02]  /*2120*/  IABS R59, R7 ;  /* 0x00000007003b7213 */ /* 0x000fe40000000000 */
[----:B--2---:R-:W-:Y:S01]  /*2130*/  LOP3.LUT R6, R8, 0x80, RZ, 0xfc, !PT ;  /* 0x0000008008067812 */ /* 0x004fe200078efcff */
[----:B------:R-:W-:-:S03]  /*2140*/  IMAD.HI.U32 R58, R249, R60, RZ ;  /* 0x0000003cf93a7227 */ /* 0x000fc600078e00ff */
[----:B------:R-:W-:Y:S01]  /*2150*/  IABS R62, R6 ;  /* 0x00000006003e7213 */ /* 0x000fe20000000000 */
[----:B------:R1:W-:Y:S01]  /*2160*/  STL [R1+0xf38], R6 ;  /* 0x000f380601007387 */ /* 0x0003e20000100800 */
[----:B------:R-:W-:Y:S02]  /*2170*/  IMAD.MOV.U32 R64, RZ, RZ, R59 ;  /* 0x000000ffff407224 */ /* 0x000fe400078e003b */
[----:B------:R-:W-:Y:S01]  /*2180*/  IMAD.MOV R58, RZ, RZ, -R58 ;  /* 0x000000ffff3a7224 */ /* 0x000fe200078e0a3a */
[----:B------:R2:W-:Y:S01]  /*2190*/  STL [R1+0x10a8], R7 ;  /* 0x0010a80701007387 */ /* 0x0005e20000100800 */
[----:B------:R-:W-:Y:S01]  /*21a0*/  IMAD.HI.U32 R59, R249, R62, RZ ;  /* 0x0000003ef93b7227 */ /* 0x000fe200078e00ff */
[C---:B-1----:R-:W-:Y:S02]  /*21b0*/  LOP3.LUT R6, R8.reuse, 0x84, RZ, 0xfc, !PT ;  /* 0x0000008408067812 */ /* 0x042fe400078efcff */
[----:B--2---:R-:W-:-:S03]  /*21c0*/  LOP3.LUT R7, R8, 0x86, RZ, 0xfc, !PT ;  /* 0x0000008608077812 */ /* 0x004fc600078efcff */
[----:B------:R1:W-:Y:S01]  /*21d0*/  STL [R1+0x1190], R6 ;  /* 0x0011900601007387 */ /* 0x0003e20000100800 */
[----:B------:R-:W-:Y:S01]  /*21e0*/  IABS R66, R6 ;  /* 0x0000000600427213 */ /* 0x000fe20000000000 */
[----:B------:R-:W-:Y:S01]  /*21f0*/  IMAD R58, R251, R58, R60 ;  /* 0x0000003afb3a7224 */ /* 0x000fe200078e023c */
[----:B------:R-:W-:Y:S01]  /*2200*/  IABS R68, R7 ;  /* 0x0000000700447213 */ /* 0x000fe20000000000 */
[----:B------:R-:W-:Y:S02]  /*2210*/  IMAD.MOV R59, RZ, RZ, -R59 ;  /* 0x000000ffff3b7224 */ /* 0x000fe400078e0a3b */
[----:B------:R-:W-:Y:S01]  /*2220*/  IMAD.HI.U32 R60, R249, R64, RZ ;  /* 0x00000040f93c7227 */ /* 0x000fe200078e00ff */
[----:B-1----:R-:W-:Y:S01]  /*2230*/  LOP3.LUT R6, R8, 0x88, RZ, 0xfc, !PT ;  /* 0x0000008808067812 */ /* 0x002fe200078efcff */
[----:B------:R1:W-:Y:S02]  /*2240*/  STL [R1+0x1188], R7 ;  /* 0x0011880701007387 */ /* 0x0003e40000100800 */
[----:B------:R-:W-:-:S02]  /*2250*/  IMAD R59, R251, R59, R62 ;  /* 0x0000003bfb3b7224 */ /* 0x000fc400078e023e */
[----:B------:R-:W-:Y:S01]  /*2260*/  IMAD.MOV R60, RZ, RZ, -R60 ;  /* 0x000000ffff3c7224 */ /* 0x000fe200078e0a3c */
[----:B------:R2:W-:Y:S01]  /*2270*/  STL [R1+0x1198], R6 ;  /* 0x0011980601007387 */ /* 0x0005e20000100800 */
[----:B------:R-:W-:Y:S01]  /*2280*/  IABS R70, R6 ;  /* 0x0000000600467213 */ /* 0x000fe20000000000 */
[----:B------:R-:W-:Y:S01]  /*2290*/  IMAD.HI.U32 R62, R249, R68, RZ ;  /* 0x00000044f93e7227 */ /* 0x000fe200078e00ff */
[----:B-1----:R-:W-:-:S03]  /*22a0*/  LOP3.LUT R7, R8, 0x8c, RZ, 0xfc, !PT ;  /* 0x0000008c08077812 */ /* 0x002fc600078efcff */
[----:B------:R-:W-:Y:S01]  /*22b0*/  IMAD R60, R251, R60, R64 ;  /* 0x0000003cfb3c7224 */ /* 0x000fe200078e0240 */
[----:B--2---:R-:W-:Y:S01]  /*22c0*/  LOP3.LUT R6, R8, 0x8a, RZ, 0xfc, !PT ;  /* 0x0000008a08067812 */ /* 0x004fe200078efcff */
[----:B------:R-:W-:Y:S01]  /*22d0*/  IMAD.MOV R62, RZ, RZ, -R62 ;  /* 0x000000ffff3e7224 */ /* 0x000fe200078e0a3e */
[----:B------:R-:W-:Y:S02]  /*22e0*/  IABS R64, R7 ;  /* 0x0000000700407213 */ /* 0x000fe40000000000 */
[----:B------:R-:W-:Y:S01]  /*22f0*/  IABS R72, R6 ;  /* 0x0000000600487213 */ /* 0x000fe20000000000 */
[----:B------:R1:W-:Y:S01]  /*2300*/  STL [R1+0x1184], R6 ;  /* 0x0011840601007387 */ /* 0x0003e20000100800 */
[----:B------:R-:W-:-:S03]  /*2310*/  IMAD.HI.U32 R63, R249, R70, RZ ;  /* 0x00000046f93f7227 */ /* 0x000fc600078e00ff */
[----:B------:R2:W-:Y:S01]  /*2320*/  STL [R1+0x119c], R7 ;  /* 0x00119c0701007387 */ /* 0x0005e20000100800 */
[----:B------:R-:W-:Y:S01]  /*2330*/  IMAD R62, R251, R62, R68 ;  /* 0x0000003efb3e7224 */ /* 0x000fe200078e0244 */
[----:B------:R-:W-:Y:S01]  /*2340*/  MOV R68, R64 ;  /* 0x0000004000447202 */ /* 0x000fe20000000f00 */
[----:B------:R-:W-:Y:S01]  /*2350*/  IMAD.HI.U32 R64, R249, R72, RZ ;  /* 0x00000048f9407227 */ /* 0x000fe200078e00ff */
[----:B-1----:R-:W-:-:S03]  /*2360*/  LOP3.LUT R6, R8, 0x8e, RZ, 0xfc, !PT ;  /* 0x0000008e08067812 */ /* 0x002fc600078efcff */
[----:B------:R-:W-:Y:S01]  /*2370*/  IMAD.MOV R63, RZ, RZ, -R63 ;  /* 0x000000ffff3f7224 */ /* 0x000fe200078e0a3f */
[C---:B--2---:R-:W-:Y:S01]  /*2380*/  LOP3.LUT R7, R8.reuse, 0x90, RZ, 0xfc, !PT ;  /* 0x0000009008077812 */ /* 0x044fe200078efcff */
[----:B------:R-:W-:Y:S01]  /*2390*/  IMAD.HI.U32 R61, R249, R66, RZ ;  /* 0x00000042f93d7227 */ /* 0x000fe200078e00ff */
[----:B------:R-:W-:Y:S01]  /*23a0*/  IABS R65, R6 ;  /* 0x0000000600417213 */ /* 0x000fe20000000000 */
[----:B------:R1:W-:Y:S01]  /*23b0*/  STL [R1+0x117c], R6 ;  /* 0x00117c0601007387 */ /* 0x0003e20000100800 */
[----:B------:R-:W-:Y:S01]  /*23c0*/  IABS R67, R7 ;  /* 0x0000000700437213 */ /* 0x000fe20000000000 */
[----:B------:R-:W-:Y:S02]  /*23d0*/  IMAD.MOV R64, RZ, RZ, -R64 ;  /* 0x000000ffff407224 */ /* 0x000fe400078e0a40 */
[----:B------:R-:W-:Y:S01]  /*23e0*/  IMAD R63, R251, R63, R70 ;  /* 0x0000003ffb3f7224 */ /* 0x000fe200078e0246 */
[----:B------:R-:W-:Y:S01]  /*23f0*/  STL [R1+0x11a8], R7 ;  /* 0x0011a80701007387 */ /* 0x000fe20000100800 */
[----:B------:R-:W-:Y:S01]  /*2400*/  IMAD.MOV R61, RZ, RZ, -R61 ;  /* 0x000000ffff3d7224 */ /* 0x000fe200078e0a3d */
[----:B-1----:R-:W-:Y:S01]  /*2410*/  LOP3.LUT R6, R8, 0x92, RZ, 0xfc, !PT ;  /* 0x0000009208067812 */ /* 0x002fe200078efcff */
[----:B------:R-:W-:-:S02]  /*2420*/  IMAD.MOV.U32 R70, RZ, RZ, R65 ;  /* 0x000000ffff467224 */ /* 0x000fc400078e0041 */
[----:B------:R-:W-:Y:S01]  /*2430*/  IMAD.HI.U32 R65, R249, R68, RZ ;  /* 0x00000044f9417227 */ /* 0x000fe200078e00ff */
[----:B------:R-:W-:Y:S01]  /*2440*/  IABS R74, R6 ;  /* 0x00000006004a7213 */ /* 0x000fe20000000000 */
[----:B------:R1:W-:Y:S02]  /*2450*/  STL [R1+0x11a4], R6 ;  /* 0x0011a40601007387 */ /* 0x0003e40000100800 */
[C---:B------:R-:W-:Y:S02]  /*2460*/  IMAD R64, R251.reuse, R64, R72 ;  /* 0x00000040fb407224 */ /* 0x040fe400078e0248 */
[----:B------:R-:W-:Y:S02]  /*2470*/  IMAD.MOV.U32 R72, RZ, RZ, R67 ;  /* 0x000000ffff487224 */ /* 0x000fe400078e0043 */
[----:B------:R-:W-:Y:S02]  /*2480*/  IMAD R61, R251, R61, R66 ;  /* 0x0000003dfb3d7224 */ /* 0x000fe400078e0242 */
[----:B------:R-:W-:Y:S01]  /*2490*/  IMAD.HI.U32 R66, R249, R70, RZ ;  /* 0x00000046f9427227 */ /* 0x000fe200078e00ff */
[----:B-1----:R-:W-:-:S03]  /*24a0*/  LOP3.LUT R6, R8, 0x94, RZ, 0xfc, !PT ;  /* 0x0000009408067812 */ /* 0x002fc600078efcff */
[----:B------:R-:W-:Y:S01]  /*24b0*/  IMAD.MOV R65, RZ, RZ, -R65 ;  /* 0x000000ffff417224 */ /* 0x000fe200078e0a41 */
[C---:B------:R-:W-:Y:S01]  /*24c0*/  LOP3.LUT R7, R8.reuse, 0x96, RZ, 0xfc, !PT ;  /* 0x0000009608077812 */ /* 0x040fe200078efcff */
[----:B------:R-:W-:Y:S01]  /*24d0*/  IMAD.HI.U32 R67, R249, R72, RZ ;  /* 0x00000048f9437227 */ /* 0x000fe200078e00ff */
[----:B------:R1:W-:Y:S01]  /*24e0*/  STL [R1+0x11b0], R6 ;  /* 0x0011b00601007387 */ /* 0x0003e20000100800 */
[----:B------:R-:W-:Y:S02]  /*24f0*/  IABS R76, R6 ;  /* 0x00000006004c7213 */ /* 0x000fe40000000000 */
[----:B------:R-:W-:Y:S02]  /*2500*/  IMAD.MOV R66, RZ, RZ, -R66 ;  /* 0x000000ffff427224 */ /* 0x000fe400078e0a42 */
[----:B------:R-:W-:Y:S01]  /*2510*/  IMAD R65, R251, R65, R68 ;  /* 0x00000041fb417224 */ /* 0x000fe200078e0244 */
[----:B------:R-:W-:Y:S01]  /*2520*/  IABS R69, R7 ;  /* 0x0000000700457213 */ /* 0x000fe20000000000 */
[----:B------:R-:W-:Y:S01]  /*2530*/  IMAD.HI.U32 R68, R249, R74, RZ ;  /* 0x0000004af9447227 */ /* 0x000fe200078e00ff */
[----:B-1----:R-:W-:-:S03]  /*2540*/  LOP3.LUT R6, R8, 0x98, RZ, 0xfc, !PT ;  /* 0x0000009808067812 */ /* 0x002fc600078efcff */
[----:B------:R-:W-:Y:S01]  /*2550*/  IMAD.MOV R67, RZ, RZ, -R67 ;  /* 0x000000ffff437224 */ /* 0x000fe200078e0a43 */
[----:B------:R1:W-:Y:S01]  /*2560*/  STL [R1+0x1178], R7 ;  /* 0x0011780701007387 */ /* 0x0003e20000100800 */
[C---:B------:R-:W-:Y:S01]  /*2570*/  IMAD R66, R251.reuse, R66, R70 ;  /* 0x00000042fb427224 */ /* 0x040fe200078e0246 */
[----:B------:R-:W-:Y:S01]  /*2580*/  IABS R70, R6 ;  /* 0x0000000600467213 */ /* 0x000fe20000000000 */
[----:B------:R-:W-:Y:S01]  /*2590*/  IMAD.MOV R68, RZ, RZ, -R68 ;  /* 0x000000ffff447224 */ /* 0x000fe200078e0a44 */
[----:B------:R2:W-:Y:S01]  /*25a0*/  STL [R1+0x11b8], R6 ;  /* 0x0011b80601007387 */ /* 0x0005e20000100800 */
[----:B------:R-:W-:Y:S02]  /*25b0*/  IMAD R67, R251, R67, R72 ;  /* 0x00000043fb437224 */ /* 0x000fe400078e0248 */
[----:B------:R-:W-:Y:S01]  /*25c0*/  IMAD.MOV.U32 R72, RZ, RZ, R69 ;  /* 0x000000ffff487224 */ /* 0x000fe200078e0045 */
[C---:B-1----:R-:W-:Y:S01]  /*25d0*/  LOP3.LUT R7, R8.reuse, 0x9a, RZ, 0xfc, !PT ;  /* 0x0000009a08077812 */ /* 0x042fe200078efcff */
[----:B------:R-:W-:Y:S01]  /*25e0*/  IMAD.HI.U32 R69, R249, R76, RZ ;  /* 0x0000004cf9457227 */ /* 0x000fe200078e00ff */
[----:B--2---:R-:W-:-:S03]  /*25f0*/  LOP3.LUT R6, R8, 0x9c, RZ, 0xfc, !PT ;  /* 0x0000009c08067812 */ /* 0x004fc600078efcff */
[----:B------:R-:W-:Y:S01]  /*2600*/  IMAD R68, R251, R68, R74 ;  /* 0x00000044fb447224 */ /* 0x000fe200078e024a */
[----:B------:R-:W-:Y:S01]  /*2610*/  STL [R1+0x1170], R7 ;  /* 0x0011700701007387 */ /* 0x000fe20000100800 */
[----:B------:R-:W-:Y:S01]  /*2620*/  IMAD.MOV.U32 R74, RZ, RZ, R70 ;  /* 0x000000ffff4a7224 */ /* 0x000fe200078e0046 */
[----:B------:R-:W-:Y:S01]  /*2630*/  IABS R78, R6 ;  /* 0x00000006004e7213 */ /* 0x000fe20000000000 */
[C---:B------:R-:W-:Y:S01]  /*2640*/  IMAD.HI.U32 R70, R249.reuse, R72, RZ ;  /* 0x00000048f9467227 */ /* 0x040fe200078e00ff */
[----:B------:R1:W-:Y:S01]  /*2650*/  STL [R1+0x11bc], R6 ;  /* 0x0011bc0601007387 */ /* 0x0003e20000100800 */
[----:B------:R-:W-:Y:S02]  /*2660*/  IABS R73, R7 ;  /* 0x0000000700497213 */ /* 0x000fe40000000000 */
[----:B------:R-:W-:Y:S02]  /*2670*/  IMAD.MOV R69, RZ, RZ, -R69 ;  /* 0x000000ffff457224 */ /* 0x000fe400078e0a45 */
[----:B------:R-:W-:Y:S01]  /*2680*/  IMAD.HI.U32 R71, R249, R74, RZ ;  /* 0x0000004af9477227 */ /* 0x000fe200078e00ff */
[----:B-1----:R-:W-:-:S03]  /*2690*/  LOP3.LUT R6, R8, 0x9e, RZ, 0xfc, !PT ;  /* 0x0000009e08067812 */ /* 0x002fc600078efcff */
[----:B------:R-:W-:Y:S01]  /*26a0*/  IMAD.MOV R70, RZ, RZ, -R70 ;  /* 0x000000ffff467224 */ /* 0x000fe200078e0a46 */
[----:B------:R-:W-:Y:S01]  /*26b0*/  LOP3.LUT R7, R8, 0xa0, RZ, 0xfc, !PT ;  /* 0x000000a008077812 */ /* 0x000fe200078efcff */
[----:B------:R-:W-:Y:S01]  /*26c0*/  IMAD R69, R251, R69, R76 ;  /* 0x00000045fb457224 */ /* 0x000fe200078e024c */
[----:B------:R-:W-:Y:S01]  /*26d0*/  IABS R80, R6 ;  /* 0x0000000600507213 */ /* 0x000fe20000000000 */
[----:B------:R-:W-:Y:S01]  /*26e0*/  IMAD.MOV.U32 R76, RZ, RZ, R73 ;  /* 0x000000ffff4c7224 */ /* 0x000fe200078e0049 */
[----:B------:R1:W-:Y:S01]  /*26f0*/  STL [R1+0x1168], R6 ;  /* 0x0011680601007387 */ /* 0x0003e20000100800 */
[----:B------:R-:W-:Y:S02]  /*2700*/  IMAD.MOV R71, RZ, RZ, -R71 ;  /* 0x000000ffff477224 */ /* 0x000fe400078e0a47 */
[----:B------:R-:W-:Y:S01]  /*2710*/  IMAD.HI.U32 R73, R249, R78, RZ ;  /* 0x0000004ef9497227 */ /* 0x000fe200078e00ff */
[----:B------:R2:W-:Y:S01]  /*2720*/  STL [R1+0x11c8], R7 ;  /* 0x0011c80701007387 */ /* 0x0005e20000100800 */
[----:B------:R-:W-:-:S02]  /*2730*/  IABS R82, R7 ;  /* 0x0000000700527213 */ /* 0x000fc40000000000 */
[----:B------:R-:W-:Y:S01]  /*2740*/  IMAD R70, R251, R70, R72 ;  /* 0x00000046fb467224 */ /* 0x000fe200078e0248 */
[----:B-1----:R-:W-:Y:S01]  /*2750*/  LOP3.LUT R6, R8, 0xa2, RZ, 0xfc, !PT ;  /* 0x000000a208067812 */ /* 0x002fe200078efcff */
[----:B------:R-:W-:-:S03]  /*2760*/  IMAD.HI.U32 R72, R249, R76, RZ ;  /* 0x0000004cf9487227 */ /* 0x000fc600078e00ff */
[----:B------:R-:W-:Y:S01]  /*2770*/  IABS R75, R6 ;  /* 0x00000006004b7213 */ /* 0x000fe20000000000 */
[----:B------:R-:W-:Y:S01]  /*2780*/  IMAD R71, R251, R71, R74 ;  /* 0x00000047fb477224 */ /* 0x000fe200078e024a */
[----:B--2---:R-:W-:Y:S01]  /*2790*/  LOP3.LUT R7, R8, 0xa4, RZ, 0xfc, !PT ;  /* 0x000000a408077812 */ /* 0x004fe200078efcff */
[----:B------:R-:W-:Y:S01]  /*27a0*/  IMAD.MOV R73, RZ, RZ, -R73 ;  /* 0x000000ffff497224 */ /* 0x000fe200078e0a49 */
[----:B------:R1:W-:Y:S01]  /*27b0*/  STL [R1+0x11c4], R6 ;  /* 0x0011c40601007387 */ /* 0x0003e20000100800 */
[----:B------:R-:W-:Y:S01]  /*27c0*/  IMAD.HI.U32 R74, R249, R80, RZ ;  /* 0x00000050f94a7227 */ /* 0x000fe200078e00ff */
[----:B------:R-:W-:Y:S02]  /*27d0*/  IADD3 R72, -R72, RZ, RZ ;  /* 0x000000ff48487210 */ /* 0x000fe40007ffe1ff */
[----:B------:R-:W-:Y:S01]  /*27e0*/  IABS R77, R7 ;  /* 0x00000007004d7213 */ /* 0x000fe20000000000 */
[----:B------:R-:W-:Y:S02]  /*27f0*/  IMAD R73, R251, R73, R78 ;  /* 0x00000049fb497224 */ /* 0x000fe400078e024e */
[----:B------:R-:W-:Y:S01]  /*2800*/  IMAD.MOV.U32 R78, RZ, RZ, R75 ;  /* 0x000000ffff4e7224 */ /* 0x000fe200078e004b */
[----:B-1----:R-:W-:Y:S01]  /*2810*/  LOP3.LUT R6, R8, 0xa6, RZ, 0xfc, !PT ;  /* 0x000000a608067812 */ /* 0x002fe200078efcff */
[----:B------:R-:W-:Y:S01]  /*2820*/  IMAD.MOV R74, RZ, RZ, -R74 ;  /* 0x000000ffff4a7224 */ /* 0x000fe200078e0a4a */
[----:B------:R-:W-:Y:S01]  /*2830*/  STL [R1+0x11d0], R7 ;  /* 0x0011d00701007387 */ /* 0x000fe20000100800 */
[----:B------:R-:W-:Y:S01]  /*2840*/  IMAD.HI.U32 R75, R249, R82, RZ ;  /* 0x00000052f94b7227 */ /* 0x000fe200078e00ff */
[----:B------:R-:W-:-:S02]  /*2850*/  IABS R79, R6 ;  /* 0x00000006004f7213 */ /* 0x000fc40000000000 */
[----:B------:R1:W-:Y:S01]  /*2860*/  STL [R1+0x1164], R6 ;  /* 0x0011640601007387 */ /* 0x0003e20000100800 */
[C---:B------:R-:W-:Y:S02]  /*2870*/  IMAD R72, R251.reuse, R72, R76 ;  /* 0x00000048fb487224 */ /* 0x040fe400078e024c */
[----:B------:R-:W-:Y:S02]  /*2880*/  IMAD R74, R251, R74, R80 ;  /* 0x0000004afb4a7224 */ /* 0x000fe400078e0250 */
[----:B------:R-:W-:-:S04]  /*2890*/  IMAD.HI.U32 R76, R249, R78, RZ ;  /* 0x0000004ef94c7227 */ /* 0x000fc800078e00ff */
[----:B------:R-:W-:Y:S01]  /*28a0*/  IMAD.MOV R75, RZ, RZ, -R75 ;  /* 0x000000ffff4b7224 */ /* 0x000fe200078e0a4b */
[C---:B-1----:R-:W-:Y:S01]  /*28b0*/  LOP3.LUT R6, R8.reuse, 0xa8, RZ, 0xfc, !PT ;  /* 0x000000a808067812 */ /* 0x042fe200078efcff */
[----:B------:R-:W-:Y:S01]  /*28c0*/  IMAD.MOV.U32 R80, RZ, RZ, R77 ;  /* 0x000000ffff507224 */ /* 0x000fe200078e004d */
[----:B------:R-:W-:Y:S01]  /*28d0*/  LOP3.LUT R7, R8, 0xaa, RZ, 0xfc, !PT ;  /* 0x000000aa08077812 */ /* 0x000fe200078efcff */
[----:B------:R-:W-:Y:S01]  /*28e0*/  IMAD.MOV R76, RZ, RZ, -R76 ;  /* 0x000000ffff4c7224 */ /* 0x000fe200078e0a4c */
[----:B------:R-:W-:Y:S01]  /*28f0*/  IABS R84, R6 ;  /* 0x0000000600547213 */ /* 0x000fe20000000000 */
[----:B------:R-:W-:Y:S01]  /*2900*/  IMAD R75, R251, R75, R82 ;  /* 0x0000004bfb4b7224 */ /* 0x000fe200078e0252 */
[----:B------:R1:W-:Y:S01]  /*2910*/  STL [R1+0x11d8], R6 ;  /* 0x0011d80601007387 */ /* 0x0003e20000100800 */
[----:B------:R-:W-:Y:S01]  /*2920*/  IMAD.HI.U32 R77, R249, R80, RZ ;  /* 0x00000050f94d7227 */ /* 0x000fe200078e00ff */
[----:B------:R-:W-:-:S03]  /*2930*/  IABS R86, R7 ;  /* 0x0000000700567213 */ /* 0x000fc60000000000 */
[----:B------:R-:W-:Y:S02]  /*2940*/  IMAD.MOV.U32 R82, RZ, RZ, R79 ;  /* 0x000000ffff527224 */ /* 0x000fe400078e004f */
[----:B------:R-:W-:Y:S01]  /*2950*/  IMAD R76, R251, R76, R78 ;  /* 0x0000004cfb4c7224 */ /* 0x000fe200078e024e */
[----:B-1----:R-:W-:Y:S01]  /*2960*/  LOP3.LUT R6, R8, 0xac, RZ, 0xfc, !PT ;  /* 0x000000ac08067812 */ /* 0x002fe200078efcff */
[----:B------:R-:W-:Y:S01]  /*2970*/  IMAD.MOV R77, RZ, RZ, -R77 ;  /* 0x000000ffff4d7224 */ /* 0x000fe200078e0a4d */
[----:B------:R1:W-:Y:S01]  /*2980*/  STL [R1+0x11d4], R7 ;  /* 0x0011d40701007387 */ /* 0x0003e20000100800 */
[----:B------:R-:W-:Y:S01]  /*2990*/  IMAD.HI.U32 R78, R249, R82, RZ ;  /* 0x00000052f94e7227 */ /* 0x000fe200078e00ff */
[----:B------:R-:W-:Y:S02]  /*29a0*/  IABS R88, R6 ;  /* 0x0000000600587213 */ /* 0x000fe40000000000 */
[----:B------:R2:W-:Y:S01]  /*29b0*/  STL [R1+0x115c], R6 ;  /* 0x00115c0601007387 */ /* 0x0005e20000100800 */
[----:B------:R-:W-:-:S02]  /*29c0*/  IMAD R77, R251, R77, R80 ;  /* 0x0000004dfb4d7224 */ /* 0x000fc400078e0250 */
[----:B------:R-:W-:Y:S01]  /*29d0*/  IMAD.MOV R78, RZ, RZ, -R78 ;  /* 0x000000ffff4e7224 */ /* 0x000fe200078e0a4e */
[C---:B-1----:R-:W-:Y:S01]  /*29e0*/  LOP3.LUT R7, R8.reuse, 0xae, RZ, 0xfc, !PT ;  /* 0x000000ae08077812 */ /* 0x042fe200078efcff */
[----:B------:R-:W-:Y:S01]  /*29f0*/  IMAD.HI.U32 R80, R249, R86, RZ ;  /* 0x00000056f9507227 */ /* 0x000fe200078e00ff */
[----:B--2---:R-:W-:-:S03]  /*2a00*/  LOP3.LUT R6, R8, 0xb0, RZ, 0xfc, !PT ;  /* 0x000000b008067812 */ /* 0x004fc600078efcff */
[C---:B------:R-:W-:Y:S01]  /*2a10*/  IMAD.HI.U32 R79, R249.reuse, R84, RZ ;  /* 0x00000054f94f7227 */ /* 0x040fe200078e00ff */
[----:B------:R-:W-:Y:S03]  /*2a20*/  STL [R1+0x1154], R7 ;  /* 0x0011540701007387 */ /* 0x000fe60000100800 */
[----:B------:R-:W-:Y:S01]  /*2a30*/  IMAD.HI.U32 R81, R249, R88, RZ ;  /* 0x00000058f9517227 */ /* 0x000fe200078e00ff */
[----:B------:R1:W-:Y:S01]  /*2a40*/  STL [R1+0x11e8], R6 ;  /* 0x0011e80601007387 */ /* 0x0003e20000100800 */
[----:B------:R-:W-:Y:S02]  /*2a50*/  IABS R83, R6 ;  /* 0x0000000600537213 */ /* 0x000fe40000000000 */
[----:B------:R-:W-:Y:S01]  /*2a60*/  IMAD R78, R251, R78, R82 ;  /* 0x0000004efb4e7224 */ /* 0x000fe200078e0252 */
[----:B------:R-:W-:Y:S01]  /*2a70*/  IABS R82, R7 ;  /* 0x0000000700527213 */ /* 0x000fe20000000000 */
[----:B------:R-:W-:-:S02]  /*2a80*/  IMAD.MOV R80, RZ, RZ, -R80 ;  /* 0x000000ffff507224 */ /* 0x000fc400078e0a50 */
[----:B------:R-:W-:Y:S02]  /*2a90*/  IMAD.MOV R79, RZ, RZ, -R79 ;  /* 0x000000ffff4f7224 */ /* 0x000fe400078e0a4f */
[----:B------:R-:W-:Y:S01]  /*2aa0*/  IMAD.MOV R81, RZ, RZ, -R81 ;  /* 0x000000ffff517224 */ /* 0x000fe200078e0a51 */
[C---:B-1----:R-:W-:Y:S01]  /*2ab0*/  LOP3.LUT R6, R8.reuse, 0xb2, RZ, 0xfc, !PT ;  /* 0x000000b208067812 */ /* 0x042fe200078efcff */
[C---:B------:R-:W-:Y:S01]  /*2ac0*/  IMAD R80, R251.reuse, R80, R86 ;  /* 0x00000050fb507224 */ /* 0x040fe200078e0256 */
[----:B------:R-:W-:Y:S01]  /*2ad0*/  LOP3.LUT R7, R8, 0xb4, RZ, 0xfc, !PT ;  /* 0x000000b408077812 */ /* 0x000fe200078efcff */
[C---:B------:R-:W-:Y:S01]  /*2ae0*/  IMAD R79, R251.reuse, R79, R84 ;  /* 0x0000004ffb4f7224 */ /* 0x040fe200078e0254 */
[----:B------:R-:W-:Y:S01]  /*2af0*/  MOV R86, R83 ;  /* 0x0000005300567202 */ /* 0x000fe20000000f00 */
[----:B------:R-:W-:Y:S01]  /*2b00*/  IMAD R81, R251, R81, R88 ;  /* 0x00000051fb517224 */ /* 0x000fe200078e0258 */
[----:B------:R1:W-:Y:S01]  /*2b10*/  STL [R1+0x11e4], R6 ;  /* 0x0011e40601007387 */ /* 0x0003e20000100800 */
[----:B------:R-:W-:Y:S01]  /*2b20*/  IMAD.MOV.U32 R84, RZ, RZ, R82 ;  /* 0x000000ffff547224 */ /* 0x000fe200078e0052 */
[----:B------:R-:W-:-:S02]  /*2b30*/  IABS R88, R6 ;  /* 0x0000000600587213 */ /* 0x000fc40000000000 */
[----:B------:R-:W-:Y:S01]  /*2b40*/  IABS R90, R7 ;  /* 0x00000007005a7213 */ /* 0x000fe20000000000 */
[C---:B------:R-:W-:Y:S01]  /*2b50*/  IMAD.HI.U32 R82, R249.reuse, R84, RZ ;  /* 0x00000054f9527227 */ /* 0x040fe200078e00ff */
[----:B------:R2:W-:Y:S01]  /*2b60*/  STL [R1+0x11ec], R7 ;  /* 0x0011ec0701007387 */ /* 0x0005e20000100800 */
[C---:B-1----:R-:W-:Y:S02]  /*2b70*/  LOP3.LUT R6, R8.reuse, 0xb6, RZ, 0xfc, !PT ;  /* 0x000000b608067812 */ /* 0x042fe400078efcff */
[C---:B------:R-:W-:Y:S02]  /*2b80*/  IMAD.HI.U32 R83, R249.reuse, R86, RZ ;  /* 0x00000056f9537227 */ /* 0x040fe400078e00ff */
[----:B------:R-:W-:Y:S01]  /*2b90*/  IABS R92, R6 ;  /* 0x00000006005c7213 */ /* 0x000fe20000000000 */
[----:B------:R1:W-:Y:S01]  /*2ba0*/  STL [R1+0x1150], R6 ;  /* 0x0011500601007387 */ /* 0x0003e20000100800 */
[----:B------:R-:W-:Y:S01]  /*2bb0*/  IMAD.HI.U32 R85, R249, R90, RZ ;  /* 0x0000005af9557227 */ /* 0x000fe200078e00ff */
[----:B--2---:R-:W-:-:S03]  /*2bc0*/  LOP3.LUT R7, R8, 0xb8, RZ, 0xfc, !PT ;  /* 0x000000b808077812 */ /* 0x004fc600078efcff */
[----:B------:R-:W-:Y:S02]  /*2bd0*/  IMAD.MOV R82, RZ, RZ, -R82 ;  /* 0x000000ffff527224 */ /* 0x000fe400078e0a52 */
[----:B------:R-:W-:Y:S01]  /*2be0*/  IMAD.MOV R83, RZ, RZ, -R83 ;  /* 0x000000ffff537224 */ /* 0x000fe200078e0a53 */
[----:B-1----:R-:W-:Y:S01]  /*2bf0*/  LOP3.LUT R6, R8, 0xba, RZ, 0xfc, !PT ;  /* 0x000000ba08067812 */ /* 0x002fe200078efcff */
[----:B------:R-:W-:Y:S01]  /*2c00*/  IMAD.MOV R85, RZ, RZ, -R85 ;  /* 0x000000ffff557224 */ /* 0x000fe200078e0a55 */
[----:B------:R-:W-:Y:S01]  /*2c10*/  IABS R94, R7 ;  /* 0x00000007005e7213 */ /* 0x000fe20000000000 */
[C---:B------:R-:W-:Y:S01]  /*2c20*/  IMAD R82, R251.reuse, R82, R84 ;  /* 0x00000052fb527224 */ /* 0x040fe200078e0254 */
[----:B------:R-:W-:Y:S01]  /*2c30*/  IABS R87, R6 ;  /* 0x0000000600577213 */ /* 0x000fe20000000000 */
[----:B------:R-:W-:Y:S02]  /*2c40*/  IMAD R83, R251, R83, R86 ;  /* 0x00000053fb537224 */ /* 0x000fe400078e0256 */
[C---:B------:R-:W-:Y:S01]  /*2c50*/  IMAD.HI.U32 R84, R249.reuse, R88, RZ ;  /* 0x00000058f9547227 */ /* 0x040fe200078e00ff */
[----:B------:R1:W-:Y:S03]  /*2c60*/  STL [R1+0x11f8], R7 ;  /* 0x0011f80701007387 */ /* 0x0003e60000100800 */
[----:B------:R-:W-:Y:S01]  /*2c70*/  IMAD.HI.U32 R86, R249, R92, RZ ;  /* 0x0000005cf9567227 */ /* 0x000fe200078e00ff */
[----:B------:R2:W-:Y:S03]  /*2c80*/  STL [R1+0x11f4], R6 ;  /* 0x0011f40601007387 */ /* 0x0005e60000100800 */
[----:B------:R-:W-:-:S02]  /*2c90*/  IMAD R85, R251, R85, R90 ;  /* 0x00000055fb557224 */ /* 0x000fc400078e025a */
[----:B------:R-:W-:Y:S01]  /*2ca0*/  IMAD.MOV.U32 R90, RZ, RZ, R87 ;  /* 0x000000ffff5a7224 */ /* 0x000fe200078e0057 */
[C---:B-1----:R-:W-:Y:S01]  /*2cb0*/  LOP3.LUT R7, R8.reuse, 0xbe, RZ, 0xfc, !PT ;  /* 0x000000be08077812 */ /* 0x042fe200078efcff */
[----:B------:R-:W-:Y:S02]  /*2cc0*/  IMAD.MOV R84, RZ, RZ, -R84 ;  /* 0x000000ffff547224 */ /* 0x000fe400078e0a54 */
[----:B------:R-:W-:Y:S01]  /*2cd0*/  IMAD.MOV R86, RZ, RZ, -R86 ;  /* 0x000000ffff567224 */ /* 0x000fe200078e0a56 */
[----:B--2---:R-:W-:Y:S01]  /*2ce0*/  LOP3.LUT R6, R8, 0xbc, RZ, 0xfc, !PT ;  /* 0x000000bc08067812 */ /* 0x004fe200078efcff */
[----:B------:R-:W-:Y:S01]  /*2cf0*/  IMAD.HI.U32 R87, R249, R94, RZ ;  /* 0x0000005ef9577227 */ /* 0x000fe200078e00ff */
[----:B------:R-:W-:-:S03]  /*2d00*/  IABS R89, R7 ;  /* 0x0000000700597213 */ /* 0x000fc60000000000 */
[C---:B------:R-:W-:Y:S01]  /*2d10*/  IMAD R84, R251.reuse, R84, R88 ;  /* 0x00000054fb547224 */ /* 0x040fe200078e0258 */
[----:B------:R1:W-:Y:S01]  /*2d20*/  STL [R1+0x114c], R6 ;  /* 0x00114c0601007387 */ /* 0x0003e20000100800 */
[----:B------:R-:W-:Y:S01]  /*2d30*/  IMAD R86, R251, R86, R92 ;  /* 0x00000056fb567224 */ /* 0x000fe200078e025c */
[----:B------:R-:W-:Y:S01]  /*2d40*/  IABS R92, R6 ;  /* 0x00000006005c7213 */ /* 0x000fe20000000000 */
[----:B------:R-:W-:Y:S02]  /*2d50*/  IMAD.MOV R87, RZ, RZ, -R87 ;  /* 0x000000ffff577224 */ /* 0x000fe400078e0a57 */
[----:B------:R-:W-:Y:S01]  /*2d60*/  IMAD.HI.U32 R88, R249, R90, RZ ;  /* 0x0000005af9587227 */ /* 0x000fe200078e00ff */
[----:B------:R2:W-:Y:S01]  /*2d70*/  STL [R1+0x1148], R7 ;  /* 0x0011480701007387 */ /* 0x0005e20000100800 */
[----:B-1----:R-:W-:Y:S02]  /*2d80*/  LOP3.LUT R6, R8, 0xc0, RZ, 0xfc, !PT ;  /* 0x000000c008067812 */ /* 0x002fe400078efcff */
[----:B------:R-:W-:-:S02]  /*2d90*/  IMAD R87, R251, R87, R94 ;  /* 0x00000057fb577224 */ /* 0x000fc400078e025e */
[----:B------:R-:W-:Y:S02]  /*2da0*/  IMAD.MOV R88, RZ, RZ, -R88 ;  /* 0x000000ffff587224 */ /* 0x000fe400078e0a58 */
[----:B------:R-:W-:Y:S01]  /*2db0*/  IMAD.MOV.U32 R94, RZ, RZ, R89 ;  /* 0x000000ffff5e7224 */ /* 0x000fe200078e0059 */
[C---:B--2---:R-:W-:Y:S01]  /*2dc0*/  LOP3.LUT R7, R8.reuse, 0xc2, RZ, 0xfc, !PT ;  /* 0x000000c208077812 */ /* 0x044fe200078efcff */
[----:B------:R-:W-:Y:S01]  /*2dd0*/  IMAD.HI.U32 R89, R249, R92, RZ ;  /* 0x0000005cf9597227 */ /* 0x000fe200078e00ff */
[----:B------:R1:W-:Y:S01]  /*2de0*/  STL [R1+0x1208], R6 ;  /* 0x0012080601007387 */ /* 0x0003e20000100800 */
[----:B------:R-:W-:Y:S02]  /*2df0*/  IABS R96, R6 ;  /* 0x0000000600607213 */ /* 0x000fe40000000000 */
[----:B------:R-:W-:Y:S01]  /*2e00*/  IMAD R88, R251, R88, R90 ;  /* 0x00000058fb587224 */ /* 0x000fe200078e025a */
[----:B------:R-:W-:Y:S01]  /*2e10*/  IABS R98, R7 ;  /* 0x0000000700627213 */ /* 0x000fe20000000000 */
[----:B------:R-:W-:Y:S01]  /*2e20*/  IMAD.HI.U32 R90, R249, R94, RZ ;  /* 0x0000005ef95a7227 */ /* 0x000fe200078e00ff */
[----:B------:R2:W-:Y:S01]  /*2e30*/  STL [R1+0x1204], R7 ;  /* 0x0012040701007387 */ /* 0x0005e20000100800 */
[----:B-1----:R-:W-:-:S02]  /*2e40*/  LOP3.LUT R6, R8, 0xc4, RZ, 0xfc, !PT ;  /* 0x000000c408067812 */ /* 0x002fc400078efcff */
[----:B------:R-:W-:Y:S02]  /*2e50*/  IMAD.MOV R89, RZ, RZ, -R89 ;  /* 0x000000ffff597224 */ /* 0x000fe400078e0a59 */
[----:B------:R-:W-:Y:S01]  /*2e60*/  IMAD.MOV R90, RZ, RZ, -R90 ;  /* 0x000000ffff5a7224 */ /* 0x000fe200078e0a5a */
[----:B------:R-:W-:Y:S01]  /*2e70*/  IABS R100, R6 ;  /* 0x0000000600647213 */ /* 0x000fe20000000000 */
[----:B------:R1:W-:Y:S01]  /*2e80*/  STL [R1+0x120c], R6 ;  /* 0x00120c0601007387 */ /* 0x0003e20000100800 */
[----:B------:R-:W-:Y:S01]  /*2e90*/  IMAD R89, R251, R89, R92 ;  /* 0x00000059fb597224 */ /* 0x000fe200078e025c */
[C---:B--2---:R-:W-:Y:S01]  /*2ea0*/  LOP3.LUT R7, R8.reuse, 0xc8, RZ, 0xfc, !PT ;  /* 0x000000c808077812 */ /* 0x044fe200078efcff */
[----:B------:R-:W-:Y:S01]  /*2eb0*/  IMAD.HI.U32 R92, R249, R98, RZ ;  /* 0x00000062f95c7227 */ /* 0x000fe200078e00ff */
[----:B-1----:R-:W-:-:S03]  /*2ec0*/  LOP3.LUT R6, R8, 0xc6, RZ, 0xfc, !PT ;  /* 0x000000c608067812 */ /* 0x002fc600078efcff */
[----:B------:R-:W-:Y:S01]  /*2ed0*/  IMAD R90, R251, R90, R94 ;  /* 0x0000005afb5a7224 */ /* 0x000fe200078e025e */
[----:B------:R-:W-:Y:S01]  /*2ee0*/  IABS R94, R7 ;  /* 0x00000007005e7213 */ /* 0x000fe20000000000 */
[----:B------:R-:W-:Y:S01]  /*2ef0*/  IMAD.HI.U32 R93, R249, R100, RZ ;  /* 0x00000064f95d7227 */ /* 0x000fe200078e00ff */
[----:B------:R-:W-:Y:S01]  /*2f00*/  IABS R102, R6 ;  /* 0x0000000600667213 */ /* 0x000fe20000000000 */
[----:B------:R1:W-:Y:S02]  /*2f10*/  STL [R1+0x1144], R6 ;  /* 0x0011440601007387 */ /* 0x0003e40000100800 */
[----:B------:R-:W-:Y:S01]  /*2f20*/  IMAD.MOV R92, RZ, RZ, -R92 ;  /* 0x000000ffff5c7224 */ /* 0x000fe200078e0a5c */
[----:B------:R-:W-:Y:S01]  /*2f30*/  IADD3 R93, -R93, RZ, RZ ;  /* 0x000000ff5d5d7210 */ /* 0x000fe20007ffe1ff */
[----:B------:R2:W-:Y:S02]  /*2f40*/  STL [R1+0x121c], R7 ;  /* 0x00121c0701007387 */ /* 0x0005e40000100800 */
[----:B------:R-:W-:Y:S01]  /*2f50*/  IMAD R92, R251, R92, R98 ;  /* 0x0000005cfb5c7224 */ /* 0x000fe200078e0262 */
[----:B-1----:R-:W-:Y:S01]  /*2f60*/  LOP3.LUT R6, R8, 0xca, RZ, 0xfc, !PT ;  /* 0x000000ca08067812 */ /* 0x002fe200078efcff */
[----:B------:R-:W-:-:S02]  /*2f70*/  IMAD.MOV.U32 R98, RZ, RZ, R94 ;  /* 0x000000ffff627224 */ /* 0x000fc400078e005e */
[C---:B------:R-:W-:Y:S01]  /*2f80*/  IMAD.HI.U32 R91, R249.reuse, R96, RZ ;  /* 0x00000060f95b7227 */ /* 0x040fe200078e00ff */
[----:B------:R-:W-:Y:S01]  /*2f90*/  IABS R95, R6 ;  /* 0x00000006005f7213 */ /* 0x000fe20000000000 */
[----:B------:R1:W-:Y:S01]  /*2fa0*/  STL [R1+0x1218], R6 ;  /* 0x0012180601007387 */ /* 0x0003e20000100800 */
[----:B--2---:R-:W-:Y:S01]  /*2fb0*/  LOP3.LUT R7, R8, 0xcc, RZ, 0xfc, !PT ;  /* 0x000000cc08077812 */ /* 0x004fe200078efcff */
[----:B------:R-:W-:-:S03]  /*2fc0*/  IMAD.HI.U32 R94, R249, R102, RZ ;  /* 0x00000066f95e7227 */ /* 0x000fc600078e00ff */
[----:B------:R-:W-:Y:S01]  /*2fd0*/  IABS R97, R7 ;  /* 0x0000000700617213 */ /* 0x000fe20000000000 */
[----:B------:R-:W-:Y:S01]  /*2fe0*/  IMAD.MOV R91, RZ, RZ, -R91 ;  /* 0x000000ffff5b7224 */ /* 0x000fe200078e0a5b */
[----:B-1----:R-:W-:Y:S01]  /*2ff0*/  LOP3.LUT R6, R8, 0xce, RZ, 0xfc, !PT ;  /* 0x000000ce08067812 */ /* 0x002fe200078efcff */
[C---:B------:R-:W-:Y:S01]  /*3000*/  IMAD R93, R251.reuse, R93, R100 ;  /* 0x0000005dfb5d7224 */ /* 0x040fe200078e0264 */
[----:B------:R-:W-:Y:S01]  /*3010*/  STL [R1+0x1230], R7 ;  /* 0x0012300701007387 */ /* 0x000fe20000100800 */
[----:B------:R-:W-:Y:S01]  /*3020*/  IMAD.MOV R94, RZ, RZ, -R94 ;  /* 0x000000ffff5e7224 */ /* 0x000fe200078e0a5e */
[----:B------:R-:W-:Y:S01]  /*3030*/  IABS R104, R6 ;  /* 0x0000000600687213 */ /* 0x000fe20000000000 */
[----:B------:R-:W-:Y:S01]  /*3040*/  IMAD.MOV.U32 R100, RZ, RZ, R95 ;  /* 0x000000ffff647224 */ /* 0x000fe200078e005f */
[----:B------:R1:W-:Y:S01]  /*3050*/  STL [R1+0x122c], R6 ;  /* 0x00122c0601007387 */ /* 0x0003e20000100800 */
[C---:B------:R-:W-:Y:S02]  /*3060*/  IMAD R91, R251.reuse, R91, R96 ;  /* 0x0000005bfb5b7224 */ /* 0x040fe400078e0260 */
[----:B------:R-:W-:-:S02]  /*3070*/  IMAD R94, R251, R94, R102 ;  /* 0x0000005efb5e7224 */ /* 0x000fc400078e0266 */
[----:B------:R-:W-:Y:S01]  /*3080*/  IMAD.HI.U32 R95, R249, R98, RZ ;  /* 0x00000062f95f7227 */ /* 0x000fe200078e00ff */
[----:B-1----:R-:W-:-:S03]  /*3090*/  LOP3.LUT R6, R8, 0xd0, RZ, 0xfc, !PT ;  /* 0x000000d008067812 */ /* 0x002fc600078efcff */
[----:B------:R-:W-:Y:S01]  /*30a0*/  IMAD.HI.U32 R96, R249, R100, RZ ;  /* 0x00000064f9607227 */ /* 0x000fe200078e00ff */
[----:B------:R-:W-:-:S03]  /*30b0*/  LOP3.LUT R7, R8, 0xd2, RZ, 0xfc, !PT ;  /* 0x000000d208077812 */ /* 0x000fc600078efcff */
[----:B------:R-:W-:Y:S01]  /*30c0*/  IMAD.MOV.U32 R102, RZ, RZ, R97 ;  /* 0x000000ffff667224 */ /* 0x000fe200078e0061 */
[----:B------:R1:W-:Y:S01]  /*30d0*/  STL [R1+0x123c], R6 ;  /* 0x00123c0601007387 */ /* 0x0003e20000100800 */
[----:B------:R-:W-:Y:S01]  /*30e0*/  IABS R106, R6 ;  /* 0x00000006006a7213 */ /* 0x000fe20000000000 */
[----:B------:R-:W-:Y:S02]  /*30f0*/  IMAD.MOV R95, RZ, RZ, -R95 ;  /* 0x000000ffff5f7224 */ /* 0x000fe400078e0a5f */
[----:B------:R-:W-:Y:S02]  /*3100*/  IMAD.MOV R96, RZ, RZ, -R96 ;  /* 0x000000ffff607224 */ /* 0x000fe400078e0a60 */
[----:B------:R-:W-:Y:S01]  /*3110*/  IMAD.HI.U32 R97, R249, R102, RZ ;  /* 0x00000066f9617227 */ /* 0x000fe200078e00ff */
[----:B-1----:R-:W-:-:S03]  /*3120*/  LOP3.LUT R6, R8, 0xd4, RZ, 0xfc, !PT ;  /* 0x000000d408067812 */ /* 0x002fc600078efcff */
[C---:B------:R-:W-:Y:S01]  /*3130*/  IMAD R95, R251.reuse, R95, R98 ;  /* 0x0000005ffb5f7224 */ /* 0x040fe200078e0262 */
[----:B------:R1:W-:Y:S01]  /*3140*/  STL [R1+0x1140], R7 ;  /* 0x0011400701007387 */ /* 0x0003e20000100800 */
[----:B------:R-:W-:Y:S01]  /*3150*/  IMAD R96, R251, R96, R100 ;  /* 0x00000060fb607224 */ /* 0x000fe200078e0264 */
[----:B------:R-:W-:Y:S01]  /*3160*/  IABS R99, R7 ;  /* 0x0000000700637213 */ /* 0x000fe20000000000 */
[----:B------:R-:W-:Y:S01]  /*3170*/  IMAD.MOV R97, RZ, RZ, -R97 ;  /* 0x000000ffff617224 */ /* 0x000fe200078e0a61 */
[----:B------:R2:W-:Y:S01]  /*3180*/  STL [R1+0x113c], R6 ;  /* 0x00113c0601007387 */ /* 0x0005e20000100800 */
[----:B------:R-:W-:Y:S01]  /*3190*/  IMAD.HI.U32 R98, R249, R104, RZ ;  /* 0x00000068f9627227 */ /* 0x000fe200078e00ff */
[----:B------:R-:W-:Y:S02]  /*31a0*/  IABS R100, R6 ;  /* 0x0000000600647213 */ /* 0x000fe40000000000 */
[C---:B-1----:R-:W-:Y:S01]  /*31b0*/  LOP3.LUT R7, R8.reuse, 0xd6, RZ, 0xfc, !PT ;  /* 0x000000d608077812 */ /* 0x042fe200078efcff */
[----:B------:R-:W-:Y:S01]  /*31c0*/  IMAD R97, R251, R97, R102 ;  /* 0x00000061fb617224 */ /* 0x000fe200078e0266 */
[----:B--2---:R-:W-:Y:S01]  /*31d0*/  LOP3.LUT R6, R8, 0xd8, RZ, 0xfc, !PT ;  /* 0x000000d808067812 */ /* 0x004fe200078efcff */
[----:B------:R-:W-:-:S02]  /*31e0*/  IMAD.MOV R98, RZ, RZ, -R98 ;  /* 0x000000ffff627224 */ /* 0x000fc400078e0a62 */
[----:B------:R-:W-:Y:S01]  /*31f0*/  STL [R1+0x1134], R7 ;  /* 0x0011340701007387 */ /* 0x000fe20000100800 */
[----:B------:R-:W-:Y:S01]  /*3200*/  IMAD.MOV.U32 R102, RZ, RZ, R99 ;  /* 0x000000ffff667224 */ /* 0x000fe200078e0063 */
[----:B------:R-:W-:Y:S01]  /*3210*/  IABS R108, R6 ;  /* 0x00000006006c7213 */ /* 0x000fe20000000000 */
[----:B------:R-:W-:Y:S01]  /*3220*/  IMAD.HI.U32 R99, R249, R106, RZ ;  /* 0x0000006af9637227 */ /* 0x000fe200078e00ff */
[----:B------:R1:W-:Y:S01]  /*3230*/  STL [R1+0x1258], R6 ;  /* 0x0012580601007387 */ /* 0x0003e20000100800 */
[----:B------:R-:W-:Y:S02]  /*3240*/  IABS R103, R7 ;  /* 0x0000000700677213 */ /* 0x000fe40000000000 */
[----:B------:R-:W-:Y:S02]  /*3250*/  IMAD R98, R251, R98, R104 ;  /* 0x00000062fb627224 */ /* 0x000fe400078e0268 */
[----:B------:R-:W-:Y:S02]  /*3260*/  IMAD.MOV.U32 R104, RZ, RZ, R100 ;  /* 0x000000ffff687224 */ /* 0x000fe400078e0064 */
[----:B------:R-:W-:Y:S01]  /*3270*/  IMAD.MOV R99, RZ, RZ, -R99 ;  /* 0x000000ffff637224 */ /* 0x000fe200078e0a63 */
[C---:B-1----:R-:W-:Y:S01]  /*3280*/  LOP3.LUT R6, R8.reuse, 0xda, RZ, 0xfc, !PT ;  /* 0x000000da08067812 */ /* 0x042fe200078efcff */
[----:B------:R-:W-:Y:S01]  /*3290*/  IMAD.HI.U32 R101, R249, R104, RZ ;  /* 0x00000068f9657227 */ /* 0x000fe200078e00ff */
[----:B------:R-:W-:-:S02]  /*32a0*/  LOP3.LUT R7, R8, 0xdc, RZ, 0xfc, !PT ;  /* 0x000000dc08077812 */ /* 0x000fc400078efcff */
[----:B------:R-:W-:Y:S01]  /*32b0*/  IABS R110, R6 ;  /* 0x00000006006e7213 */ /* 0x000fe20000000000 */
[----:B------:R1:W-:Y:S01]  /*32c0*/  STL [R1+0x1130], R6 ;  /* 0x0011300601007387 */ /* 0x0003e20000100800 */
[----:B------:R-:W-:Y:S02]  /*32d0*/  IMAD R99, R251, R99, R106 ;  /* 0x00000063fb637224 */ /* 0x000fe400078e026a */
[----:B------:R-:W-:Y:S02]  /*32e0*/  IMAD.MOV.U32 R106, RZ, RZ, R103 ;  /* 0x000000ffff6a7224 */ /* 0x000fe400078e0067 */
[C---:B------:R-:W-:Y:S01]  /*32f0*/  IMAD.HI.U32 R103, R249.reuse, R108, RZ ;  /* 0x0000006cf9677227 */ /* 0x040fe200078e00ff */
[----:B------:R2:W-:Y:S01]  /*3300*/  STL [R1+0x1124], R7 ;  /* 0x0011240701007387 */ /* 0x0005e20000100800 */
[----:B-1----:R-:W-:Y:S02]  /*3310*/  LOP3.LUT R6, R8, 0xde, RZ, 0xfc, !PT ;  /* 0x000000de08067812 */ /* 0x002fe400078efcff */
[----:B------:R-:W-:Y:S01]  /*3320*/  IMAD.HI.U32 R100, R249, R102, RZ ;  /* 0x00000066f9647227 */ /* 0x000fe200078e00ff */
[----:B------:R-:W-:-:S02]  /*3330*/  IABS R112, R7 ;  /* 0x0000000700707213 */ /* 0x000fc40000000000 */
[----:B------:R-:W-:Y:S01]  /*3340*/  IADD3 R101, -R101, RZ, RZ ;  /* 0x000000ff65657210 */ /* 0x000fe20007ffe1ff */
[----:B------:R1:W-:Y:S01]  /*3350*/  STL [R1+0x111c], R6 ;  /* 0x00111c0601007387 */ /* 0x0003e20000100800 */
[----:B------:R-:W-:Y:S01]  /*3360*/  IABS R114, R6 ;  /* 0x0000000600727213 */ /* 0x000fe20000000000 */
[----:B------:R-:W-:Y:S01]  /*3370*/  IMAD.MOV R103, RZ, RZ, -R103 ;  /* 0x000000ffff677224 */ /* 0x000fe200078e0a67 */
[C---:B--2---:R-:W-:Y:S01]  /*3380*/  LOP3.LUT R7, R8.reuse, 0xe0, RZ, 0xfc, !PT ;  /* 0x000000e008077812 */ /* 0x044fe200078efcff */
[----:B------:R-:W-:Y:S02]  /*3390*/  IMAD.MOV R100, RZ, RZ, -R100 ;  /* 0x000000ffff647224 */ /* 0x000fe400078e0a64 */
[C---:B------:R-:W-:Y:S01]  /*33a0*/  IMAD R101, R251.reuse, R101, R104 ;  /* 0x00000065fb657224 */ /* 0x040fe200078e0268 */
[----:B-1----:R-:W-:Y:S01]  /*33b0*/  LOP3.LUT R6, R8, 0xe2, RZ, 0xfc, !PT ;  /* 0x000000e208067812 */ /* 0x002fe200078efcff */
[----:B------:R-:W-:Y:S01]  /*33c0*/  IMAD R103, R251, R103, R108 ;  /* 0x00000067fb677224 */ /* 0x000fe200078e026c */
[----:B------:R-:W-:Y:S01]  /*33d0*/  STL [R1+0x1114], R7 ;  /* 0x0011140701007387 */ /* 0x000fe20000100800 */
[----:B------:R-:W-:Y:S01]  /*33e0*/  IMAD.HI.U32 R104, R249, R110, RZ ;  /* 0x0000006ef9687227 */ /* 0x000fe200078e00ff */
[----:B------:R-:W-:-:S02]  /*33f0*/  IABS R108, R6 ;  /* 0x00000006006c7213 */ /* 0x000fc40000000000 */
[----:B------:R1:W-:Y:S01]  /*3400*/  STL [R1+0x110c], R6 ;  /* 0x00110c0601007387 */ /* 0x0003e20000100800 */
[----:B------:R-:W-:Y:S02]  /*3410*/  IMAD R100, R251, R100, R102 ;  /* 0x00000064fb647224 */ /* 0x000fe400078e0266 */
[----:B------:R-:W-:Y:S01]  /*3420*/  IMAD.HI.U32 R102, R249, R106, RZ ;  /* 0x0000006af9667227 */ /* 0x000fe200078e00ff */
[----:B------:R-:W-:-:S03]  /*3430*/  IABS R107, R7 ;  /* 0x00000007006b7213 */ /* 0x000fc60000000000 */
[----:B------:R-:W-:Y:S01]  /*3440*/  IMAD.MOV R104, RZ, RZ, -R104 ;  /* 0x000000ffff687224 */ /* 0x000fe200078e0a68 */
[----:B-1----:R-:W-:Y:S01]  /*3450*/  LOP3.LUT R6, R8, 0xe4, RZ, 0xfc, !PT ;  /* 0x000000e408067812 */ /* 0x002fe200078efcff */
[----:B------:R-:W-:Y:S02]  /*3460*/  IMAD.MOV R102, RZ, RZ, -R102 ;  /* 0x000000ffff667224 */ /* 0x000fe400078e0a66 */
[C---:B------:R-:W-:Y:S01]  /*3470*/  IMAD.HI.U32 R109, R249.reuse, R108, RZ ;  /* 0x0000006cf96d7227 */ /* 0x040fe200078e00ff */
[----:B------:R-:W-:Y:S01]  /*3480*/  IABS R116, R6 ;  /* 0x0000000600747213 */ /* 0x000fe20000000000 */
[----:B------:R1:W-:Y:S02]  /*3490*/  STL [R1+0x1290], R6 ;  /* 0x0012900601007387 */ /* 0x0003e40000100800 */
[----:B------:R-:W-:-:S04]  /*34a0*/  IMAD.HI.U32 R105, R249, R112, RZ ;  /* 0x00000070f9697227 */ /* 0x000fc800078e00ff */
[C---:B------:R-:W-:Y:S02]  /*34b0*/  IMAD R104, R251.reuse, R104, R110 ;  /* 0x00000068fb687224 */ /* 0x040fe400078e026e */
[----:B------:R-:W-:Y:S01]  /*34c0*/  IMAD.MOV.U32 R110, RZ, RZ, R107 ;  /* 0x000000ffff6e7224 */ /* 0x000fe200078e006b */
[----:B-1----:R-:W-:Y:S01]  /*34d0*/  LOP3.LUT R6, R8, 0xe8, RZ, 0xfc, !PT ;  /* 0x000000e808067812 */ /* 0x002fe200078efcff */
[----:B------:R-:W-:Y:S02]  /*34e0*/  IMAD R102, R251, R102, R106 ;  /* 0x00000066fb667224 */ /* 0x000fe400078e026a */
[----:B------:R-:W-:Y:S01]  /*34f0*/  IMAD.HI.U32 R106, R249, R114, RZ ;  /* 0x00000072f96a7227 */ /* 0x000fe200078e00ff */
[----:B------:R-:W-:-:S03]  /*3500*/  IABS R113, R6 ;  /* 0x0000000600717213 */ /* 0x000fc60000000000 */
[----:B------:R-:W-:Y:S01]  /*3510*/  IMAD.MOV R111, RZ, RZ, -R109 ;  /* 0x000000ffff6f7224 */ /* 0x000fe200078e0a6d */
[----:B------:R-:W-:Y:S01]  /*3520*/  LOP3.LUT R7, R8, 0xe6, RZ, 0xfc, !PT ;  /* 0x000000e608077812 */ /* 0x000fe200078efcff */
[----:B------:R-:W-:Y:S02]  /*3530*/  IMAD.MOV R105, RZ, RZ, -R105 ;  /* 0x000000ffff697224 */ /* 0x000fe400078e0a69 */
[----:B------:R-:W-:-:S04]  /*3540*/  IMAD.HI.U32 R107, R249, R110, RZ ;  /* 0x0000006ef96b7227 */ /* 0x000fc800078e00ff */
[----:B------:R-:W-:Y:S02]  /*3550*/  IMAD.MOV R106, RZ, RZ, -R106 ;  /* 0x000000ffff6a7224 */ /* 0x000fe400078e0a6a */
[C---:B------:R-:W-:Y:S02]  /*3560*/  IMAD R108, R251.reuse, R111, R108 ;  /* 0x0000006ffb6c7224 */ /* 0x040fe400078e026c */
[C---:B------:R-:W-:Y:S01]  /*3570*/  IMAD R105, R251.reuse, R105, R112 ;  /* 0x00000069fb697224 */ /* 0x040fe200078e0270 */
[----:B------:R-:W-:Y:S01]  /*3580*/  IABS R112, R7 ;  /* 0x0000000700707213 */ /* 0x000fe20000000000 */
[----:B------:R-:W-:Y:S01]  /*3590*/  IMAD.MOV.U32 R111, RZ, RZ, R113 ;  /* 0x000000ffff6f7224 */ /* 0x000fe200078e0071 */
[----:B------:R1:W-:Y:S01]  /*35a0*/  STL [R1+0x128c], R7 ;  /* 0x00128c0701007387 */ /* 0x0003e20000100800 */
[----:B------:R-:W-:Y:S02]  /*35b0*/  IMAD.MOV R107, RZ, RZ, -R107 ;  /* 0x000000ffff6b7224 */ /* 0x000fe400078e0a6b */
[----:B------:R-:W-:Y:S01]  /*35c0*/  IMAD R106, R251, R106, R114 ;  /* 0x0000006afb6a7224 */ /* 0x000fe200078e0272 */
[----:B------:R2:W-:Y:S01]  /*35d0*/  STL [R1+0x12a4], R6 ;  /* 0x0012a40601007387 */ /* 0x0005e20000100800 */
[----:B------:R-:W-:-:S04]  /*35e0*/  IMAD.HI.U32 R109, R249, R116, RZ ;  /* 0x00000074f96d7227 */ /* 0x000fc800078e00ff */
[----:B------:R-:W-:Y:S01]  /*35f0*/  IMAD.HI.U32 R114, R249, R111, RZ ;  /* 0x0000006ff9727227 */ /* 0x000fe200078e00ff */
[----:B-1----:R-:W-:-:S03]  /*3600*/  LOP3.LUT R7, R8, 0xea, RZ, 0xfc, !PT ;  /* 0x000000ea08077812 */ /* 0x002fc600078efcff */
[C---:B------:R-:W-:Y:S01]  /*3610*/  IMAD R107, R251.reuse, R107, R110 ;  /* 0x0000006bfb6b7224 */ /* 0x040fe200078e026e */
[----:B--2---:R-:W-:Y:S01]  /*3620*/  LOP3.LUT R6, R8, 0xec, RZ, 0xfc, !PT ;  /* 0x000000ec08067812 */ /* 0x004fe200078efcff */
[----:B------:R-:W-:Y:S01]  /*3630*/  IMAD.MOV.U32 R110, RZ, RZ, R112 ;  /* 0x000000ffff6e7224 */ /* 0x000fe200078e0070 */
[----:B------:R-:W-:Y:S01]  /*3640*/  IABS R112, R7 ;  /* 0x0000000700707213 */ /* 0x000fe20000000000 */
[----:B------:R-:W-:Y:S01]  /*3650*/  IMAD.MOV R109, RZ, RZ, -R109 ;  /* 0x000000ffff6d7224 */ /* 0x000fe200078e0a6d */
[----:B------:R-:W-:Y:S01]  /*3660*/  STL [R1+0x129c], R7 ;  /* 0x00129c0701007387 */ /* 0x000fe20000100800 */
[----:B------:R-:W-:Y:S02]  /*3670*/  IADD3 R114, -R114, RZ, RZ ;  /* 0x000000ff72727210 */ /* 0x000fe40007ffe1ff */
[----:B------:R-:W-:Y:S01]  /*3680*/  IABS R113, R6 ;  /* 0x0000000600717213 */ /* 0x000fe20000000000 */
[----:B------:R1:W-:Y:S01]  /*3690*/  STL [R1+0x12b4], R6 ;  /* 0x0012b40601007387 */ /* 0x0003e20000100800 */
[----:B------:R-:W-:-:S02]  /*36a0*/  IMAD R109, R251, R109, R116 ;  /* 0x0000006dfb6d7224 */ /* 0x000fc400078e0274 */
[----:B------:R-:W-:-:S04]  /*36b0*/  IMAD.HI.U32 R115, R249, R110, RZ ;  /* 0x0000006ef9737227 */ /* 0x000fc800078e00ff */
[----:B------:R-:W-:Y:S01]  /*36c0*/  IMAD.HI.U32 R116, R249, R112, RZ ;  /* 0x00000070f9747227 */ /* 0x000fe200078e00ff */
[----:B-1----:R-:W-:-:S03]  /*36d0*/  LOP3.LUT R6, R8, 0xee, RZ, 0xfc, !PT ;  /* 0x000000ee08067812 */ /* 0x002fc600078efcff */
[----:B------:R-:W-:Y:S01]  /*36e0*/  IMAD R111, R251, R114, R111 ;  /* 0x00000072fb6f7224 */ /* 0x000fe200078e026f */
[C---:B------:R-:W-:Y:S01]  /*36f0*/  LOP3.LUT R7, R8.reuse, 0xf0, RZ, 0xfc, !PT ;  /* 0x000000f008077812 */ /* 0x040fe200078efcff */
[----:B------:R-:W-:Y:S01]  /*3700*/  IMAD.MOV R115, RZ, RZ, -R115 ;  /* 0x000000ffff737224 */ /* 0x000fe200078e0a73 */
[----:B------:R-:W-:Y:S01]  /*3710*/  IABS R114, R6 ;  /* 0x0000000600727213 */ /* 0x000fe20000000000 */
[----:B------:R1:W-:Y:S01]  /*3720*/  STL [R1+0x12ac], R6 ;  /* 0x0012ac0601007387 */ /* 0x0003e20000100800 */
[----:B------:R-:W-:Y:S02]  /*3730*/  IMAD.MOV R116, RZ, RZ, -R116 ;  /* 0x000000ffff747224 */ /* 0x000fe400078e0a74 */
[----:B------:R-:W-:Y:S01]  /*3740*/  IMAD.HI.U32 R117, R249, R113, RZ ;  /* 0x00000071f9757227 */ /* 0x000fe200078e00ff */
[----:B------:R2:W-:Y:S03]  /*3750*/  STL [R1+0x12c4], R7 ;  /* 0x0012c40701007387 */ /* 0x0005e60000100800 */
[C---:B------:R-:W-:Y:S01]  /*3760*/  IMAD R110, R251.reuse, R115, R110 ;  /* 0x00000073fb6e7224 */ /* 0x040fe200078e026e */
[C---:B-1----:R-:W-:Y:S01]  /*3770*/  LOP3.LUT R6, R8.reuse, 0xf2, RZ, 0xfc, !PT ;  /* 0x000000f208067812 */ /* 0x042fe200078efcff */
[----:B------:R-:W-:Y:S01]  /*3780*/  IMAD R112, R251, R116, R112 ;  /* 0x00000074fb707224 */ /* 0x000fe200078e0270 */
[----:B------:R-:W-:Y:S01]  /*3790*/  IABS R115, R7 ;  /* 0x0000000700737213 */ /* 0x000fe20000000000 */
[----:B------:R-:W-:Y:S01]  /*37a0*/  IMAD.HI.U32 R118, R249, R114, RZ ;  /* 0x00000072f9767227 */ /* 0x000fe200078e00ff */
[----:B------:R-:W-:Y:S01]  /*37b0*/  IABS R116, R6 ;  /* 0x0000000600747213 */ /* 0x000fe20000000000 */
[----:B------:R1:W-:Y:S01]  /*37c0*/  STL [R1+0x12c0], R6 ;  /* 0x0012c00601007387 */ /* 0x0003e20000100800 */
[----:B--2---:R-:W-:Y:S01]  /*37d0*/  LOP3.LUT R7, R8, 0xf4, RZ, 0xfc, !PT ;  /* 0x000000f408077812 */ /* 0x004fe200078efcff */
[----:B------:R-:W-:-:S02]  /*37e0*/  IMAD.MOV R117, RZ, RZ, -R117 ;  /* 0x000000ffff757224 */ /* 0x000fc400078e0a75 */
[----:B------:R-:W-:Y:S02]  /*37f0*/  IMAD.MOV R118, RZ, RZ, -R118 ;  /* 0x000000ffff767224 */ /* 0x000fe400078e0a76 */
[----:B------:R-:W-:Y:S01]  /*3800*/  IMAD R113, R251, R117, R113 ;  /* 0x00000075fb717224 */ /* 0x000fe200078e0271 */
[----:B------:R-:W-:Y:S01]  /*3810*/  IABS R117, R7 ;  /* 0x0000000700757213 */ /* 0x000fe20000000000 */
[----:B------:R-:W-:Y:S01]  /*3820*/  IMAD.HI.U32 R119, R249, R116, RZ ;  /* 0x00000074f9777227 */ /* 0x000fe200078e00ff */
[----:B-1----:R-:W-:Y:S01]  /*3830*/  LOP3.LUT R6, R8, 0xf6, RZ, 0xfc, !PT ;  /* 0x000000f608067812 */ /* 0x002fe200078efcff */
[----:B------:R-:W-:Y:S02]  /*3840*/  STL [R1+0x12b8], R7 ;  /* 0x0012b80701007387 */ /* 0x000fe40000100800 */
[----:B------:R-:W-:Y:S01]  /*3850*/  IMAD R114, R251, R118, R114 ;  /* 0x00000076fb727224 */ /* 0x000fe200078e0272 */
[----:B------:R-:W-:Y:S01]  /*3860*/  IABS R118, R6 ;  /* 0x0000000600767213 */ /* 0x000fe20000000000 */
[----:B------:R1:W-:Y:S01]  /*3870*/  STL [R1+0x12b0], R6 ;  /* 0x0012b00601007387 */ /* 0x0003e20000100800 */
[----:B------:R-:W-:-:S02]  /*3880*/  IMAD.MOV R119, RZ, RZ, -R119 ;  /* 0x000000ffff777224 */ /* 0x000fc400078e0a77 */
[----:B------:R-:W-:-:S04]  /*3890*/  IMAD.HI.U32 R121, R249, R117, RZ ;  /* 0x00000075f9797227 */ /* 0x000fc800078e00ff */
[----:B------:R-:W-:Y:S01]  /*38a0*/  IMAD.HI.U32 R120, R249, R115, RZ ;  /* 0x00000073f9787227 */ /* 0x000fe200078e00ff */
[----:B-1----:R-:W-:-:S03]  /*38b0*/  LOP3.LUT R6, R8, 0xf8, RZ, 0xfc, !PT ;  /* 0x000000f808067812 */ /* 0x002fc600078efcff */
[----:B------:R-:W-:Y:S02]  /*38c0*/  IMAD R116, R251, R119, R116 ;  /* 0x00000077fb747224 */ /* 0x000fe400078e0274 */
[----:B------:R-:W-:Y:S01]  /*38d0*/  IMAD.MOV R121, RZ, RZ, -R121 ;  /* 0x000000ffff797224 */ /* 0x000fe200078e0a79 */
[----:B------:R-:W-:Y:S01]  /*38e0*/  IABS R119, R6 ;  /* 0x0000000600777213 */ /* 0x000fe20000000000 */
[----:B------:R1:W-:Y:S01]  /*38f0*/  STL [R1+0x1294], R6 ;  /* 0x0012940601007387 */ /* 0x0003e20000100800 */
[----:B------:R-:W-:Y:S01]  /*3900*/  IMAD.MOV R120, RZ, RZ, -R120 ;  /* 0x000000ffff787224 */ /* 0x000fe200078e0a78 */
[----:B------:R-:W-:Y:S01]  /*3910*/  LOP3.LUT R7, R8, 0xfa, RZ, 0xfc, !PT ;  /* 0x000000fa08077812 */ /* 0x000fe200078efcff */
[----:B------:R-:W-:-:S04]  /*3920*/  IMAD.HI.U32 R122, R249, R118, RZ ;  /* 0x00000076f97a7227 */ /* 0x000fc800078e00ff */
[----:B------:R-:W-:Y:S01]  /*3930*/  IMAD R117, R251, R121, R117 ;  /* 0x00000079fb757224 */ /* 0x000fe200078e0275 */
[C---:B-1----:R-:W-:Y:S01]  /*3940*/  LOP3.LUT R6, R8.reuse, 0xfc, RZ, 0xfc, !PT ;  /* 0x000000fc08067812 */ /* 0x042fe200078efcff */
[----:B------:R-:W-:Y:S01]  /*3950*/  IMAD.HI.U32 R123, R249, R119, RZ ;  /* 0x00000077f97b7227 */ /* 0x000fe200078e00ff */
[----:B------:R1:W-:Y:S02]  /*3960*/  STL [R1+0x1288], R7 ;  /* 0x0012880701007387 */ /* 0x0003e40000100800 */
[----:B------:R-:W-:Y:S01]  /*3970*/  IABS R121, R6 ;  /* 0x0000000600797213 */ /* 0x000fe20000000000 */
[----:B------:R-:W-:Y:S01]  /*3980*/  IMAD R115, R251, R120, R115 ;  /* 0x00000078fb737224 */ /* 0x000fe200078e0273 */
[----:B------:R-:W-:Y:S01]  /*3990*/  IABS R120, R7 ;  /* 0x0000000700787213 */ /* 0x000fe20000000000 */
[----:B------:R-:W-:Y:S01]  /*39a0*/  IMAD.MOV R122, RZ, RZ, -R122 ;  /* 0x000000ffff7a7224 */ /* 0x000fe200078e0a7a */
[----:B------:R2:W-:Y:S01]  /*39b0*/  STL [R1+0x1108], R6 ;  /* 0x0011080601007387 */ /* 0x0005e20000100800 */
[----:B------:R-:W-:Y:S01]  /*39c0*/  IMAD.MOV R123, RZ, RZ, -R123 ;  /* 0x000000ffff7b7224 */ /* 0x000fe200078e0a7b */
[C---:B-1----:R-:W-:Y:S01]  /*39d0*/  LOP3.LUT R7, R8.reuse, 0xfe, RZ, 0xfc, !PT ;  /* 0x000000fe08077812 */ /* 0x042fe200078efcff */
[----:B------:R-:W-:Y:S01]  /*39e0*/  IMAD.HI.U32 R124, R249, R121, RZ ;  /* 0x00000079f97c7227 */ /* 0x000fe200078e00ff */
[----:B--2---:R-:W-:-:S03]  /*39f0*/  LOP3.LUT R6, R8, 0x100, RZ, 0xfc, !PT ;  /* 0x0000010008067812 */ /* 0x004fc600078efcff */
[C---:B------:R-:W-:Y:S01]  /*3a00*/  IMAD R118, R251.reuse, R122, R118 ;  /* 0x0000007afb767224 */ /* 0x040fe200078e0276 */
[----:B------:R-:W-:Y:S01]  /*3a10*/  IABS R122, R7 ;  /* 0x00000007007a7213 */ /* 0x000fe20000000000 */
[----:B------:R-:W-:Y:S01]  /*3a20*/  STL [R1+0x10fc], R7 ;  /* 0x0010fc0701007387 */ /* 0x000fe20000100800 */
[----:B------:R-:W-:Y:S01]  /*3a30*/  IMAD R119, R251, R123, R119 ;  /* 0x0000007bfb777224 */ /* 0x000fe200078e0277 */
[----:B------:R-:W-:Y:S01]  /*3a40*/  IABS R123, R6 ;  /* 0x00000006007b7213 */ /* 0x000fe20000000000 */
[----:B------:R-:W-:Y:S01]  /*3a50*/  IMAD.MOV R124, RZ, RZ, -R124 ;  /* 0x000000ffff7c7224 */ /* 0x000fe200078e0a7c */
[----:B------:R1:W-:Y:S01]  /*3a60*/  STL [R1+0x1284], R6 ;  /* 0x0012840601007387 */ /* 0x0003e20000100800 */
[----:B------:R-:W-:-:S04]  /*3a70*/  IMAD.HI.U32 R126, R249, R122, RZ ;  /* 0x0000007af97e7227 */ /* 0x000fc800078e00ff */
[----:B------:R-:W-:Y:S01]  /*3a80*/  IMAD.HI.U32 R125, R249, R120, RZ ;  /* 0x00000078f97d7227 */ /* 0x000fe200078e00ff */
[----:B-1----:R-:W-:-:S03]  /*3a90*/  LOP3.LUT R6, R8, 0x102, RZ, 0xfc, !PT ;  /* 0x0000010208067812 */ /* 0x002fc600078efcff */
[----:B------:R-:W-:Y:S01]  /*3aa0*/  IMAD R121, R251, R124, R121 ;  /* 0x0000007cfb797224 */ /* 0x000fe200078e0279 */
[----:B------:R-:W-:Y:S01]  /*3ab0*/  IABS R124, R6 ;  /* 0x00000006007c7213 */ /* 0x000fe20000000000 */
[----:B------:R1:W-:Y:S01]  /*3ac0*/  STL [R1+0x1238], R6 ;  /* 0x0012380601007387 */ /* 0x0003e20000100800 */
[----:B------:R-:W-:Y:S01]  /*3ad0*/  IMAD.MOV R126, RZ, RZ, -R126 ;  /* 0x000000ffff7e7224 */ /* 0x000fe200078e0a7e */
[C---:B------:R-:W-:Y:S01]  /*3ae0*/  LOP3.LUT R7, R8.reuse, 0x104, RZ, 0xfc, !PT ;  /* 0x0000010408077812 */ /* 0x040fe200078efcff */
[----:B------:R-:W-:Y:S02]  /*3af0*/  IMAD.MOV R125, RZ, RZ, -R125 ;  /* 0x000000ffff7d7224 */ /* 0x000fe400078e0a7d */
[----:B------:R-:W-:Y:S01]  /*3b00*/  IMAD.HI.U32 R127, R249, R123, RZ ;  /* 0x0000007bf97f7227 */ /* 0x000fe200078e00ff */
[----:B-1----:R-:W-:-:S03]  /*3b10*/  LOP3.LUT R6, R8, 0x106, RZ, 0xfc, !PT ;  /* 0x0000010608067812 */ /* 0x002fc600078efcff */
[----:B------:R-:W-:Y:S01]  /*3b20*/  IMAD.HI.U32 R128, R249, R124, RZ ;  /* 0x0000007cf9807227 */ /* 0x000fe200078e00ff */
[----:B------:R1:W-:Y:S03]  /*3b30*/  STL [R1+0x1280], R7 ;  /* 0x0012800701007387 */ /* 0x0003e60000100800 */
[C---:B------:R-:W-:Y:S01]  /*3b40*/  IMAD R122, R251.reuse, R126, R122 ;  /* 0x0000007efb7a7224 */ /* 0x040fe200078e027a */
[----:B------:R-:W-:Y:S01]  /*3b50*/  IABS R126, R6 ;  /* 0x00000006007e7213 */ /* 0x000fe20000000000 */
[----:B------:R-:W-:Y:S01]  /*3b60*/  IMAD R120, R251, R125, R120 ;  /* 0x0000007dfb787224 */ /* 0x000fe200078e0278 */
[----:B------:R-:W-:Y:S01]  /*3b70*/  IABS R125, R7 ;  /* 0x00000007007d7213 */ /* 0x000fe20000000000 */
[----:B------:R-:W-:Y:S01]  /*3b80*/  IMAD.MOV R127, RZ, RZ, -R127 ;  /* 0x000000ffff7f7224 */ /* 0x000fe200078e0a7f */
[----:B------:R2:W-:Y:S01]  /*3b90*/  STL [R1+0x1268], R6 ;  /* 0x0012680601007387 */ /* 0x0005e20000100800 */
[----:B------:R-:W-:-:S02]  /*3ba0*/  IADD3 R128, -R128, RZ, RZ ;  /* 0x000000ff80807210 */ /* 0x000fc40007ffe1ff */
[C---:B-1----:R-:W-:Y:S01]  /*3bb0*/  LOP3.LUT R7, R8.reuse, 0x108, RZ, 0xfc, !PT ;  /* 0x0000010808077812 */ /* 0x042fe200078efcff */
[----:B------:R-:W-:Y:S02]  /*3bc0*/  IMAD R123, R251, R127, R123 ;  /* 0x0000007ffb7b7224 */ /* 0x000fe400078e027b */
[----:B------:R-:W-:Y:S01]  /*3bd0*/  IMAD.HI.U32 R129, R249, R126, RZ ;  /* 0x0000007ef9817227 */ /* 0x000fe200078e00ff */
[----:B------:R-:W-:Y:S02]  /*3be0*/  IABS R127, R7 ;  /* 0x00000007007f7213 */ /* 0x000fe40000000000 */
[----:B--2---:R-:W-:Y:S01]  /*3bf0*/  LOP3.LUT R6, R8, 0x10a, RZ, 0xfc, !PT ;  /* 0x0000010a08067812 */ /* 0x004fe200078efcff */
[----:B------:R-:W-:Y:S01]  /*3c00*/  STL [R1+0x127c], R7 ;  /* 0x00127c0701007387 */ /* 0x000fe20000100800 */
[----:B------:R-:W-:Y:S02]  /*3c10*/  IMAD R124, R251, R128, R124 ;  /* 0x00000080fb7c7224 */ /* 0x000fe400078e027c */
[----:B------:R-:W-:Y:S01]  /*3c20*/  IABS R128, R6 ;  /* 0x0000000600807213 */ /* 0x000fe20000000000 */
[----:B------:R1:W-:Y:S01]  /*3c30*/  STL [R1+0x1254], R6 ;  /* 0x0012540601007387 */ /* 0x0003e20000100800 */
[----:B------:R-:W-:-:S02]  /*3c40*/  IMAD.MOV R129, RZ, RZ, -R129 ;  /* 0x000000ffff817224 */ /* 0x000fc400078e0a81 */
        /* <DEDUP_REMOVED lines=29> */
[----:B------:R-:W-:-:S04]  /*3e20*/  IMAD.HI.U32 R135, R249, R130, RZ ;  /* 0x00000082f9877227 */ /* 0x000fc800078e00ff */
[----:B------:R-:W-:Y:S02]  /*3e30*/  IMAD.MOV R134, RZ, RZ, -R134 ;  /* 0x000000ffff867224 */ /* 0x000fe400078e0a86 */
[----:B------:R-:W-:Y:S01]  /*3e40*/  IMAD.HI.U32 R136, R249, R132, RZ ;  /* 0x00000084f9887227 */ /* 0x000fe200078e00ff */
[----:B-1----:R-:W-:-:S03]  /*3e50*/  LOP3.LUT R6, R8, 0x116, RZ, 0xfc, !PT ;  /* 0x0000011608067812 */ /* 0x002fc600078efcff */
[----:B------:R-:W-:Y:S01]  /*3e60*/  IMAD.MOV R135, RZ, RZ, -R135 ;  /* 0x000000ffff877224 */ /* 0x000fe200078e0a87 */
[----:B------:R-:W-:Y:S01]  /*3e70*/  LOP3.LUT R7, R8, 0x118, RZ, 0xfc, !PT ;  /* 0x0000011808077812 */ /* 0x000fe200078efcff */
[----:B------:R-:W-:Y:S01]  /*3e80*/  IMAD R131, R251, R134, R131 ;  /* 0x00000086fb837224 */ /* 0x000fe200078e0283 */
[----:B------:R-:W-:Y:S01]  /*3e90*/  IABS R134, R6 ;  /* 0x0000000600867213 */ /* 0x000fe20000000000 */
[----:B------:R1:W-:Y:S01]  /*3ea0*/  STL [R1+0x1260], R6 ;  /* 0x0012600601007387 */ /* 0x0003e20000100800 */
[----:B------:R-:W-:-:S04]  /*3eb0*/  IMAD.HI.U32 R137, R249, R133, RZ ;  /* 0x00000085f9897227 */ /* 0x000fc800078e00ff */
[----:B------:R-:W-:Y:S01]  /*3ec0*/  IMAD.MOV R136, RZ, RZ, -R136 ;  /* 0x000000ffff887224 */ /* 0x000fe200078e0a88 */
[----:B------:R2:W-:Y:S01]  /*3ed0*/  STL [R1+0x1240], R7 ;  /* 0x0012400701007387 */ /* 0x0005e20000100800 */
[C---:B------:R-:W-:Y:S01]  /*3ee0*/  IMAD R130, R251.reuse, R135, R130 ;  /* 0x00000087fb827224 */ /* 0x040fe200078e0282 */
[C---:B-1----:R-:W-:Y:S01]  /*3ef0*/  LOP3.LUT R6, R8.reuse, 0x11a, RZ, 0xfc, !PT ;  /* 0x0000011a08067812 */ /* 0x042fe200078efcff */
[----:B------:R-:W-:Y:S01]  /*3f00*/  IMAD.MOV R137, RZ, RZ, -R137 ;  /* 0x000000ffff897224 */ /* 0x000fe200078e0a89 */
[----:B------:R-:W-:Y:S01]  /*3f10*/  IABS R135, R7 ;  /* 0x0000000700877213 */ /* 0x000fe20000000000 */
[----:B------:R-:W-:Y:S01]  /*3f20*/  IMAD R132, R251, R136, R132 ;  /* 0x00000088fb847224 */ /* 0x000fe200078e0284 */
[----:B------:R-:W-:Y:S01]  /*3f30*/  IABS R136, R6 ;  /* 0x0000000600887213 */ /* 0x000fe20000000000 */
[----:B------:R-:W-:Y:S01]  /*3f40*/  IMAD.HI.U32 R138, R249, R134, RZ ;  /* 0x00000086f98a7227 */ /* 0x000fe200078e00ff */
[----:B--2---:R-:W-:Y:S01]  /*3f50*/  LOP3.LUT R7, R8, 0x11c, RZ, 0xfc, !PT ;  /* 0x0000011c08077812 */ /* 0x004fe200078efcff */
[----:B------:R1:W-:Y:S02]  /*3f60*/  STL [R1+0x125c], R6 ;  /* 0x00125c0601007387 */ /* 0x0003e40000100800 */
[----:B------:R-:W-:Y:S01]  /*3f70*/  IMAD R133, R251, R137, R133 ;  /* 0x00000089fb857224 */ /* 0x000fe200078e0285 */
[----:B------:R-:W-:Y:S01]  /*3f80*/  IABS R137, R7 ;  /* 0x0000000700897213 */ /* 0x000fe20000000000 */
[----:B------:R-:W-:-:S02]  /*3f90*/  IMAD.MOV R138, RZ, RZ, -R138 ;  /* 0x000000ffff8a7224 */ /* 0x000fc400078e0a8a */
[----:B------:R-:W-:Y:S01]  /*3fa0*/  IMAD.HI.U32 R139, R249, R136, RZ ;  /* 0x00000088f98b7227 */ /* 0x000fe200078e00ff */
[----:B-1----:R-:W-:Y:S01]  /*3fb0*/  LOP3.LUT R6, R8, 0x11e, RZ, 0xfc, !PT ;  /* 0x0000011e08067812 */ /* 0x002fe200078efcff */
[----:B------:R-:W-:Y:S02]  /*3fc0*/  STL [R1+0x1270], R7 ;  /* 0x0012700701007387 */ /* 0x000fe40000100800 */
[----:B------:R-:W-:Y:S01]  /*3fd0*/  IMAD R134, R251, R138, R134 ;  /* 0x0000008afb867224 */ /* 0x000fe200078e0286 */
[----:B------:R-:W-:Y:S01]  /*3fe0*/  IABS R138, R6 ;  /* 0x00000006008a7213 */ /* 0x000fe20000000000 */
[----:B------:R1:W-:Y:S01]  /*3ff0*/  STL [R1+0x124c], R6 ;  /* 0x00124c0601007387 */ /* 0x0003e20000100800 */
[----:B------:R-:W-:Y:S02]  /*4000*/  IMAD.MOV R139, RZ, RZ, -R139 ;  /* 0x000000ffff8b7224 */ /* 0x000fe400078e0a8b */
[----:B------:R-:W-:-:S04]  /*4010*/  IMAD.HI.U32 R141, R249, R137, RZ ;  /* 0x00000089f98d7227 */ /* 0x000fc800078e00ff */
[----:B------:R-:W-:Y:S01]  /*4020*/  IMAD.HI.U32 R140, R249, R135, RZ ;  /* 0x00000087f98c7227 */ /* 0x000fe200078e00ff */
[----:B-1----:R-:W-:-:S03]  /*4030*/  LOP3.LUT R6, R8, 0x120, RZ, 0xfc, !PT ;  /* 0x0000012008067812 */ /* 0x002fc600078efcff */
[----:B------:R-:W-:Y:S01]  /*4040*/  IMAD R136, R251, R139, R136 ;  /* 0x0000008bfb887224 */ /* 0x000fe200078e0288 */
[----:B------:R-:W-:Y:S01]  /*4050*/  IADD3 R141, -R141, RZ, RZ ;  /* 0x000000ff8d8d7210 */ /* 0x000fe20007ffe1ff */
[----:B------:R-:W-:Y:S01]  /*4060*/  IMAD.MOV R140, RZ, RZ, -R140 ;  /* 0x000000ffff8c7224 */ /* 0x000fe200078e0a8c */
[----:B------:R-:W-:Y:S01]  /*4070*/  IABS R139, R6 ;  /* 0x00000006008b7213 */ /* 0x000fe20000000000 */
[----:B------:R1:W-:Y:S01]  /*4080*/  STL [R1+0x12a0], R6 ;  /* 0x0012a00601007387 */ /* 0x0003e20000100800 */
[----:B------:R-:W-:Y:S01]  /*4090*/  LOP3.LUT R7, R8, 0x122, RZ, 0xfc, !PT ;  /* 0x0000012208077812 */ /* 0x000fe200078efcff */
[----:B------:R-:W-:-:S04]  /*40a0*/  IMAD.HI.U32 R142, R249, R138, RZ ;  /* 0x0000008af98e7227 */ /* 0x000fc800078e00ff */
[C---:B------:R-:W-:Y:S01]  /*40b0*/  IMAD R135, R251.reuse, R140, R135 ;  /* 0x0000008cfb877224 */ /* 0x040fe200078e0287 */
[C---:B-1----:R-:W-:Y:S01]  /*40c0*/  LOP3.LUT R6, R8.reuse, 0x124, RZ, 0xfc, !PT ;  /* 0x0000012408067812 */ /* 0x042fe200078efcff */
[----:B------:R-:W-:Y:S01]  /*40d0*/  IMAD R137, R251, R141, R137 ;  /* 0x0000008dfb897224 */ /* 0x000fe200078e0289 */
[----:B------:R1:W-:Y:S01]  /*40e0*/  STL [R1+0x1298], R7 ;  /* 0x0012980701007387 */ /* 0x0003e20000100800 */
[----:B------:R-:W-:Y:S01]  /*40f0*/  IMAD.HI.U32 R143, R249, R139, RZ ;  /* 0x0000008bf98f7227 */ /* 0x000fe200078e00ff */
[----:B------:R-:W-:Y:S02]  /*4100*/  IABS R140, R7 ;  /* 0x00000007008c7213 */ /* 0x000fe40000000000 */
[----:B------:R-:W-:Y:S01]  /*4110*/  IABS R141, R6 ;  /* 0x00000006008d7213 */ /* 0x000fe20000000000 */
[----:B------:R-:W-:Y:S01]  /*4120*/  IMAD.MOV R142, RZ, RZ, -R142 ;  /* 0x000000ffff8e7224 */ /* 0x000fe200078e0a8e */
[----:B------:R2:W-:Y:S01]  /*4130*/  STL [R1+0x12e0], R6 ;  /* 0x0012e00601007387 */ /* 0x0005e20000100800 */
[----:B------:R-:W-:Y:S01]  /*4140*/  IMAD.MOV R143, RZ, RZ, -R143 ;  /* 0x000000ffff8f7224 */ /* 0x000fe200078e0a8f */
[----:B-1----:R-:W-:Y:S01]  /*4150*/  LOP3.LUT R7, R8, 0x126, RZ, 0xfc, !PT ;  /* 0x0000012608077812 */ /* 0x002fe200078efcff */
[----:B------:R-:W-:-:S02]  /*4160*/  IMAD R138, R251, R142, R138 ;  /* 0x0000008efb8a7224 */ /* 0x000fc400078e028a */
[----:B------:R-:W-:Y:S01]  /*4170*/  IMAD.HI.U32 R144, R249, R141, RZ ;  /* 0x0000008df9907227 */ /* 0x000fe200078e00ff */
[----:B------:R-:W-:Y:S02]  /*4180*/  IABS R142, R7 ;  /* 0x00000007008e7213 */ /* 0x000fe40000000000 */
[----:B--2---:R-:W-:Y:S01]  /*4190*/  LOP3.LUT R6, R8, 0x128, RZ, 0xfc, !PT ;  /* 0x0000012808067812 */ /* 0x004fe200078efcff */
[----:B------:R-:W-:Y:S01]  /*41a0*/  STL [R1+0x12d0], R7 ;  /* 0x0012d00701007387 */ /* 0x000fe20000100800 */
[----:B------:R-:W-:Y:S02]  /*41b0*/  IMAD R139, R251, R143, R139 ;  /* 0x0000008ffb8b7224 */ /* 0x000fe400078e028b */
[----:B------:R-:W-:Y:S01]  /*41c0*/  IABS R143, R6 ;  /* 0x00000006008f7213 */ /* 0x000fe20000000000 */
[----:B------:R1:W-:Y:S01]  /*41d0*/  STL [R1+0x12cc], R6 ;  /* 0x0012cc0601007387 */ /* 0x0003e20000100800 */
[----:B------:R-:W-:Y:S02]  /*41e0*/  IMAD.MOV R144, RZ, RZ, -R144 ;  /* 0x000000ffff907224 */ /* 0x000fe400078e0a90 */
        /* <DEDUP_REMOVED lines=125> */
[----:B------:R-:W-:Y:S01]  /*49c0*/  IMAD.HI.U32 R167, R249, R163, RZ ;  /* 0x000000a3f9a77227 */ /* 0x000fe200078e00ff */
[----:B------:R-:W-:Y:S01]  /*49d0*/  IABS R164, R6 ;  /* 0x0000000600a47213 */ /* 0x000fe20000000000 */
[----:B------:R1:W-:Y:S02]  /*49e0*/  STL [R1+0x12d8], R6 ;  /* 0x0012d80601007387 */ /* 0x0003e40000100800 */
[----:B------:R-:W-:Y:S02]  /*49f0*/  IMAD.MOV R166, RZ, RZ, -R166 ;  /* 0x000000ffffa67224 */ /* 0x000fe400078e0aa6 */
[----:B------:R-:W-:Y:S01]  /*4a00*/  IMAD.MOV R165, RZ, RZ, -R165 ;  /* 0x000000ffffa57224 */ /* 0x000fe200078e0aa5 */
[----:B------:R-:W-:Y:S01]  /*4a10*/  IADD3 R167, -R167, RZ, RZ ;  /* 0x000000ffa7a77210 */ /* 0x000fe20007ffe1ff */
[C---:B------:R-:W-:Y:S01]  /*4a20*/  IMAD R162, R251.reuse, R166, R162 ;  /* 0x000000a6fba27224 */ /* 0x040fe200078e02a2 */
[----:B-1----:R-:W-:Y:S01]  /*4a30*/  LOP3.LUT R6, R8, 0x156, RZ, 0xfc, !PT ;  /* 0x0000015608067812 */ /* 0x002fe200078efcff */
[----:B------:R-:W-:Y:S01]  /*4a40*/  IMAD R160, R251, R165, R160 ;  /* 0x000000a5fba07224 */ /* 0x000fe200078e02a0 */
[----:B------:R1:W-:Y:S01]  /*4a50*/  STL [R1+0x12c8], R7 ;  /* 0x0012c80701007387 */ /* 0x0003e20000100800 */
[----:B------:R-:W-:Y:S01]  /*4a60*/  IMAD.HI.U32 R168, R249, R164, RZ ;  /* 0x000000a4f9a87227 */ /* 0x000fe200078e00ff */
[----:B------:R-:W-:-:S02]  /*4a70*/  IABS R166, R6 ;  /* 0x0000000600a67213 */ /* 0x000fc40000000000 */
[----:B------:R-:W-:Y:S01]  /*4a80*/  IABS R165, R7 ;  /* 0x0000000700a57213 */ /* 0x000fe20000000000 */
[----:B------:R2:W-:Y:S01]  /*4a90*/  STL [R1+0x12d4], R6 ;  /* 0x0012d40601007387 */ /* 0x0005e20000100800 */
[----:B------:R-:W-:Y:S01]  /*4aa0*/  IMAD.MOV R168, RZ, RZ, -R168 ;  /* 0x000000ffffa87224 */ /* 0x000fe200078e0aa8 */
[C---:B-1----:R-:W-:Y:S01]  /*4ab0*/  LOP3.LUT R7, R8.reuse, 0x158, RZ, 0xfc, !PT ;  /* 0x0000015808077812 */ /* 0x042fe200078efcff */
[----:B------:R-:W-:Y:S02]  /*4ac0*/  IMAD R163, R251, R167, R163 ;  /* 0x000000a7fba37224 */ /* 0x000fe400078e02a3 */
[----:B------:R-:W-:Y:S01]  /*4ad0*/  IMAD.HI.U32 R169, R249, R166, RZ ;  /* 0x000000a6f9a97227 */ /* 0x000fe200078e00ff */
[----:B--2---:R-:W-:Y:S02]  /*4ae0*/  LOP3.LUT R6, R8, 0x15a, RZ, 0xfc, !PT ;  /* 0x0000015a08067812 */ /* 0x004fe400078efcff */
        /* <DEDUP_REMOVED lines=36> */
[----:B------:R-:W-:Y:S01]  /*4d30*/  IMAD.HI.U32 R176, R249, R172, RZ ;  /* 0x000000acf9b07227 */ /* 0x000fe200078e00ff */
[----:B-1----:R-:W-:-:S03]  /*4d40*/  LOP3.LUT R6, R8, 0x166, RZ, 0xfc, !PT ;  /* 0x0000016608067812 */ /* 0x002fc600078efcff */
[----:B------:R-:W-:-:S04]  /*4d50*/  IMAD.HI.U32 R175, R249, R170, RZ ;  /* 0x000000aaf9af7227 */ /* 0x000fc800078e00ff */
[----:B------:R-:W-:Y:S01]  /*4d60*/  IMAD R171, R251, R174, R171 ;  /* 0x000000aefbab7224 */ /* 0x000fe200078e02ab */
[----:B------:R1:W-:Y:S01]  /*4d70*/  STL [R1+0x1220], R6 ;  /* 0x0012200601007387 */ /* 0x0003e20000100800 */
[----:B------:R-:W-:Y:S01]  /*4d80*/  IABS R174, R6 ;  /* 0x0000000600ae7213 */ /* 0x000fe20000000000 */
[----:B------:R-:W-:Y:S01]  /*4d90*/  IMAD.MOV R176, RZ, RZ, -R176 ;  /* 0x000000ffffb07224 */ /* 0x000fe200078e0ab0 */
[C---:B------:R-:W-:Y:S01]  /*4da0*/  LOP3.LUT R7, R8.reuse, 0x168, RZ, 0xfc, !PT ;  /* 0x0000016808077812 */ /* 0x040fe200078efcff */
[----:B------:R-:W-:Y:S02]  /*4db0*/  IMAD.MOV R175, RZ, RZ, -R175 ;  /* 0x000000ffffaf7224 */ /* 0x000fe400078e0aaf */
[----:B------:R-:W-:Y:S01]  /*4dc0*/  IMAD.HI.U32 R177, R249, R173, RZ ;  /* 0x000000adf9b17227 */ /* 0x000fe200078e00ff */
[----:B-1----:R-:W-:-:S03]  /*4dd0*/  LOP3.LUT R6, R8, 0x16a, RZ, 0xfc, !PT ;  /* 0x0000016a08067812 */ /* 0x002fc600078efcff */
[C---:B------:R-:W-:Y:S01]  /*4de0*/  IMAD R172, R251.reuse, R176, R172 ;  /* 0x000000b0fbac7224 */ /* 0x040fe200078e02ac */
[----:B------:R-:W-:Y:S01]  /*4df0*/  IABS R176, R6 ;  /* 0x0000000600b07213 */ /* 0x000fe20000000000 */
[----:B------:R-:W-:Y:S01]  /*4e00*/  IMAD R170, R251, R175, R170 ;  /* 0x000000affbaa7224 */ /* 0x000fe200078e02aa */
[----:B------:R1:W-:Y:S01]  /*4e10*/  STL [R1+0x1210], R7 ;  /* 0x0012100701007387 */ /* 0x0003e20000100800 */
[----:B------:R-:W-:Y:S01]  /*4e20*/  IMAD.HI.U32 R178, R249, R174, RZ ;  /* 0x000000aef9b27227 */ /* 0x000fe200078e00ff */
[----:B------:R-:W-:-:S03]  /*4e30*/  IABS R175, R7 ;  /* 0x0000000700af7213 */ /* 0x000fc60000000000 */
[----:B------:R-:W-:Y:S01]  /*4e40*/  IMAD.MOV R177, RZ, RZ, -R177 ;  /* 0x000000ffffb17224 */ /* 0x000fe200078e0ab1 */
[----:B------:R2:W-:Y:S01]  /*4e50*/  STL [R1+0x1214], R6 ;  /* 0x0012140601007387 */ /* 0x0005e20000100800 */
[----:B------:R-:W-:Y:S01]  /*4e60*/  IMAD.HI.U32 R179, R249, R176, RZ ;  /* 0x000000b0f9b37227 */ /* 0x000fe200078e00ff */
[----:B-1----:R-:W-:-:S03]  /*4e70*/  LOP3.LUT R7, R8, 0x16c, RZ, 0xfc, !PT ;  /* 0x0000016c08077812 */ /* 0x002fc600078efcff */
[----:B------:R-:W-:Y:S02]  /*4e80*/  IMAD.MOV R178, RZ, RZ, -R178 ;  /* 0x000000ffffb27224 */ /* 0x000fe400078e0ab2 */
[C---:B------:R-:W-:Y:S01]  /*4e90*/  IMAD R173, R251.reuse, R177, R173 ;  /* 0x000000b1fbad7224 */ /* 0x040fe200078e02ad */
[----:B------:R-:W-:Y:S02]  /*4ea0*/  IABS R177, R7 ;  /* 0x0000000700b17213 */ /* 0x000fe40000000000 */
[----:B--2---:R-:W-:Y:S01]  /*4eb0*/  LOP3.LUT R6, R8, 0x16e, RZ, 0xfc, !PT ;  /* 0x0000016e08067812 */ /* 0x004fe200078efcff */
[----:B------:R-:W-:Y:S01]  /*4ec0*/  STL [R1+0x1200], R7 ;  /* 0x0012000701007387 */ /* 0x000fe20000100800 */
[----:B------:R-:W-:Y:S01]  /*4ed0*/  IMAD R174, R251, R178, R174 ;  /* 0x000000b2fbae7224 */ /* 0x000fe200078e02ae */
[----:B------:R-:W-:Y:S02]  /*4ee0*/  IADD3 R179, -R179, RZ, RZ ;  /* 0x000000ffb3b37210 */ /* 0x000fe40007ffe1ff */
[----:B------:R1:W-:Y:S01]  /*4ef0*/  STL [R1+0x11fc], R6 ;  /* 0x0011fc0601007387 */ /* 0x0003e20000100800 */
[----:B------:R-:W-:Y:S01]  /*4f00*/  IABS R178, R6 ;  /* 0x0000000600b27213 */ /* 0x000fe20000000000 */
        /* <DEDUP_REMOVED lines=54> */
[----:B------:R-:W-:Y:S01]  /*5270*/  STL [R1+0x1194], R7 ;  /* 0x0011940701007387 */ /* 0x000fe20000100800 */
[----:B------:R-:W-:Y:S01]  /*5280*/  IABS R187, R7 ;  /* 0x0000000700bb7213 */ /* 0x000fe20000000000 */
        /* <DEDUP_REMOVED lines=8> */
[----:B------:R-:W-:Y:S01]  /*5310*/  IABS R189, R6 ;  /* 0x0000000600bd7213 */ /* 0x000fe20000000000 */
[----:B------:R-:W-:Y:S01]  /*5320*/  IMAD.MOV R190, RZ, RZ, -R190 ;  /* 0x000000ffffbe7224 */ /* 0x000fe200078e0abe */
[----:B------:R1:W-:Y:S01]  /*5330*/  STL [R1+0x1180], R6 ;  /* 0x0011800601007387 */ /* 0x0003e20000100800 */
[----:B------:R-:W-:Y:S01]  /*5340*/  LOP3.LUT R7, R8, 0x186, RZ, 0xfc, !PT ;  /* 0x0000018608077812 */ /* 0x000fe200078efcff */
[----:B------:R-:W-:Y:S02]  /*5350*/  IMAD.MOV R191, RZ, RZ, -R191 ;  /* 0x000000ffffbf7224 */ /* 0x000fe400078e0abf */
[----:B------:R-:W-:-:S04]  /*5360*/  IMAD.HI.U32 R192, R249, R188, RZ ;  /* 0x000000bcf9c07227 */ /* 0x000fc800078e00ff */
[----:B------:R-:W-:Y:S01]  /*5370*/  IMAD.HI.U32 R193, R249, R189, RZ ;  /* 0x000000bdf9c17227 */ /* 0x000fe200078e00ff */
[----:B-1----:R-:W-:Y:S01]  /*5380*/  LOP3.LUT R6, R8, 0x188, RZ, 0xfc, !PT ;  /* 0x0000018808067812 */ /* 0x002fe200078efcff */
[----:B------:R1:W-:Y:S02]  /*5390*/  STL [R1+0x1174], R7 ;  /* 0x0011740701007387 */ /* 0x0003e40000100800 */
        /* <DEDUP_REMOVED lines=42> */
[----:B------:R1:W-:Y:S02]  /*5640*/  STL [R1+0x1120], R7 ;  /* 0x0011200701007387 */ /* 0x0003e40000100800 */
[----:B------:R-:W-:Y:S02]  /*5650*/  IMAD R194, R251, R198, R194 ;  /* 0x000000c6fbc27224 */ /* 0x000fe400078e02c2 */
[----:B------:R-:W-:Y:S01]  /*5660*/  IMAD.HI.U32 R200, R249, R195, RZ ;  /* 0x000000c3f9c87227 */ /* 0x000fe200078e00ff */
[----:B------:R2:W-:Y:S01]  /*5670*/  STL [R1+0x1118], R6 ;  /* 0x0011180601007387 */ /* 0x0005e20000100800 */
[----:B------:R-:W-:-:S02]  /*5680*/  IABS R198, R6 ;  /* 0x0000000600c67213 */ /* 0x000fc40000000000 */
[----:B------:R-:W-:Y:S02]  /*5690*/  IMAD.MOV R199, RZ, RZ, -R199 ;  /* 0x000000ffffc77224 */ /* 0x000fe400078e0ac7 */
[----:B------:R-:W-:Y:S01]  /*56a0*/  IMAD.HI.U32 R201, R249, R197, RZ ;  /* 0x000000c5f9c97227 */ /* 0x000fe200078e00ff */
[C---:B-1----:R-:W-:Y:S02]  /*56b0*/  LOP3.LUT R7, R8.reuse, 0x19a, RZ, 0xfc, !PT ;  /* 0x0000019a08077812 */ /* 0x042fe400078efcff */
[C---:B--2---:R-:W-:Y:S01]  /*56c0*/  LOP3.LUT R6, R8.reuse, 0x198, RZ, 0xfc, !PT ;  /* 0x0000019808067812 */ /* 0x044fe200078efcff */
[----:B------:R-:W-:Y:S02]  /*56d0*/  IMAD.MOV R200, RZ, RZ, -R200 ;  /* 0x000000ffffc87224 */ /* 0x000fe400078e0ac8 */
[----:B------:R-:W-:Y:S01]  /*56e0*/  IMAD R196, R251, R199, R196 ;  /* 0x000000c7fbc47224 */ /* 0x000fe200078e02c4 */
[----:B------:R-:W-:Y:S01]  /*56f0*/  IABS R199, R6 ;  /* 0x0000000600c77213 */ /* 0x000fe20000000000 */
[----:B------:R-:W-:Y:S01]  /*5700*/  IMAD.HI.U32 R202, R249, R198, RZ ;  /* 0x000000c6f9ca7227 */ /* 0x000fe200078e00ff */
[----:B------:R1:W-:Y:S03]  /*5710*/  STL [R1+0x1110], R6 ;  /* 0x0011100601007387 */ /* 0x0003e60000100800 */
[----:B------:R-:W-:Y:S01]  /*5720*/  IMAD.MOV R201, RZ, RZ, -R201 ;  /* 0x000000ffffc97224 */ /* 0x000fe200078e0ac9 */
[----:B------:R2:W-:Y:S01]  /*5730*/  STL [R1+0x1104], R7 ;  /* 0x0011040701007387 */ /* 0x0005e20000100800 */
[C---:B------:R-:W-:Y:S01]  /*5740*/  IMAD R195, R251.reuse, R200, R195 ;  /* 0x000000c8fbc37224 */ /* 0x040fe200078e02c3 */
[----:B------:R-:W-:Y:S01]  /*5750*/  IABS R200, R7 ;  /* 0x0000000700c87213 */ /* 0x000fe20000000000 */
[----:B------:R-:W-:Y:S01]  /*5760*/  IMAD.MOV R202, RZ, RZ, -R202 ;  /* 0x000000ffffca7224 */ /* 0x000fe200078e0aca */
[----:B-1----:R-:W-:Y:S01]  /*5770*/  LOP3.LUT R6, R8, 0x19c, RZ, 0xfc, !PT ;  /* 0x0000019c08067812 */ /* 0x002fe200078efcff */
[----:B------:R-:W-:-:S02]  /*5780*/  IMAD R197, R251, R201, R197 ;  /* 0x000000c9fbc57224 */ /* 0x000fc400078e02c5 */
[----:B------:R-:W-:Y:S01]  /*5790*/  IMAD.HI.U32 R203, R249, R199, RZ ;  /* 0x000000c7f9cb7227 */ /* 0x000fe200078e00ff */
[C---:B--2---:R-:W-:Y:S02]  /*57a0*/  LOP3.LUT R7, R8.reuse, 0x19e, RZ, 0xfc, !PT ;  /* 0x0000019e08077812 */ /* 0x044fe400078efcff */
[----:B------:R-:W-:Y:S01]  /*57b0*/  IABS R201, R6 ;  /* 0x0000000600c97213 */ /* 0x000fe20000000000 */
[----:B------:R1:W-:Y:S01]  /*57c0*/  STL [R1+0x1100], R6 ;  /* 0x0011000601007387 */ /* 0x0003e20000100800 */
[----:B------:R-:W-:Y:S01]  /*57d0*/  IMAD R198, R251, R202, R198 ;  /* 0x000000cafbc67224 */ /* 0x000fe200078e02c6 */
[----:B------:R-:W-:Y:S01]  /*57e0*/  IABS R202, R7 ;  /* 0x0000000700ca7213 */ /* 0x000fe20000000000 */
[----:B------:R-:W-:Y:S02]  /*57f0*/  IMAD.MOV R203, RZ, RZ, -R203 ;  /* 0x000000ffffcb7224 */ /* 0x000fe400078e0acb */
[----:B------:R-:W-:Y:S01]  /*5800*/  IMAD.HI.U32 R204, R249, R201, RZ ;  /* 0x000000c9f9cc7227 */ /* 0x000fe200078e00ff */
[----:B------:R-:W-:Y:S01]  /*5810*/  STL [R1+0x10f8], R7 ;  /* 0x0010f80701007387 */ /* 0x000fe20000100800 */
[----:B-1----:R-:W-:-:S02]  /*5820*/  LOP3.LUT R6, R8, 0x1a0, RZ, 0xfc, !PT ;  /* 0x000001a008067812 */ /* 0x002fc400078efcff */
[----:B------:R-:W-:Y:S02]  /*5830*/  IMAD R199, R251, R203, R199 ;  /* 0x000000cbfbc77224 */ /* 0x000fe400078e02c7 */
[C---:B------:R-:W-:Y:S01]  /*5840*/  IMAD.HI.U32 R206, R249.reuse, R202, RZ ;  /* 0x000000caf9ce7227 */ /* 0x040fe200078e00ff */
[----:B------:R-:W-:Y:S01]  /*5850*/  IABS R203, R6 ;  /* 0x0000000600cb7213 */ /* 0x000fe20000000000 */
[----:B------:R1:W-:Y:S02]  /*5860*/  STL [R1+0x10f4], R6 ;  /* 0x0010f40601007387 */ /* 0x0003e40000100800 */
[----:B------:R-:W-:Y:S02]  /*5870*/  IMAD.MOV R204, RZ, RZ, -R204 ;  /* 0x000000ffffcc7224 */ /* 0x000fe400078e0acc */
[----:B------:R-:W-:Y:S01]  /*5880*/  IMAD.HI.U32 R205, R249, R200, RZ ;  /* 0x000000c8f9cd7227 */ /* 0x000fe200078e00ff */
[----:B------:R-:W-:Y:S02]  /*5890*/  IADD3 R206, -R206, RZ, RZ ;  /* 0x000000ffcece7210 */ /* 0x000fe40007ffe1ff */
[C---:B-1----:R-:W-:Y:S01]  /*58a0*/  LOP3.LUT R6, R8.reuse, 0x1a2, RZ, 0xfc, !PT ;  /* 0x000001a208067812 */ /* 0x042fe200078efcff */
[----:B------:R-:W-:Y:S01]  /*58b0*/  IMAD R201, R251, R204, R201 ;  /* 0x000000ccfbc97224 */ /* 0x000fe200078e02c9 */
[----:B------:R-:W-:Y:S01]  /*58c0*/  LOP3.LUT R7, R8, 0x1a4, RZ, 0xfc, !PT ;  /* 0x000001a408077812 */ /* 0x000fe200078efcff */
[----:B------:R-:W-:Y:S01]  /*58d0*/  IMAD.MOV R205, RZ, RZ, -R205 ;  /* 0x000000ffffcd7224 */ /* 0x000fe200078e0acd */
[----:B------:R-:W-:Y:S01]  /*58e0*/  IABS R204, R6 ;  /* 0x0000000600cc7213 */ /* 0x000fe20000000000 */
[----:B------:R1:W-:Y:S01]  /*58f0*/  STL [R1+0x10f0], R6 ;  /* 0x0010f00601007387 */ /* 0x0003e20000100800 */
        /* <DEDUP_REMOVED lines=77> */
[----:B------:R-:W-:Y:S02]  /*5dd0*/  IMAD R214, R251, R218, R214 ;  /* 0x000000dafbd67224 */ /* 0x000fe400078e02d6 */
[----:B------:R-:W-:Y:S01]  /*5de0*/  IMAD.HI.U32 R220, R249, R215, RZ ;  /* 0x000000d7f9dc7227 */ /* 0x000fe200078e00ff */
[----:B------:R1:W-:Y:S01]  /*5df0*/  STL [R1+0x10b8], R6 ;  /* 0x0010b80601007387 */ /* 0x0003e20000100800 */
[----:B------:R-:W-:-:S02]  /*5e00*/  IABS R218, R6 ;  /* 0x0000000600da7213 */ /* 0x000fc40000000000 */
        /* <DEDUP_REMOVED lines=9> */
[----:B------:R-:W-:-:S03]  /*5ea0*/  IMAD.HI.U32 R222, R249, R218, RZ ;  /* 0x000000daf9de7227 */ /* 0x000fc600078e00ff */
[----:B------:R2:W-:Y:S01]  /*5eb0*/  STL [R1+0x10b0], R7 ;  /* 0x0010b00701007387 */ /* 0x0005e20000100800 */
[C---:B------:R-:W-:Y:S01]  /*5ec0*/  IMAD R215, R251.reuse, R220, R215 ;  /* 0x000000dcfbd77224 */ /* 0x040fe200078e02d7 */
[----:B------:R-:W-:Y:S01]  /*5ed0*/  IABS R220, R7 ;  /* 0x0000000700dc7213 */ /* 0x000fe20000000000 */
[----:B------:R-:W-:Y:S01]  /*5ee0*/  IMAD R217, R251, R221, R217 ;  /* 0x000000ddfbd97224 */ /* 0x000fe200078e02d9 */
[----:B-1----:R-:W-:Y:S01]  /*5ef0*/  LOP3.LUT R6, R8, 0x1c4, RZ, 0xfc, !PT ;  /* 0x000001c408067812 */ /* 0x002fe200078efcff */
[----:B------:R-:W-:-:S03]  /*5f00*/  IMAD.HI.U32 R223, R249, R219, RZ ;  /* 0x000000dbf9df7227 */ /* 0x000fc600078e00ff */
[----:B------:R-:W-:Y:S01]  /*5f10*/  IABS R221, R6 ;  /* 0x0000000600dd7213 */ /* 0x000fe20000000000 */
[----:B------:R-:W-:Y:S01]  /*5f20*/  IMAD.MOV R222, RZ, RZ, -R222 ;  /* 0x000000ffffde7224 */ /* 0x000fe200078e0ade */
[C---:B--2---:R-:W-:Y:S01]  /*5f30*/  LOP3.LUT R7, R8.reuse, 0x1c6, RZ, 0xfc, !PT ;  /* 0x000001c608077812 */ /* 0x044fe200078efcff */
[----:B------:R1:W-:Y:S01]  /*5f40*/  STL [R1+0x10ac], R6 ;  /* 0x0010ac0601007387 */ /* 0x0003e20000100800 */
[----:B------:R-:W-:Y:S02]  /*5f50*/  IMAD.MOV R223, RZ, RZ, -R223 ;  /* 0x000000ffffdf7224 */ /* 0x000fe400078e0adf */
[----:B------:R-:W-:Y:S01]  /*5f60*/  IMAD R218, R251, R222, R218 ;  /* 0x000000defbda7224 */ /* 0x000fe200078e02da */
[----:B------:R-:W-:Y:S01]  /*5f70*/  IABS R222, R7 ;  /* 0x0000000700de7213 */ /* 0x000fe20000000000 */
[----:B------:R-:W-:Y:S01]  /*5f80*/  IMAD.HI.U32 R224, R249, R221, RZ ;  /* 0x000000ddf9e07227 */ /* 0x000fe200078e00ff */
[----:B------:R-:W-:Y:S01]  /*5f90*/  STL [R1+0x10a4], R7 ;  /* 0x0010a40701007387 */ /* 0x000fe20000100800 */
[----:B-1----:R-:W-:-:S02]  /*5fa0*/  LOP3.LUT R6, R8, 0x1c8, RZ, 0xfc, !PT ;  /* 0x000001c808067812 */ /* 0x002fc400078efcff */
[----:B------:R-:W-:Y:S02]  /*5fb0*/  IMAD R219, R251, R223, R219 ;  /* 0x000000dffbdb7224 */ /* 0x000fe400078e02db */
[----:B------:R-:W-:Y:S01]  /*5fc0*/  IMAD.MOV R224, RZ, RZ, -R224 ;  /* 0x000000ffffe07224 */ /* 0x000fe200078e0ae0 */
[----:B------:R-:W-:Y:S01]  /*5fd0*/  IABS R223, R6 ;  /* 0x0000000600df7213 */ /* 0x000fe20000000000 */
        /* <DEDUP_REMOVED lines=35> */
[----:B------:R-:W-:Y:S01]  /*6210*/  LOP3.LUT R7, R8, 0x1d6, RZ, 0xfc, !PT ;  /* 0x000001d608077812 */ /* 0x000fe200078efcff */
        /* <DEDUP_REMOVED lines=17> */
[C---:B------:R-:W-:Y:S01]  /*6330*/  IMAD.HI.U32 R234, R249.reuse, R231, RZ ;  /* 0x000000e7f9ea7227 */ /* 0x040fe200078e00ff */
[----:B--2---:R-:W-:Y:S02]  /*6340*/  LOP3.LUT R6, R8, 0x1dc, RZ, 0xfc, !PT ;  /* 0x000001dc08067812 */ /* 0x004fe400078efcff */
[----:B------:R-:W-:Y:S01]  /*6350*/  IABS R232, R7 ;  /* 0x0000000700e87213 */ /* 0x000fe20000000000 */
[----:B------:R-:W-:Y:S01]  /*6360*/  IMAD.HI.U32 R235, R249, R230, RZ ;  /* 0x000000e6f9eb7227 */ /* 0x000fe200078e00ff */
[----:B------:R-:W-:Y:S03]  /*6370*/  STL [R1+0x107c], R7 ;  /* 0x00107c0701007387 */ /* 0x000fe60000100800 */
[----:B------:R-:W-:Y:S01]  /*6380*/  IMAD R229, R251, R233, R229 ;  /* 0x000000e9fbe57224 */ /* 0x000fe200078e02e5 */
[----:B------:R1:W-:Y:S01]  /*6390*/  STL [R1+0x1078], R6 ;  /* 0x0010780601007387 */ /* 0x0003e20000100800 */
[----:B------:R-:W-:Y:S01]  /*63a0*/  IABS R233, R6 ;  /* 0x0000000600e97213 */ /* 0x000fe20000000000 */
[----:B------:R-:W-:-:S02]  /*63b0*/  IMAD.MOV R234, RZ, RZ, -R234 ;  /* 0x000000ffffea7224 */ /* 0x000fc400078e0aea */
[----:B------:R-:W-:-:S04]  /*63c0*/  IMAD.HI.U32 R236, R249, R232, RZ ;  /* 0x000000e8f9ec7227 */ /* 0x000fc800078e00ff */
[----:B------:R-:W-:Y:S01]  /*63d0*/  IMAD.MOV R235, RZ, RZ, -R235 ;  /* 0x000000ffffeb7224 */ /* 0x000fe200078e0aeb */
[C---:B-1----:R-:W-:Y:S01]  /*63e0*/  LOP3.LUT R6, R8.reuse, 0x1de, RZ, 0xfc, !PT ;  /* 0x000001de08067812 */ /* 0x042fe200078efcff */
[C---:B------:R-:W-:Y:S01]  /*63f0*/  IMAD R231, R251.reuse, R234, R231 ;  /* 0x000000eafbe77224 */ /* 0x040fe200078e02e7 */
[----:B------:R-:W-:Y:S01]  /*6400*/  LOP3.LUT R7, R8, 0x1e0, RZ, 0xfc, !PT ;  /* 0x000001e008077812 */ /* 0x000fe200078efcff */
[----:B------:R-:W-:Y:S01]  /*6410*/  IMAD.MOV R236, RZ, RZ, -R236 ;  /* 0x000000ffffec7224 */ /* 0x000fe200078e0aec */
[----:B------:R-:W-:Y:S01]  /*6420*/  IABS R234, R6 ;  /* 0x0000000600ea7213 */ /* 0x000fe20000000000 */
[----:B------:R1:W-:Y:S01]  /*6430*/  STL [R1+0x1074], R6 ;  /* 0x0010740601007387 */ /* 0x0003e20000100800 */
[----:B------:R-:W-:Y:S02]  /*6440*/  IMAD R230, R251, R235, R230 ;  /* 0x000000ebfbe67224 */ /* 0x000fe400078e02e6 */
[----:B------:R-:W-:Y:S01]  /*6450*/  IMAD.HI.U32 R235, R249, R233, RZ ;  /* 0x000000e9f9eb7227 */ /* 0x000fe200078e00ff */
[----:B------:R2:W-:Y:S01]  /*6460*/  STL [R1+0x1070], R7 ;  /* 0x0010700701007387 */ /* 0x0005e20000100800 */
[----:B------:R-:W-:-:S02]  /*6470*/  IABS R239, R7 ;  /* 0x0000000700ef7213 */ /* 0x000fc40000000000 */
[----:B------:R-:W-:Y:S01]  /*6480*/  IMAD R232, R251, R236, R232 ;  /* 0x000000ecfbe87224 */ /* 0x000fe200078e02e8 */
[C---:B-1----:R-:W-:Y:S01]  /*6490*/  LOP3.LUT R6, R8.reuse, 0x1e2, RZ, 0xfc, !PT ;  /* 0x000001e208067812 */ /* 0x042fe200078efcff */
[----:B------:R-:W-:Y:S02]  /*64a0*/  IMAD.MOV R235, RZ, RZ, -R235 ;  /* 0x000000ffffeb7224 */ /* 0x000fe400078e0aeb */
[----:B------:R-:W-:Y:S01]  /*64b0*/  IMAD.HI.U32 R238, R249, R234, RZ ;  /* 0x000000eaf9ee7227 */ /* 0x000fe200078e00ff */
[----:B------:R-:W-:Y:S02]  /*64c0*/  IABS R236, R6 ;  /* 0x0000000600ec7213 */ /* 0x000fe40000000000 */
[C---:B--2---:R-:W-:Y:S01]  /*64d0*/  LOP3.LUT R7, R8.reuse, 0x1e4, RZ, 0xfc, !PT ;  /* 0x000001e408077812 */ /* 0x044fe200078efcff */
[----:B------:R1:W-:Y:S01]  /*64e0*/  STL [R1+0x106c], R6 ;  /* 0x00106c0601007387 */ /* 0x0003e20000100800 */
[----:B------:R-:W-:Y:S02]  /*64f0*/  IMAD R233, R251, R235, R233 ;  /* 0x000000ebfbe97224 */ /* 0x000fe400078e02e9 */
[----:B------:R-:W-:Y:S01]  /*6500*/  IMAD.MOV R238, RZ, RZ, -R238 ;  /* 0x000000ffffee7224 */ /* 0x000fe200078e0aee */
[----:B------:R-:W-:Y:S01]  /*6510*/  IABS R237, R7 ;  /* 0x0000000700ed7213 */ /* 0x000fe20000000000 */
[C---:B------:R-:W-:Y:S01]  /*6520*/  IMAD.HI.U32 R241, R249.reuse, R236, RZ ;  /* 0x000000ecf9f17227 */ /* 0x040fe200078e00ff */
[----:B------:R2:W-:Y:S03]  /*6530*/  STL [R1+0x1068], R7 ;  /* 0x0010680701007387 */ /* 0x0005e60000100800 */
[----:B------:R-:W-:Y:S01]  /*6540*/  IMAD.HI.U32 R235, R249, R239, RZ ;  /* 0x000000eff9eb7227 */ /* 0x000fe200078e00ff */
[----:B-1----:R-:W-:-:S03]  /*6550*/  LOP3.LUT R6, R8, 0x1e6, RZ, 0xfc, !PT ;  /* 0x000001e608067812 */ /* 0x002fc600078efcff */
[----:B------:R-:W-:Y:S01]  /*6560*/  IMAD R234, R251, R238, R234 ;  /* 0x000000eefbea7224 */ /* 0x000fe200078e02ea */
[----:B------:R-:W-:Y:S01]  /*6570*/  IABS R238, R6 ;  /* 0x0000000600ee7213 */ /* 0x000fe20000000000 */
[----:B------:R-:W-:Y:S01]  /*6580*/  IMAD.MOV R241, RZ, RZ, -R241 ;  /* 0x000000fffff17224 */ /* 0x000fe200078e0af1 */
[----:B------:R1:W-:Y:S01]  /*6590*/  STL [R1+0x1064], R6 ;  /* 0x0010640601007387 */ /* 0x0003e20000100800 */
[----:B------:R-:W-:Y:S01]  /*65a0*/  IMAD.MOV R235, RZ, RZ, -R235 ;  /* 0x000000ffffeb7224 */ /* 0x000fe200078e0aeb */
[----:B--2---:R-:W-:Y:S01]  /*65b0*/  LOP3.LUT R7, R8, 0x1ea, RZ, 0xfc, !PT ;  /* 0x000001ea08077812 */ /* 0x004fe200078efcff */
[----:B------:R-:W-:-:S04]  /*65c0*/  IMAD.HI.U32 R240, R249, R237, RZ ;  /* 0x000000edf9f07227 */ /* 0x000fc800078e00ff */
[C---:B------:R-:W-:Y:S01]  /*65d0*/  IMAD R236, R251.reuse, R241, R236 ;  /* 0x000000f1fbec7224 */ /* 0x040fe200078e02ec */
[----:B-1----:R-:W-:Y:S01]  /*65e0*/  LOP3.LUT R6, R8, 0x1e8, RZ, 0xfc, !PT ;  /* 0x000001e808067812 */ /* 0x002fe200078efcff */
[C---:B------:R-:W-:Y:S01]  /*65f0*/  IMAD R235, R251.reuse, R235, R239 ;  /* 0x000000ebfbeb7224 */ /* 0x040fe200078e02ef */
[----:B------:R-:W-:Y:S01]  /*6600*/  IABS R241, R7 ;  /* 0x0000000700f17213 */ /* 0x000fe20000000000 */
[----:B------:R-:W-:Y:S01]  /*6610*/  IMAD.MOV R240, RZ, RZ, -R240 ;  /* 0x000000fffff07224 */ /* 0x000fe200078e0af0 */
[----:B------:R-:W-:Y:S01]  /*6620*/  IABS R239, R6 ;  /* 0x0000000600ef7213 */ /* 0x000fe20000000000 */
[----:B------:R1:W-:Y:S02]  /*6630*/  STL [R1+0x1060], R6 ;  /* 0x0010600601007387 */ /* 0x0003e40000100800 */
[----:B------:R-:W-:Y:S02]  /*6640*/  IMAD R237, R251, R240, R237 ;  /* 0x000000f0fbed7224 */ /* 0x000fe400078e02ed */
[----:B------:R-:W-:Y:S01]  /*6650*/  IMAD.MOV.U32 R240, RZ, RZ, R241 ;  /* 0x000000fffff07224 */ /* 0x000fe200078e00f1 */
[----:B------:R2:W-:Y:S01]  /*6660*/  STL [R1+0x105c], R7 ;  /* 0x00105c0701007387 */ /* 0x0005e20000100800 */
[----:B------:R-:W-:-:S04]  /*6670*/  IMAD.HI.U32 R242, R249, R238, RZ ;  /* 0x000000eef9f27227 */ /* 0x000fc800078e00ff */
[----:B-1----:R-:W-:Y:S02]  /*6680*/  IMAD R6, R243, 0x80, R244 ;  /* 0x00000080f3067824 */ /* 0x002fe400078e02f4 */
[----:B------:R-:W-:Y:S01]  /*6690*/  IMAD.HI.U32 R241, R249, R239, RZ ;  /* 0x000000eff9f17227 */ /* 0x000fe200078e00ff */
[----:B--2---:R-:W-:-:S03]  /*66a0*/  LOP3.LUT R7, R8, 0x1ec, RZ, 0xfc, !PT ;  /* 0x000001ec08077812 */ /* 0x004fc600078efcff */
[----:B------:R-:W-:Y:S01]  /*66b0*/  IMAD.MOV R242, RZ, RZ, -R242 ;  /* 0x000000fffff27224 */ /* 0x000fe200078e0af2 */
[----:B------:R-:W-:Y:S02]  /*66c0*/  IABS R243, R6 ;  /* 0x0000000600f37213 */ /* 0x000fe40000000000 */
[----:B------:R-:W-:Y:S02]  /*66d0*/  IADD3 R241, -R241, RZ, RZ ;  /* 0x000000fff1f17210 */ /* 0x000fe40007ffe1ff */
[----:B------:R-:W-:Y:S01]  /*66e0*/  IABS R244, R7 ;  /* 0x0000000700f47213 */ /* 0x000fe20000000000 */
[----:B------:R-:W-:Y:S01]  /*66f0*/  IMAD R238, R251, R242, R238 ;  /* 0x000000f2fbee7224 */ /* 0x000fe200078e02ee */
[----:B------:R1:W-:Y:S01]  /*6700*/  STL [R1+0xf34], R6 ;  /* 0x000f340601007387 */ /* 0x0003e20000100800 */
[----:B------:R-:W-:Y:S01]  /*6710*/  IMAD.HI.U32 R246, R246, R243, RZ ;  /* 0x000000f3f6f67227 */ /* 0x000fe200078e00ff */
[----:B------:R-:W-:-:S03]  /*6720*/  IABS R252, c[0x0][0x178] ;  /* 0x00005e0000fc7a13 */ /* 0x000fc60000000000 */
[----:B------:R-:W-:Y:S01]  /*6730*/  IMAD.HI.U32 R242, R249, R240, RZ ;  /* 0x000000f0f9f27227 */ /* 0x000fe200078e00ff */
[----:B------:R2:W-:Y:S03]  /*6740*/  STL [R1+0x1058], R7 ;  /* 0x0010580701007387 */ /* 0x0005e60000100800 */
[----:B------:R-:W-:Y:S01]  /*6750*/  IMAD R239, R251, R241, R239 ;  /* 0x000000f1fbef7224 */ /* 0x000fe200078e02ef */
[C---:B-1----:R-:W-:Y:S01]  /*6760*/  LOP3.LUT R6, R8.reuse, 0x1ee, RZ, 0xfc, !PT ;  /* 0x000001ee08067812 */ /* 0x042fe200078efcff */
[----:B------:R-:W-:Y:S02]  /*6770*/  IMAD.MOV.U32 R241, RZ, RZ, R244 ;  /* 0x000000fffff17224 */ /* 0x000fe400078e00f4 */
[----:B------:R-:W-:Y:S02]  /*6780*/  IMAD.MOV R244, RZ, RZ, -R246 ;  /* 0x000000fffff47224 */ /* 0x000fe400078e0af6 */
[----:B------:R-:W-:Y:S01]  /*6790*/  IMAD.MOV R245, RZ, RZ, -R242 ;  /* 0x000000fffff57224 */ /* 0x000fe200078e0af2 */
[----:B------:R-:W-:Y:S01]  /*67a0*/  IABS R242, R6 ;  /* 0x0000000600f27213 */ /* 0x000fe20000000000 */
[----:B------:R1:W-:Y:S01]  /*67b0*/  STL [R1+0x1054], R6 ;  /* 0x0010540601007387 */ /* 0x0003e20000100800 */
[----:B--2---:R-:W-:Y:S01]  /*67c0*/  LOP3.LUT R7, R8, 0x1f0, RZ, 0xfc, !PT ;  /* 0x000001f008077812 */ /* 0x004fe200078efcff */
[----:B------:R-:W-:-:S02]  /*67d0*/  IMAD R247, R252, R244, R243 ;  /* 0x000000f4fcf77224 */ /* 0x000fc400078e02f3 */
[----:B------:R-:W2:Y:S01]  /*67e0*/  LDL.LU R10, [R1+0x14] ;  /* 0x00001400010a7983 */ /* 0x000ea20000300800 */
[----:B------:R-:W-:Y:S01]  /*67f0*/  IMAD R240, R251, R245, R240 ;  /* 0x000000f5fbf07224 */ /* 0x000fe200078e02f0 */
[----:B------:R-:W-:Y:S01]  /*6800*/  IABS R243, R7 ;  /* 0x0000000700f37213 */ /* 0x000fe20000000000 */
[C---:B------:R-:W-:Y:S01]  /*6810*/  IMAD.HI.U32 R246, R249.reuse, R241, RZ ;  /* 0x000000f1f9f67227 */ /* 0x040fe200078e00ff */
[----:B------:R-:W3:Y:S01]  /*6820*/  LDL.LU R9, [R1+0x10] ;  /* 0x0000100001097983 */ /* 0x000ee20000300800 */
[----:B------:R-:W-:Y:S02]  /*6830*/  LOP3.LUT R248, R8, 0x1f2, RZ, 0xfc, !PT ;  /* 0x000001f208f87812 */ /* 0x000fe400078efcff */
[----:B------:R-:W-:Y:S01]  /*6840*/  IMAD.HI.U32 R245, R249, R242, RZ ;  /* 0x000000f2f9f57227 */ /* 0x000fe200078e00ff */
[----:B-1----:R-:W4:Y:S01]  /*6850*/  LDL.LU R6, [R1+0xc] ;  /* 0x00000c0001067983 */ /* 0x002f220000300800 */
[----:B------:R-:W-:-:S03]  /*6860*/  ISETP.GT.U32.AND P0, PT, R252, R247, PT ;  /* 0x000000f7fc00720c */ /* 0x000fc60003f04070 */
[----:B------:R1:W-:Y:S01]  /*6870*/  STL [R1+0x1050], R7 ;  /* 0x0010500701007387 */ /* 0x0003e20000100800 */
[----:B------:R-:W-:Y:S02]  /*6880*/  IMAD.MOV R244, RZ, RZ, -R246 ;  /* 0x000000fffff47224 */ /* 0x000fe400078e0af6 */
[----:B------:R-:W-:Y:S01]  /*6890*/  IMAD.MOV R246, RZ, RZ, -R245 ;  /* 0x000000fffff67224 */ /* 0x000fe200078e0af5 */
[----:B-1----:R-:W2:Y:S04]  /*68a0*/  LDL.LU R7, [R1+0x8] ;  /* 0x0000080001077983 */ /* 0x002ea80000300800 */
[----:B------:R1:W-:Y:S01]  /*68b0*/  STL [R1+0x18], R247 ;  /* 0x000018f701007387 */ /* 0x0003e20000100800 */
[C---:B------:R-:W-:Y:S02]  /*68c0*/  IMAD R241, R251.reuse, R244, R241 ;  /* 0x000000f4fbf17224 */ /* 0x040fe400078e02f1 */
[----:B------:R-:W-:Y:S01]  /*68d0*/  IMAD R242, R251, R246, R242 ;  /* 0x000000f6fbf27224 */ /* 0x000fe200078e02f2 */
[----:B------:R1:W-:Y:S02]  /*68e0*/  STL [R1+0x104c], R248 ;  /* 0x00104cf801007387 */ /* 0x0003e40000100800 */
[----:B-1----:R-:W-:-:S05]  /*68f0*/  LOP3.LUT R247, R8, 0x1f4, RZ, 0xfc, !PT ;  /* 0x000001f408f77812 */ /* 0x002fca00078efcff */
[----:B------:R1:W-:Y:S04]  /*6900*/  STL [R1+0x1048], R247 ;  /* 0x001048f701007387 */ /* 0x0003e80000100800 */
[----:B------:R-:W2:Y:S01]  /*6910*/  LDL R251, [R1+0x18] ;  /* 0x0000180001fb7983 */ /* 0x000ea20000100800 */
[----:B------:R-:W-:Y:S02]  /*6920*/  IABS R244, R248 ;  /* 0x000000f800f47213 */ /* 0x000fe40000000000 */
[----:B------:R-:W-:Y:S02]  /*6930*/  LOP3.LUT R248, R8, 0x1f6, RZ, 0xfc, !PT ;  /* 0x000001f608f87812 */ /* 0x000fe400078efcff */
[----:B------:R-:W-:Y:S01]  /*6940*/  IABS R245, R247 ;  /* 0x000000f700f57213 */ /* 0x000fe20000000000 */
[----:B-1----:R-:W-:-:S02]  /*6950*/  IMAD.HI.U32 R247, R249, R243, RZ ;  /* 0x000000f3f9f77227 */ /* 0x002fc400078e00ff */
[----:B------:R1:W-:Y:S02]  /*6960*/  STL [R1+0x1044], R248 ;  /* 0x001044f801007387 */ /* 0x0003e40000100800 */
[----:B------:R-:W-:Y:S02]  /*6970*/  IMAD.MOV R246, RZ, RZ, -R247 ;  /* 0x000000fffff67224 */ /* 0x000fe400078e0af7 */
[----:B------:R-:W-:Y:S01]  /*6980*/  IMAD.HI.U32 R250, R249, R245, RZ ;  /* 0x000000f5f9fa7227 */ /* 0x000fe200078e00ff */
[----:B-1----:R-:W-:-:S03]  /*6990*/  IABS R248, R248 ;  /* 0x000000f800f87213 */ /* 0x002fc60000000000 */
[----:B--2---:R-:W-:-:S05]  /*69a0*/  @!P0 IMAD.IADD R251, R251, 0x1, -R252 ;  /* 0x00000001fbfb8824 */ /* 0x004fca00078e0afc */
[----:B------:R1:W-:Y:S01]  /*69b0*/  @!P0 STL [R1+0x18], R251 ;  /* 0x000018fb01008387 */ /* 0x0003e20000100800 */
[----:B------:R-:W-:Y:S02]  /*69c0*/  ISETP.GT.U32.AND P5, PT, R252, R251, PT ;  /* 0x000000fbfc00720c */ /* 0x000fe40003fa4070 */
[----:B-1----:R-:W-:-:S05]  /*69d0*/  IABS R251, c[0x0][0x17c] ;  /* 0x00005f0000fb7a13 */ /* 0x002fca0000000000 */
[C---:B------:R-:W-:Y:S02]  /*69e0*/  IMAD R243, R251.reuse, R246, R243 ;  /* 0x000000f6fbf37224 */ /* 0x040fe400078e02f3 */
[----:B------:R-:W-:Y:S02]  /*69f0*/  IMAD.MOV.U32 R246, RZ, RZ, R248 ;  /* 0x000000fffff67224 */ /* 0x000fe400078e00f8 */
[----:B------:R-:W-:Y:S02]  /*6a00*/  IMAD.MOV R248, RZ, RZ, -R250 ;  /* 0x000000fffff87224 */ /* 0x000fe400078e0afa */
[----:B------:R-:W2:Y:S02]  /*6a10*/  LDL.LU R250, [R1] ;  /* 0x0000000001fa7983 */ /* 0x000ea40000300800 */
[----:B------:R-:W-:Y:S02]  /*6a20*/  IMAD R245, R251, R248, R245 ;  /* 0x000000f8fbf57224 */ /* 0x000fe400078e02f5 */
[----:B------:R-:W2:Y:S01]  /*6a30*/  LDL.LU R248, [R1+0x4] ;  /* 0x0000040001f87983 */ /* 0x000ea20000300800 */
[----:B------:R-:W-:-:S04]  /*6a40*/  IMAD.HI.U32 R247, R249, R244, RZ ;  /* 0x000000f4f9f77227 */ /* 0x000fc800078e00ff */
[----:B------:R-:W-:Y:S01]  /*6a50*/  IMAD.MOV R247, RZ, RZ, -R247 ;  /* 0x000000fffff77224 */ /* 0x000fe200078e0af7 */
[C---:B------:R-:W-:Y:S02]  /*6a60*/  ISETP.GT.U32.AND P3, PT, R251.reuse, R10, PT ;  /* 0x0000000afb00720c */ /* 0x040fe40003f64070 */
[C---:B---3--:R-:W-:Y:S01]  /*6a70*/  ISETP.GT.U32.AND P0, PT, R251.reuse, R9, PT ;  /* 0x00000009fb00720c */ /* 0x048fe20003f04070 */
[C---:B------:R-:W-:Y:S01]  /*6a80*/  IMAD R244, R251.reuse, R247, R244 ;  /* 0x000000f7fbf47224 */ /* 0x040fe200078e02f4 */
[C---:B----4-:R-:W-:Y:S02]  /*6a90*/  ISETP.GT.U32.AND P1, PT, R251.reuse, R6, PT ;  /* 0x00000006fb00720c */ /* 0x050fe40003f24070 */
[C---:B------:R-:W-:Y:S02]  /*6aa0*/  ISETP.GT.U32.AND P2, PT, R251.reuse, R7, PT ;  /* 0x00000007fb00720c */ /* 0x040fe40003f44070 */
[----:B--2---:R-:W-:Y:S02]  /*6ab0*/  ISETP.GT.U32.AND P4, PT, R251, R248, PT ;  /* 0x000000f8fb00720c */ /* 0x004fe40003f84070 */
[----:B------:R-:W2:Y:S02]  /*6ac0*/  LDL R251, [R1+0x18] ;  /* 0x0000180001fb7983 */ /* 0x000ea40000100800 */
[----:B--2---:R-:W-:-:S02]  /*6ad0*/  @!P5 IMAD.IADD R251, R251, 0x1, -R252 ;  /* 0x00000001fbfbd824 */ /* 0x004fc400078e0afc */
[----:B------:R-:W2:Y:S04]  /*6ae0*/  LDL.LU R252, [R1+0x15e0] ;  /* 0x0015e00001fc7983 */ /* 0x000ea80000300800 */
[----:B------:R1:W-:Y:S02]  /*6af0*/  @!P5 STL [R1+0x18], R251 ;  /* 0x000018fb0100d387 */ /* 0x0003e40000100800 */
[----:B-1----:R-:W-:-:S04]  /*6b00*/  IABS R251, c[0x0][0x17c] ;  /* 0x00005f0000fb7a13 */ /* 0x002fc80000000000 */
[----:B------:R-:W-:Y:S01]  /*6b10*/  @!P3 IADD3 R10, R10, -R251, RZ ;  /* 0x800000fb0a0ab210 */ /* 0x000fe20007ffe0ff */
[--C-:B------:R-:W-:Y:S01]  /*6b20*/  @!P0 IMAD.IADD R9, R9, 0x1, -R251.reuse ;  /* 0x0000000109098824 */ /* 0x100fe200078e0afb */
[C---:B------:R-:W-:Y:S02]  /*6b30*/  ISETP.GT.U32.AND P3, PT, R251.reuse, R0, PT ;  /* 0x00000000fb00720c */ /* 0x040fe40003f64070 */
[C---:B------:R-:W-:Y:S01]  /*6b40*/  ISETP.GT.U32.AND P0, PT, R251.reuse, R2, PT ;  /* 0x00000002fb00720c */ /* 0x040fe20003f04070 */
[--C-:B------:R-:W-:Y:S01]  /*6b50*/  @!P1 IMAD.IADD R6, R6, 0x1, -R251.reuse ;  /* 0x0000000106069824 */ /* 0x100fe200078e0afb */
[----:B------:R-:W-:Y:S01]  /*6b60*/  ISETP.GT.U32.AND P1, PT, R251, R3, PT ;  /* 0x00000003fb00720c */ /* 0x000fe20003f24070 */
[----:B------:R-:W-:-:S08]  /*6b70*/  @!P2 IMAD.IADD R7, R7, 0x1, -R251 ;  /* 0x000000010707a824 */ /* 0x000fd000078e0afb */
[--C-:B------:R-:W-:Y:S01]  /*6b80*/  @!P3 IMAD.IADD R0, R0, 0x1, -R251.reuse ;  /* 0x000000010000b824 */ /* 0x100fe200078e0afb */
[C---:B------:R-:W-:Y:S01]  /*6b90*/  ISETP.GT.U32.AND P3, PT, R251.reuse, R9, PT ;  /* 0x00000009fb00720c */ /* 0x040fe20003f64070 */
[--C-:B------:R-:W-:Y:S01]  /*6ba0*/  @!P0 IMAD.IADD R2, R2, 0x1, -R251.reuse ;  /* 0x0000000102028824 */ /* 0x100fe200078e0afb */
[----:B------:R-:W-:Y:S01]  /*6bb0*/  ISETP.GT.U32.AND P0, PT, R251, R6, PT ;  /* 0x00000006fb00720c */ /* 0x000fe20003f04070 */
[----:B------:R-:W-:Y:S01]  /*6bc0*/  @!P1 IMAD.IADD R3, R3, 0x1, -R251 ;  /* 0x0000000103039824 */ /* 0x000fe200078e0afb */
[----:B------:R-:W-:-:S09]  /*6bd0*/  ISETP.GT.U32.AND P1, PT, R251, R7, PT ;  /* 0x00000007fb00720c */ /* 0x000fd20003f24070 */
[--C-:B------:R-:W-:Y:S02]  /*6be0*/  @!P3 IMAD.IADD R9, R9, 0x1, -R251.reuse ;  /* 0x000000010909b824 */ /* 0x100fe400078e0afb */
[--C-:B------:R-:W-:Y:S02]  /*6bf0*/  @!P0 IMAD.IADD R6, R6, 0x1, -R251.reuse ;  /* 0x0000000106068824 */ /* 0x100fe400078e0afb */
[----:B------:R-:W-:Y:S02]  /*6c00*/  @!P1 IMAD.IADD R7, R7, 0x1, -R251 ;  /* 0x0000000107079824 */ /* 0x000fe400078e0afb */
[----:B------:R-:W-:-:S04]  /*6c10*/  IMAD.HI.U32 R247, R249, R246, RZ ;  /* 0x000000f6f9f77227 */ /* 0x000fc800078e00ff */
[----:B------:R-:W-:-:S04]  /*6c20*/  IMAD.MOV R247, RZ, RZ, -R247 ;  /* 0x000000fffff77224 */ /* 0x000fc800078e0af7 */
[C---:B------:R-:W-:Y:S01]  /*6c30*/  IMAD R246, R251.reuse, R247, R246 ;  /* 0x000000f7fbf67224 */ /* 0x040fe200078e02f6 */
[----:B------:R-:W-:Y:S02]  /*6c40*/  LOP3.LUT R247, R8, 0x1f8, RZ, 0xfc, !PT ;  /* 0x000001f808f77812 */ /* 0x000fe400078efcff */
[----:B--2---:R-:W-:-:S13]  /*6c50*/  ISETP.GT.U32.AND P5, PT, R251, R252, PT ;  /* 0x000000fcfb00720c */ /* 0x004fda0003fa4070 */
[----:B------:R-:W-:Y:S01]  /*6c60*/  @!P5 IMAD.IADD R252, R252, 0x1, -R251 ;  /* 0x00000001fcfcd824 */ /* 0x000fe200078e0afb */
[----:B------:R-:W-:-:S13]  /*6c70*/  ISETP.GT.U32.AND P5, PT, R251, R10, PT ;  /* 0x0000000afb00720c */ /* 0x000fda0003fa4070 */
[----:B------:R-:W-:-:S05]  /*6c80*/  @!P5 IADD3 R10, R10, -R251, RZ ;  /* 0x800000fb0a0ad210 */ /* 0x000fca0007ffe0ff */
[----:B------:R1:W-:Y:S04]  /*6c90*/  STL [R1+0x14], R10 ;  /* 0x0000140a01007387 */ /* 0x0003e80000100800 */
[----:B-1----:R-:W2:Y:S04]  /*6ca0*/  LDL.LU R10, [R1+0x15dc] ;  /* 0x0015dc00010a7983 */ /* 0x002ea80000300800 */
[----:B------:R1:W-:Y:S04]  /*6cb0*/  STL [R1+0x10], R9 ;  /* 0x0000100901007387 */ /* 0x0003e80000100800 */
[----:B-1----:R-:W3:Y:S04]  /*6cc0*/  LDL.LU R9, [R1+0x15d8] ;  /* 0x0015d80001097983 */ /* 0x002ee80000300800 */
[----:B------:R1:W-:Y:S04]  /*6cd0*/  STL [R1+0xc], R6 ;  /* 0x00000c0601007387 */ /* 0x0003e80000100800 */
[----:B-1----:R-:W4:Y:S04]  /*6ce0*/  LDL.LU R6, [R1+0x15d4] ;  /* 0x0015d40001067983 */ /* 0x002f280000300800 */
[----:B------:R1:W-:Y:S04]  /*6cf0*/  STL [R1+0x8], R7 ;  /* 0x0000080701007387 */ /* 0x0003e80000100800 */
[----:B-1----:R-:W4:Y:S04]  /*6d00*/  LDL.LU R7, [R1+0x15d0] ;  /* 0x0015d00001077983 */ /* 0x002f280000300800 */
[----:B------:R-:W4:Y:S01]  /*6d10*/  LDL.LU R8, [R1+0x15cc] ;  /* 0x0015cc0001087983 */ /* 0x000f220000300800 */
[----:B------:R-:W-:-:S02]  /*6d20*/  ISETP.GT.U32.AND P2, PT, R251, R4, PT ;  /* 0x00000004fb00720c */ /* 0x000fc40003f44070 */
[C---:B------:R-:W-:Y:S01]  /*6d30*/  ISETP.GT.U32.AND P6, PT, R251.reuse, R250, PT ;  /* 0x000000fafb00720c */ /* 0x040fe20003fc4070 */
[----:B------:R-:W-:Y:S01]  /*6d40*/  @!P4 IMAD.IADD R248, R248, 0x1, -R251 ;  /* 0x00000001f8f8c824 */ /* 0x000fe200078e0afb */
[----:B------:R-:W-:-:S09]  /*6d50*/  ISETP.GT.U32.AND P4, PT, R251, R5, PT ;  /* 0x00000005fb00720c */ /* 0x000fd20003f84070 */
[--C-:B------:R-:W-:Y:S01]  /*6d60*/  @!P2 IMAD.IADD R4, R4, 0x1, -R251.reuse ;  /* 0x000000010404a824 */ /* 0x100fe200078e0afb */
[----:B------:R-:W-:Y:S01]  /*6d70*/  ISETP.GT.U32.AND P2, PT, R251, R248, PT ;  /* 0x000000f8fb00720c */ /* 0x000fe20003f44070 */
[--C-:B------:R-:W-:Y:S02]  /*6d80*/  @!P6 IMAD.IADD R250, R250, 0x1, -R251.reuse ;  /* 0x00000001fafae824 */ /* 0x100fe400078e0afb */
[----:B------:R-:W-:-:S03]  /*6d90*/  @!P4 IMAD.IADD R5, R5, 0x1, -R251 ;  /* 0x000000010505c824 */ /* 0x000fc600078e0afb */
[C---:B------:R-:W-:Y:S02]  /*6da0*/  ISETP.GT.U32.AND P4, PT, R251.reuse, R250, PT ;  /* 0x000000fafb00720c */ /* 0x040fe40003f84070 */
[C---:B------:R-:W-:Y:S02]  /*6db0*/  ISETP.GT.U32.AND P6, PT, R251.reuse, R58, PT ;  /* 0x0000003afb00720c */ /* 0x040fe40003fc4070 */
[C---:B------:R-:W-:Y:S02]  /*6dc0*/  ISETP.GT.U32.AND P5, PT, R251.reuse, R252, PT ;  /* 0x000000fcfb00720c */ /* 0x040fe40003fa4070 */
[C---:B------:R-:W-:Y:S01]  /*6dd0*/  ISETP.GT.U32.AND P1, PT, R251.reuse, R3, PT ;  /* 0x00000003fb00720c */ /* 0x040fe20003f24070 */
[----:B------:R-:W-:Y:S01]  /*6de0*/  @!P2 IMAD.IADD R248, R248, 0x1, -R251 ;  /* 0x00000001f8f8a824 */ /* 0x000fe200078e0afb */
[C---:B------:R-:W-:Y:S02]  /*6df0*/  ISETP.GT.U32.AND P2, PT, R251.reuse, R4, PT ;  /* 0x00000004fb00720c */ /* 0x040fe40003f44070 */
[----:B------:R-:W-:-:S02]  /*6e00*/  ISETP.GT.U32.AND P0, PT, R251, R2, PT ;  /* 0x00000002fb00720c */ /* 0x000fc40003f04070 */
[C---:B------:R-:W-:Y:S01]  /*6e10*/  ISETP.GT.U32.AND P3, PT, R251.reuse, R0, PT ;  /* 0x00000000fb00720c */ /* 0x040fe20003f64070 */
[--C-:B------:R-:W-:Y:S02]  /*6e20*/  @!P4 IMAD.IADD R250, R250, 0x1, -R251.reuse ;  /* 0x00000001fafac824 */ /* 0x100fe400078e0afb */
[--C-:B------:R-:W-:Y:S01]  /*6e30*/  @!P6 IMAD.IADD R58, R58, 0x1, -R251.reuse ;  /* 0x000000013a3ae824 */ /* 0x100fe200078e0afb */
[----:B------:R-:W-:Y:S01]  /*6e40*/  ISETP.GT.U32.AND P6, PT, R251, R5, PT ;  /* 0x00000005fb00720c */ /* 0x000fe20003fc4070 */
[--C-:B------:R-:W-:Y:S02]  /*6e50*/  @!P5 IMAD.IADD R252, R252, 0x1, -R251.reuse ;  /* 0x00000001fcfcd824 */ /* 0x100fe400078e0afb */
[--C-:B------:R-:W-:Y:S02]  /*6e60*/  @!P1 IMAD.IADD R3, R3, 0x1, -R251.reuse ;  /* 0x0000000103039824 */ /* 0x100fe400078e0afb */
[--C-:B------:R-:W-:Y:S01]  /*6e70*/  @!P2 IMAD.IADD R4, R4, 0x1, -R251.reuse ;  /* 0x000000010404a824 */ /* 0x100fe200078e0afb */
[----:B------:R-:W-:Y:S01]  /*6e80*/  ISETP.GT.U32.AND P2, PT, R251, R11, PT ;  /* 0x0000000bfb00720c */ /* 0x000fe20003f44070 */
[----:B------:R-:W-:-:S02]  /*6e90*/  @!P0 IMAD.IADD R2, R2, 0x1, -R251 ;  /* 0x0000000102028824 */ /* 0x000fc400078e0afb */
[----:B------:R-:W-:-:S04]  /*6ea0*/  @!P3 IMAD.IADD R0, R0, 0x1, -R251 ;  /* 0x000000010000b824 */ /* 0x000fc800078e0afb */
[----:B------:R-:W-:Y:S01]  /*6eb0*/  @!P6 IMAD.IADD R5, R5, 0x1, -R251 ;  /* 0x000000010505e824 */ /* 0x000fe200078e0afb */
[----:B------:R-:W-:-:S05]  /*6ec0*/  ISETP.GT.U32.AND P6, PT, R251, R12, PT ;  /* 0x0000000cfb00720c */ /* 0x000fca0003fc4070 */
[----:B------:R-:W-:Y:S01]  /*6ed0*/  @!P2 IMAD.IADD R11, R11, 0x1, -R251 ;  /* 0x000000010b0ba824 */ /* 0x000fe200078e0afb */
[----:B------:R-:W-:-:S07]  /*6ee0*/  ISETP.GT.U32.AND P2, PT, R251, R18, PT ;  /* 0x00000012fb00720c */ /* 0x000fce0003f44070 */
[----:B------:R-:W-:-:S06]  /*6ef0*/  @!P6 IMAD.IADD R12, R12, 0x1, -R251 ;  /* 0x000000010c0ce824 */ /* 0x000fcc00078e0afb */
[----:B------:R-:W-:Y:S01]  /*6f00*/  @!P2 IMAD.IADD R18, R18, 0x1, -R251 ;  /* 0x000000011212a824 */ /* 0x000fe200078e0afb */
[----:B------:R-:W-:-:S13]  /*6f10*/  ISETP.GT.U32.AND P2, PT, R251, R12, PT ;  /* 0x0000000cfb00720c */ /* 0x000fda0003f44070 */
[----:B------:R-:W-:Y:S01]  /*6f20*/  @!P2 IMAD.IADD R12, R12, 0x1, -R251 ;  /* 0x000000010c0ca824 */ /* 0x000fe200078e0afb */
[----:B------:R-:W-:-:S13]  /*6f30*/  ISETP.GT.U32.AND P2, PT, R251, R19, PT ;  /* 0x00000013fb00720c */ /* 0x000fda0003f44070 */
[----:B------:R-:W-:Y:S01]  /*6f40*/  @!P2 IMAD.IADD R19, R19, 0x1, -R251 ;  /* 0x000000011313a824 */ /* 0x000fe200078e0afb */
[----:B------:R-:W-:-:S13]  /*6f50*/  ISETP.GT.U32.AND P2, PT, R251, R26, PT ;  /* 0x0000001afb00720c */ /* 0x000fda0003f44070 */
[----:B------:R-:W-:Y:S01]  /*6f60*/  @!P2 IMAD.IADD R26, R26, 0x1, -R251 ;  /* 0x000000011a1aa824 */ /* 0x000fe200078e0afb */
[C---:B--2---:R-:W-:Y:S02]  /*6f70*/  ISETP.GT.U32.AND P1, PT, R251.reuse, R10, PT ;  /* 0x0000000afb00720c */ /* 0x044fe40003f24070 */
[C---:B---3--:R-:W-:Y:S02]  /*6f80*/  ISETP.GT.U32.AND P0, PT, R251.reuse, R9, PT ;  /* 0x00000009fb00720c */ /* 0x048fe40003f04070 */
[----:B----4-:R-:W-:-:S09]  /*6f90*/  ISETP.GT.U32.AND P4, PT, R251, R6, PT ;  /* 0x00000006fb00720c */ /* 0x010fd20003f84070 */
[----:B------:R-:W-:Y:S01]  /*6fa0*/  @!P1 IMAD.IADD R10, R10, 0x1, -R251 ;  /* 0x000000010a0a9824 */ /* 0x000fe200078e0afb */
[----:B------:R-:W-:-:S03]  /*6fb0*/  ISETP.GT.U32.AND P5, PT, R251, R7, PT ;  /* 0x00000007fb00720c */ /* 0x000fc60003fa4070 */
[----:B------:R-:W-:Y:S01]  /*6fc0*/  @!P4 IMAD.IADD R6, R6, 0x1, -R251 ;  /* 0x000000010606c824 */ /* 0x000fe200078e0afb */
[C---:B------:R-:W-:Y:S02]  /*6fd0*/  ISETP.GT.U32.AND P4, PT, R251.reuse, R13, PT ;  /* 0x0000000dfb00720c */ /* 0x040fe40003f84070 */
[C---:B------:R-:W-:Y:S02]  /*6fe0*/  ISETP.GT.U32.AND P3, PT, R251.reuse, R8, PT ;  /* 0x00000008fb00720c */ /* 0x040fe40003f64070 */
[----:B------:R-:W-:-:S05]  /*6ff0*/  ISETP.GT.U32.AND P1, PT, R251, R17, PT ;  /* 0x00000011fb00720c */ /* 0x000fca0003f24070 */
[----:B------:R-:W-:Y:S02]  /*7000*/  @!P5 IADD3 R7, R7, -R251, RZ ;  /* 0x800000fb0707d210 */ /* 0x000fe40007ffe0ff */
[----:B------:R-:W-:Y:S01]  /*7010*/  ISETP.GT.U32.AND P5, PT, R251, R14, PT ;  /* 0x0000000efb00720c */ /* 0x000fe20003fa4070 */
[--C-:B------:R-:W-:Y:S01]  /*7020*/  @!P0 IMAD.IADD R9, R9, 0x1, -R251.reuse ;  /* 0x0000000109098824 */ /* 0x100fe200078e0afb */
[C---:B------:R-:W-:Y:S02]  /*7030*/  ISETP.GT.U32.AND P0, PT, R251.reuse, R16, PT ;  /* 0x00000010fb00720c */ /* 0x040fe40003f04070 */
[--C-:B------:R-:W-:Y:S01]  /*7040*/  @!P3 IMAD.IADD R8, R8, 0x1, -R251.reuse ;  /* 0x000000010808b824 */ /* 0x100fe200078e0afb */
[----:B------:R-:W-:Y:S01]  /*7050*/  ISETP.GT.U32.AND P3, PT, R251, R15, PT ;  /* 0x0000000ffb00720c */ /* 0x000fe20003f64070 */
[--C-:B------:R-:W-:Y:S01]  /*7060*/  @!P4 IMAD.IADD R13, R13, 0x1, -R251.reuse ;  /* 0x000000010d0dc824 */ /* 0x100fe200078e0afb */
[----:B------:R-:W-:Y:S01]  /*7070*/  ISETP.GT.U32.AND P4, PT, R251, R7, PT ;  /* 0x00000007fb00720c */ /* 0x000fe20003f84070 */
[----:B------:R-:W-:Y:S01]  /*7080*/  @!P1 IMAD.IADD R17, R17, 0x1, -R251 ;  /* 0x0000000111119824 */ /* 0x000fe200078e0afb */
[----:B------:R-:W-:-:S04]  /*7090*/  ISETP.GT.U32.AND P1, PT, R251, R11, PT ;  /* 0x0000000bfb00720c */ /* 0x000fc80003f24070 */
[--C-:B------:R-:W-:Y:S01]  /*70a0*/  @!P5 IMAD.IADD R14, R14, 0x1, -R251.reuse ;  /* 0x000000010e0ed824 */ /* 0x100fe200078e0afb */
[C---:B------:R-:W-:Y:S01]  /*70b0*/  ISETP.GT.U32.AND P5, PT, R251.reuse, R8, PT ;  /* 0x00000008fb00720c */ /* 0x040fe20003fa4070 */
[--C-:B------:R-:W-:Y:S01]  /*70c0*/  @!P0 IMAD.IADD R16, R16, 0x1, -R251.reuse ;  /* 0x0000000110108824 */ /* 0x100fe200078e0afb */
[----:B------:R-:W-:Y:S02]  /*70d0*/  ISETP.GT.U32.AND P0, PT, R251, R10, PT ;  /* 0x0000000afb00720c */ /* 0x000fe40003f04070 */
[----:B------:R-:W-:Y:S01]  /*70e0*/  @!P3 IMAD.IADD R15, R15, 0x1, -R251 ;  /* 0x000000010f0fb824 */ /* 0x000fe200078e0afb */
[----:B------:R-:W-:Y:S02]  /*70f0*/  ISETP.GT.U32.AND P6, PT, R251, R6, PT ;  /* 0x00000006fb00720c */ /* 0x000fe40003fc4070 */
[----:B------:R-:W-:Y:S02]  /*7100*/  @!P4 IADD3 R7, R7, -R251, RZ ;  /* 0x800000fb0707c210 */ /* 0x000fe40007ffe0ff */
[----:B------:R-:W-:-:S02]  /*7110*/  ISETP.GT.U32.AND P3, PT, R251, R9, PT ;  /* 0x00000009fb00720c */ /* 0x000fc40003f64070 */
[----:B------:R-:W-:Y:S01]  /*7120*/  ISETP.GT.U32.AND P4, PT, R251, R13, PT ;  /* 0x0000000dfb00720c */ /* 0x000fe20003f84070 */
[--C-:B------:R-:W-:Y:S01]  /*7130*/  @!P1 IMAD.IADD R11, R11, 0x1, -R251.reuse ;  /* 0x000000010b0b9824 */ /* 0x100fe200078e0afb */
[C---:B------:R-:W-:Y:S01]  /*7140*/  ISETP.GT.U32.AND P1, PT, R251.reuse, R17, PT ;  /* 0x00000011fb00720c */ /* 0x040fe20003f24070 */
[--C-:B------:R-:W-:Y:S01]  /*7150*/  @!P5 IMAD.IADD R8, R8, 0x1, -R251.reuse ;  /* 0x000000010808d824 */ /* 0x100fe200078e0afb */
[C---:B------:R-:W-:Y:S01]  /*7160*/  ISETP.GT.U32.AND P5, PT, R251.reuse, R14, PT ;  /* 0x0000000efb00720c */ /* 0x040fe20003fa4070 */
[--C-:B------:R-:W-:Y:S01]  /*7170*/  @!P0 IMAD.IADD R10, R10, 0x1, -R251.reuse ;  /* 0x000000010a0a8824 */ /* 0x100fe200078e0afb */
[C---:B------:R-:W-:Y:S01]  /*7180*/  ISETP.GT.U32.AND P0, PT, R251.reuse, R16, PT ;  /* 0x00000010fb00720c */ /* 0x040fe20003f04070 */
[----:B------:R-:W-:Y:S01]  /*7190*/  @!P6 IMAD.IADD R6, R6, 0x1, -R251 ;  /* 0x000000010606e824 */ /* 0x000fe200078e0afb */
[----:B------:R-:W-:-:S03]  /*71a0*/  ISETP.GT.U32.AND P6, PT, R251, R18, PT ;  /* 0x00000012fb00720c */ /* 0x000fc60003fc4070 */
[--C-:B------:R-:W-:Y:S01]  /*71b0*/  @!P3 IMAD.IADD R9, R9, 0x1, -R251.reuse ;  /* 0x000000010909b824 */ /* 0x100fe200078e0afb */
[----:B------:R-:W-:Y:S01]  /*71c0*/  ISETP.GT.U32.AND P3, PT, R251, R15, PT ;  /* 0x0000000ffb00720c */ /* 0x000fe20003f64070 */
[--C-:B------:R-:W-:Y:S01]  /*71d0*/  @!P4 IMAD.IADD R13, R13, 0x1, -R251.reuse ;  /* 0x000000010d0dc824 */ /* 0x100fe200078e0afb */
        /* <DEDUP_REMOVED lines=10> */
[C---:B------:R-:W-:Y:S02]  /*7280*/  ISETP.GT.U32.AND P3, PT, R251.reuse, R22, PT ;  /* 0x00000016fb00720c */ /* 0x040fe40003f64070 */
[----:B------:R-:W-:Y:S02]  /*7290*/  @!P4 IADD3 R20, R20, -R251, RZ ;  /* 0x800000fb1414c210 */ /* 0x000fe40007ffe0ff */
[----:B------:R-:W-:Y:S01]  /*72a0*/  ISETP.GT.U32.AND P4, PT, R251, R27, PT ;  /* 0x0000001bfb00720c */ /* 0x000fe20003f84070 */
[--C-:B------:R-:W-:Y:S01]  /*72b0*/  @!P5 IMAD.IADD R21, R21, 0x1, -R251.reuse ;  /* 0x000000011515d824 */ /* 0x100fe200078e0afb */
[C---:B------:R-:W-:Y:S01]  /*72c0*/  ISETP.GT.U32.AND P5, PT, R251.reuse, R28, PT ;  /* 0x0000001cfb00720c */ /* 0x040fe20003fa4070 */
[--C-:B------:R-:W-:Y:S01]  /*72d0*/  @!P1 IMAD.IADD R24, R24, 0x1, -R251.reuse ;  /* 0x0000000118189824 */ /* 0x100fe200078e0afb */
[C---:B------:R-:W-:Y:S02]  /*72e0*/  ISETP.GT.U32.AND P1, PT, R251.reuse, R31, PT ;  /* 0x0000001ffb00720c */ /* 0x040fe40003f24070 */
[----:B------:R-:W-:Y:S01]  /*72f0*/  ISETP.GT.U32.AND P2, PT, R251, R20, PT ;  /* 0x00000014fb00720c */ /* 0x000fe20003f44070 */
[--C-:B------:R-:W-:Y:S01]  /*7300*/  @!P0 IMAD.IADD R23, R23, 0x1, -R251.reuse ;  /* 0x0000000117178824 */ /* 0x100fe200078e0afb */
[C---:B------:R-:W-:Y:S01]  /*7310*/  ISETP.GT.U32.AND P0, PT, R251.reuse, R30, PT ;  /* 0x0000001efb00720c */ /* 0x040fe20003f04070 */
[--C-:B------:R-:W-:Y:S01]  /*7320*/  @!P3 IMAD.IADD R22, R22, 0x1, -R251.reuse ;  /* 0x000000011616b824 */ /* 0x100fe200078e0afb */
[----:B------:R-:W-:Y:S01]  /*7330*/  ISETP.GT.U32.AND P3, PT, R251, R29, PT ;  /* 0x0000001dfb00720c */ /* 0x000fe20003f64070 */
[----:B------:R-:W-:-:S02]  /*7340*/  @!P6 IMAD.IADD R25, R25, 0x1, -R251 ;  /* 0x000000011919e824 */ /* 0x000fc400078e0afb */
[--C-:B------:R-:W-:Y:S01]  /*7350*/  @!P4 IMAD.IADD R27, R27, 0x1, -R251.reuse ;  /* 0x000000011b1bc824 */ /* 0x100fe200078e0afb */
[C---:B------:R-:W-:Y:S01]  /*7360*/  ISETP.GT.U32.AND P4, PT, R251.reuse, R21, PT ;  /* 0x00000015fb00720c */ /* 0x040fe20003f84070 */
[--C-:B------:R-:W-:Y:S01]  /*7370*/  @!P5 IMAD.IADD R28, R28, 0x1, -R251.reuse ;  /* 0x000000011c1cd824 */ /* 0x100fe200078e0afb */
[----:B------:R-:W-:Y:S01]  /*7380*/  ISETP.GT.U32.AND P5, PT, R251, R22, PT ;  /* 0x00000016fb00720c */ /* 0x000fe20003fa4070 */
[--C-:B------:R-:W-:Y:S01]  /*7390*/  @!P1 IMAD.IADD R31, R31, 0x1, -R251.reuse ;  /* 0x000000011f1f9824 */ /* 0x100fe200078e0afb */
[C---:B------:R-:W-:Y:S02]  /*73a0*/  ISETP.GT.U32.AND P1, PT, R251.reuse, R25, PT ;  /* 0x00000019fb00720c */ /* 0x040fe40003f24070 */
[----:B------:R-:W-:Y:S02]  /*73b0*/  @!P2 IADD3 R20, R20, -R251, RZ ;  /* 0x800000fb1414a210 */ /* 0x000fe40007ffe0ff */
[C---:B------:R-:W-:Y:S01]  /*73c0*/  ISETP.GT.U32.AND P2, PT, R251.reuse, R26, PT ;  /* 0x0000001afb00720c */ /* 0x040fe20003f44070 */
[--C-:B------:R-:W-:Y:S01]  /*73d0*/  @!P0 IMAD.IADD R30, R30, 0x1, -R251.reuse ;  /* 0x000000011e1e8824 */ /* 0x100fe200078e0afb */
[----:B------:R-:W-:Y:S01]  /*73e0*/  ISETP.GT.U32.AND P0, PT, R251, R24, PT ;  /* 0x00000018fb00720c */ /* 0x000fe20003f04070 */
[--C-:B------:R-:W-:Y:S01]  /*73f0*/  @!P3 IMAD.IADD R29, R29, 0x1, -R251.reuse ;  /* 0x000000011d1db824 */ /* 0x100fe200078e0afb */
[----:B------:R-:W-:Y:S01]  /*7400*/  ISETP.GT.U32.AND P3, PT, R251, R23, PT ;  /* 0x00000017fb00720c */ /* 0x000fe20003f64070 */
[--C-:B------:R-:W-:Y:S01]  /*7410*/  @!P4 IMAD.IADD R21, R21, 0x1, -R251.reuse ;  /* 0x000000011515c824 */ /* 0x100fe200078e0afb */
[C---:B------:R-:W-:Y:S01]  /*7420*/  ISETP.GT.U32.AND P4, PT, R251.reuse, R27, PT ;  /* 0x0000001bfb00720c */ /* 0x040fe20003f84070 */
[--C-:B------:R-:W-:Y:S01]  /*7430*/  @!P5 IMAD.IADD R22, R22, 0x1, -R251.reuse ;  /* 0x000000011616d824 */ /* 0x100fe200078e0afb */
[----:B------:R-:W-:Y:S01]  /*7440*/  ISETP.GT.U32.AND P5, PT, R251, R28, PT ;  /* 0x0000001cfb00720c */ /* 0x000fe20003fa4070 */
[----:B------:R-:W-:Y:S01]  /*7450*/  @!P1 IMAD.IADD R25, R25, 0x1, -R251 ;  /* 0x0000000119199824 */ /* 0x000fe200078e0afb */
[----:B------:R-:W-:-:S02]  /*7460*/  ISETP.GT.U32.AND P1, PT, R251, R32, PT ;  /* 0x00000020fb00720c */ /* 0x000fc40003f24070 */
[C---:B------:R-:W-:Y:S01]  /*7470*/  ISETP.GT.U32.AND P6, PT, R251.reuse, R19, PT ;  /* 0x00000013fb00720c */ /* 0x040fe20003fc4070 */
[--C-:B------:R-:W-:Y:S01]  /*7480*/  @!P2 IMAD.IADD R26, R26, 0x1, -R251.reuse ;  /* 0x000000011a1aa824 */ /* 0x100fe200078e0afb */
[C---:B------:R-:W-:Y:S01]  /*7490*/  ISETP.GT.U32.AND P2, PT, R251.reuse, R33, PT ;  /* 0x00000021fb00720c */ /* 0x040fe20003f44070 */
[--C-:B------:R-:W-:Y:S01]  /*74a0*/  @!P0 IMAD.IADD R24, R24, 0x1, -R251.reuse ;  /* 0x0000000118188824 */ /* 0x100fe200078e0afb */
[----:B------:R-:W-:Y:S01]  /*74b0*/  ISETP.GT.U32.AND P0, PT, R251, R30, PT ;  /* 0x0000001efb00720c */ /* 0x000fe20003f04070 */
[--C-:B------:R-:W-:Y:S01]  /*74c0*/  @!P3 IMAD.IADD R23, R23, 0x1, -R251.reuse ;  /* 0x000000011717b824 */ /* 0x100fe200078e0afb */
[----:B------:R-:W-:Y:S01]  /*74d0*/  ISETP.GT.U32.AND P3, PT, R251, R29, PT ;  /* 0x0000001dfb00720c */ /* 0x000fe20003f64070 */
[--C-:B------:R-:W-:Y:S01]  /*74e0*/  @!P4 IMAD.IADD R27, R27, 0x1, -R251.reuse ;  /* 0x000000011b1bc824 */ /* 0x100fe200078e0afb */
[C---:B------:R-:W-:Y:S01]  /*74f0*/  ISETP.GT.U32.AND P4, PT, R251.reuse, R34, PT ;  /* 0x00000022fb00720c */ /* 0x040fe20003f84070 */
[----:B------:R-:W-:Y:S01]  /*7500*/  @!P5 IMAD.IADD R28, R28, 0x1, -R251 ;  /* 0x000000011c1cd824 */ /* 0x000fe200078e0afb */
[----:B------:R-:W-:-:S02]  /*7510*/  ISETP.GT.U32.AND P5, PT, R251, R35, PT ;  /* 0x00000023fb00720c */ /* 0x000fc40003fa4070 */
[----:B------:R-:W-:Y:S02]  /*7520*/  @!P1 IADD3 R32, R32, -R251, RZ ;  /* 0x800000fb20209210 */ /* 0x000fe40007ffe0ff */
[----:B------:R-:W-:Y:S01]  /*7530*/  ISETP.GT.U32.AND P1, PT, R251, R39, PT ;  /* 0x00000027fb00720c */ /* 0x000fe20003f24070 */
[--C-:B------:R-:W-:Y:S01]  /*7540*/  @!P6 IMAD.IADD R19, R19, 0x1, -R251.reuse ;  /* 0x000000011313e824 */ /* 0x100fe200078e0afb */
[----:B------:R-:W-:Y:S01]  /*7550*/  ISETP.GT.U32.AND P6, PT, R251, R31, PT ;  /* 0x0000001ffb00720c */ /* 0x000fe20003fc4070 */
[--C-:B------:R-:W-:Y:S01]  /*7560*/  @!P2 IMAD.IADD R33, R33, 0x1, -R251.reuse ;  /* 0x000000012121a824 */ /* 0x100fe200078e0afb */
[C---:B------:R-:W-:Y:S01]  /*7570*/  ISETP.GT.U32.AND P2, PT, R251.reuse, R40, PT ;  /* 0x00000028fb00720c */ /* 0x040fe20003f44070 */
[--C-:B------:R-:W-:Y:S01]  /*7580*/  @!P0 IMAD.IADD R30, R30, 0x1, -R251.reuse ;  /* 0x000000011e1e8824 */ /* 0x100fe200078e0afb */
[----:B------:R-:W-:Y:S01]  /*7590*/  ISETP.GT.U32.AND P0, PT, R251, R37, PT ;  /* 0x00000025fb00720c */ /* 0x000fe20003f04070 */
[--C-:B------:R-:W-:Y:S01]  /*75a0*/  @!P3 IMAD.IADD R29, R29, 0x1, -R251.reuse ;  /* 0x000000011d1db824 */ /* 0x100fe200078e0afb */
[C---:B------:R-:W-:Y:S01]  /*75b0*/  ISETP.GT.U32.AND P3, PT, R251.reuse, R36, PT ;  /* 0x00000024fb00720c */ /* 0x040fe20003f64070 */
[--C-:B------:R-:W-:Y:S01]  /*75c0*/  @!P4 IMAD.IADD R34, R34, 0x1, -R251.reuse ;  /* 0x000000012222c824 */ /* 0x100fe200078e0afb */
[----:B------:R-:W-:Y:S01]  /*75d0*/  ISETP.GT.U32.AND P4, PT, R251, R41, PT ;  /* 0x00000029fb00720c */ /* 0x000fe20003f84070 */
        /* <DEDUP_REMOVED lines=30> */
[----:B------:R-:W-:-:S03]  /*77c0*/  ISETP.GT.U32.AND P1, PT, R251, R46, PT ;  /* 0x0000002efb00720c */ /* 0x000fc60003f24070 */
[--C-:B------:R-:W-:Y:S01]  /*77d0*/  @!P2 IMAD.IADD R40, R40, 0x1, -R251.reuse ;  /* 0x000000012828a824 */ /* 0x100fe200078e0afb */
[C---:B------:R-:W-:Y:S01]  /*77e0*/  ISETP.GT.U32.AND P2, PT, R251.reuse, R47, PT ;  /* 0x0000002ffb00720c */ /* 0x040fe20003f44070 */
[--C-:B------:R-:W-:Y:S01]  /*77f0*/  @!P0 IMAD.IADD R38, R38, 0x1, -R251.reuse ;  /* 0x0000000126268824 */ /* 0x100fe200078e0afb */
[----:B------:R-:W-:Y:S01]  /*7800*/  ISETP.GT.U32.AND P6, PT, R251, R32, PT ;  /* 0x00000020fb00720c */ /* 0x000fe20003fc4070 */
[--C-:B------:R-:W-:Y:S01]  /*7810*/  @!P3 IMAD.IADD R37, R37, 0x1, -R251.reuse ;  /* 0x000000012525b824 */ /* 0x100fe200078e0afb */
[----:B------:R-:W-:Y:S01]  /*7820*/  ISETP.GT.U32.AND P0, PT, R251, R45, PT ;  /* 0x0000002dfb00720c */ /* 0x000fe20003f04070 */
[--C-:B------:R-:W-:Y:S01]  /*7830*/  @!P4 IMAD.IADD R41, R41, 0x1, -R251.reuse ;  /* 0x000000012929c824 */ /* 0x100fe200078e0afb */
[C---:B------:R-:W-:Y:S02]  /*7840*/  ISETP.GT.U32.AND P3, PT, R251.reuse, R43, PT ;  /* 0x0000002bfb00720c */ /* 0x040fe40003f64070 */
[C---:B------:R-:W-:Y:S01]  /*7850*/  ISETP.GT.U32.AND P4, PT, R251.reuse, R48, PT ;  /* 0x00000030fb00720c */ /* 0x040fe20003f84070 */
[--C-:B------:R-:W-:Y:S01]  /*7860*/  @!P5 IMAD.IADD R42, R42, 0x1, -R251.reuse ;  /* 0x000000012a2ad824 */ /* 0x100fe200078e0afb */
[C---:B------:R-:W-:Y:S01]  /*7870*/  ISETP.GT.U32.AND P5, PT, R251.reuse, R49, PT ;  /* 0x00000031fb00720c */ /* 0x040fe20003fa4070 */
[--C-:B------:R-:W-:Y:S01]  /*7880*/  @!P1 IMAD.IADD R46, R46, 0x1, -R251.reuse ;  /* 0x000000012e2e9824 */ /* 0x100fe200078e0afb */
[----:B------:R-:W-:Y:S01]  /*7890*/  ISETP.GT.U32.AND P1, PT, R251, R53, PT ;  /* 0x00000035fb00720c */ /* 0x000fe20003f24070 */
[----:B------:R-:W-:Y:S01]  /*78a0*/  @!P2 IMAD.IADD R47, R47, 0x1, -R251 ;  /* 0x000000012f2fa824 */ /* 0x000fe200078e0afb */
[----:B------:R-:W-:-:S02]  /*78b0*/  ISETP.GT.U32.AND P2, PT, R251, R54, PT ;  /* 0x00000036fb00720c */ /* 0x000fc40003f44070 */
[-C--:B------:R-:W-:Y:S02]  /*78c0*/  @!P6 IADD3 R32, R32, -R251.reuse, RZ ;  /* 0x800000fb2020e210 */ /* 0x080fe40007ffe0ff */
[----:B------:R-:W-:Y:S02]  /*78d0*/  ISETP.GT.U32.AND P6, PT, R251, R44, PT ;  /* 0x0000002cfb00720c */ /* 0x000fe40003fc4070 */
[----:B------:R-:W-:Y:S01]  /*78e0*/  @!P0 IADD3 R45, R45, -R251, RZ ;  /* 0x800000fb2d2d8210 */ /* 0x000fe20007ffe0ff */
[--C-:B------:R-:W-:Y:S01]  /*78f0*/  @!P3 IMAD.IADD R43, R43, 0x1, -R251.reuse ;  /* 0x000000012b2bb824 */ /* 0x100fe200078e0afb */
[C---:B------:R-:W-:Y:S01]  /*7900*/  ISETP.GT.U32.AND P0, PT, R251.reuse, R52, PT ;  /* 0x00000034fb00720c */ /* 0x040fe20003f04070 */
[--C-:B------:R-:W-:Y:S01]  /*7910*/  @!P4 IMAD.IADD R48, R48, 0x1, -R251.reuse ;  /* 0x000000013030c824 */ /* 0x100fe200078e0afb */
[C---:B------:R-:W-:Y:S02]  /*7920*/  ISETP.GT.U32.AND P3, PT, R251.reuse, R50, PT ;  /* 0x00000032fb00720c */ /* 0x040fe40003f64070 */
        /* <DEDUP_REMOVED lines=33> */
[----:B------:R-:W-:Y:S01]  /*7b40*/  @!P2 IMAD.IADD R54, R54, 0x1, -R251 ;  /* 0x000000013636a824 */ /* 0x000fe200078e0afb */
[----:B------:R-:W-:-:S02]  /*7b50*/  ISETP.GT.U32.AND P2, PT, R251, R62, PT ;  /* 0x0000003efb00720c */ /* 0x000fc40003f44070 */
[----:B------:R-:W-:Y:S01]  /*7b60*/  @!P6 IADD3 R45, R45, -R251, RZ ;  /* 0x800000fb2d2de210 */ /* 0x000fe20007ffe0ff */
[--C-:B------:R-:W-:Y:S01]  /*7b70*/  @!P0 IMAD.IADD R52, R52, 0x1, -R251.reuse ;  /* 0x0000000134348824 */ /* 0x100fe200078e0afb */
[----:B------:R-:W-:Y:S01]  /*7b80*/  ISETP.GT.U32.AND P6, PT, R251, R56, PT ;  /* 0x00000038fb00720c */ /* 0x000fe20003fc4070 */
[--C-:B------:R-:W-:Y:S01]  /*7b90*/  @!P3 IMAD.IADD R51, R51, 0x1, -R251.reuse ;  /* 0x000000013333b824 */ /* 0x100fe200078e0afb */
[----:B------:R-:W-:Y:S01]  /*7ba0*/  ISETP.GT.U32.AND P0, PT, R251, R60, PT ;  /* 0x0000003cfb00720c */ /* 0x000fe20003f04070 */
        /* <DEDUP_REMOVED lines=12> */
[----:B------:R-:W-:-:S02]  /*7c70*/  ISETP.GT.U32.AND P0, PT, R251, R67, PT ;  /* 0x00000043fb00720c */ /* 0x000fc40003f04070 */
[----:B------:R-:W-:Y:S01]  /*7c80*/  @!P3 IADD3 R59, R59, -R251, RZ ;  /* 0x800000fb3b3bb210 */ /* 0x000fe20007ffe0ff */
[--C-:B------:R-:W-:Y:S01]  /*7c90*/  @!P4 IMAD.IADD R63, R63, 0x1, -R251.reuse ;  /* 0x000000013f3fc824 */ /* 0x100fe200078e0afb */
[C---:B------:R-:W-:Y:S02]  /*7ca0*/  ISETP.GT.U32.AND P3, PT, R251.reuse, R66, PT ;  /* 0x00000042fb00720c */ /* 0x040fe40003f64070 */
        /* <DEDUP_REMOVED lines=11> */
[C---:B------:R-:W-:Y:S01]  /*7d60*/  ISETP.GT.U32.AND P3, PT, R251.reuse, R60, PT ;  /* 0x0000003cfb00720c */ /* 0x040fe20003f64070 */
[--C-:B------:R-:W-:Y:S01]  /*7d70*/  @!P4 IMAD.IADD R70, R70, 0x1, -R251.reuse ;  /* 0x000000014646c824 */ /* 0x100fe200078e0afb */
[----:B------:R-:W-:Y:S02]  /*7d80*/  ISETP.GT.U32.AND P4, PT, R251, R64, PT ;  /* 0x00000040fb00720c */ /* 0x000fe40003f84070 */
[----:B------:R-:W-:Y:S01]  /*7d90*/  @!P5 IADD3 R59, R59, -R251, RZ ;  /* 0x800000fb3b3bd210 */ /* 0x000fe20007ffe0ff */
[----:B------:R-:W-:Y:S01]  /*7da0*/  @!P1 IMAD.IADD R62, R62, 0x1, -R251 ;  /* 0x000000013e3e9824 */ /* 0x000fe200078e0afb */
[C---:B------:R-:W-:Y:S02]  /*7db0*/  ISETP.GT.U32.AND P6, PT, R251.reuse, R58, PT ;  /* 0x0000003afb00720c */ /* 0x040fe40003fc4070 */
[----:B------:R-:W-:-:S02]  /*7dc0*/  ISETP.GT.U32.AND P5, PT, R251, R65, PT ;  /* 0x00000041fb00720c */ /* 0x000fc40003fa4070 */
        /* <DEDUP_REMOVED lines=48> */
[----:B------:R-:W-:Y:S01]  /*80d0*/  @!P4 IMAD.IADD R72, R72, 0x1, -R251 ;  /* 0x000000014848c824 */ /* 0x000fe200078e0afb */
[----:B------:R-:W-:-:S02]  /*80e0*/  ISETP.GT.U32.AND P3, PT, R251, R74, PT ;  /* 0x0000004afb00720c */ /* 0x000fc40003f64070 */
        /* <DEDUP_REMOVED lines=8> */
[----:B------:R-:W-:Y:S02]  /*8170*/  ISETP.GT.U32.AND P0, PT, R251, R81, PT ;  /* 0x00000051fb00720c */ /* 0x000fe40003f04070 */
[----:B------:R-:W-:Y:S01]  /*8180*/  @!P6 IADD3 R71, R71, -R251, RZ ;  /* 0x800000fb4747e210 */ /* 0x000fe20007ffe0ff */
        /* <DEDUP_REMOVED lines=8> */
[C---:B------:R-:W-:Y:S02]  /*8210*/  ISETP.GT.U32.AND P1, PT, R251.reuse, R89, PT ;  /* 0x00000059fb00720c */ /* 0x040fe40003f24070 */
[----:B------:R-:W-:Y:S02]  /*8220*/  @!P2 IADD3 R84, R84, -R251, RZ ;  /* 0x800000fb5454a210 */ /* 0x000fe40007ffe0ff */
        /* <DEDUP_REMOVED lines=31> */
[----:B------:R-:W-:-:S03]  /*8420*/  ISETP.GT.U32.AND P3, PT, R251, R88, PT ;  /* 0x00000058fb00720c */ /* 0x000fc60003f64070 */
[--C-:B------:R-:W-:Y:S01]  /*8430*/  @!P4 IMAD.IADD R86, R86, 0x1, -R251.reuse ;  /* 0x000000015656c824 */ /* 0x100fe200078e0afb */
[----:B------:R-:W-:Y:S01]  /*8440*/  ISETP.GT.U32.AND P4, PT, R251, R92, PT ;  /* 0x0000005cfb00720c */ /* 0x000fe20003f84070 */
[--C-:B------:R-:W-:Y:S01]  /*8450*/  @!P5 IMAD.IADD R87, R87, 0x1, -R251.reuse ;  /* 0x000000015757d824 */ /* 0x100fe200078e0afb */
[C---:B------:R-:W-:Y:S01]  /*8460*/  ISETP.GT.U32.AND P5, PT, R251.reuse, R93, PT ;  /* 0x0000005dfb00720c */ /* 0x040fe20003fa4070 */
[--C-:B------:R-:W-:Y:S01]  /*8470*/  @!P1 IMAD.IADD R90, R90, 0x1, -R251.reuse ;  /* 0x000000015a5a9824 */ /* 0x100fe200078e0afb */
[----:B------:R-:W-:Y:S01]  /*8480*/  ISETP.GT.U32.AND P1, PT, R251, R97, PT ;  /* 0x00000061fb00720c */ /* 0x000fe20003f24070 */
[--C-:B------:R-:W-:Y:S01]  /*8490*/  @!P2 IMAD.IADD R91, R91, 0x1, -R251.reuse ;  /* 0x000000015b5ba824 */ /* 0x100fe200078e0afb */
[C---:B------:R-:W-:Y:S02]  /*84a0*/  ISETP.GT.U32.AND P6, PT, R251.reuse, R84, PT ;  /* 0x00000054fb00720c */ /* 0x040fe40003fc4070 */
[----:B------:R-:W-:Y:S01]  /*84b0*/  ISETP.GT.U32.AND P2, PT, R251, R98, PT ;  /* 0x00000062fb00720c */ /* 0x000fe20003f44070 */
[--C-:B------:R-:W-:Y:S01]  /*84c0*/  @!P0 IMAD.IADD R89, R89, 0x1, -R251.reuse ;  /* 0x0000000159598824 */ /* 0x100fe200078e0afb */
        /* <DEDUP_REMOVED lines=8> */
[C---:B------:R-:W-:Y:S01]  /*8550*/  ISETP.GT.U32.AND P1, PT, R251.reuse, R104, PT ;  /* 0x00000068fb00720c */ /* 0x040fe20003f24070 */
[--C-:B------:R-:W-:Y:S01]  /*8560*/  @!P2 IMAD.IADD R98, R98, 0x1, -R251.reuse ;  /* 0x000000016262a824 */ /* 0x100fe200078e0afb */
[----:B------:R-:W-:Y:S02]  /*8570*/  @!P6 IADD3 R84, R84, -R251, RZ ;  /* 0x800000fb5454e210 */ /* 0x000fe40007ffe0ff */
[C---:B------:R-:W-:Y:S02]  /*8580*/  ISETP.GT.U32.AND P6, PT, R251.reuse, R96, PT ;  /* 0x00000060fb00720c */ /* 0x040fe40003fc4070 */
        /* <DEDUP_REMOVED lines=55> */
[C---:B------:R-:W-:Y:S01]  /*8900*/  ISETP.GT.U32.AND P6, PT, R251.reuse, R109, PT ;  /* 0x0000006dfb00720c */ /* 0x040fe20003fc4070 */
        /* <DEDUP_REMOVED lines=11> */
[----:B------:R-:W-:Y:S01]  /*89c0*/  @!P6 IADD3 R109, R109, -R251, RZ ;  /* 0x800000fb6d6de210 */ /* 0x000fe20007ffe0ff */
[--C-:B------:R-:W-:Y:S01]  /*89d0*/  @!P0 IMAD.IADD R117, R117, 0x1, -R251.reuse ;  /* 0x0000000175758824 */ /* 0x100fe200078e0afb */
        /* <DEDUP_REMOVED lines=14> */
[C---:B------:R-:W-:Y:S02]  /*8ac0*/  ISETP.GT.U32.AND P0, PT, R251.reuse, R117, PT ;  /* 0x00000075fb00720c */ /* 0x040fe40003f04070 */
[----:B------:R-:W-:Y:S01]  /*8ad0*/  @!P3 IADD3 R122, R122, -R251, RZ ;  /* 0x800000fb7a7ab210 */ /* 0x000fe20007ffe0ff */
[--C-:B------:R-:W-:Y:S01]  /*8ae0*/  @!P4 IMAD.IADD R114, R114, 0x1, -R251.reuse ;  /* 0x000000017272c824 */ /* 0x100fe200078e0afb */
[C---:B------:R-:W-:Y:S02]  /*8af0*/  ISETP.GT.U32.AND P6, PT, R251.reuse, R110, PT ;  /* 0x0000006efb00720c */ /* 0x040fe40003fc4070 */
        /* <DEDUP_REMOVED lines=38> */
[----:B------:R-:W-:-:S02]  /*8d60*/  @!P6 IMAD.IADD R129, R129, 0x1, -R251 ;  /* 0x000000018181e824 */ /* 0x000fc400078e0afb */
        /* <DEDUP_REMOVED lines=14> */
[C---:B------:R-:W-:Y:S01]  /*8e50*/  ISETP.GT.U32.AND P3, PT, R251.reuse, R130, PT ;  /* 0x00000082fb00720c */ /* 0x040fe20003f64070 */
[--C-:B------:R-:W-:Y:S01]  /*8e60*/  @!P4 IMAD.IADD R128, R128, 0x1, -R251.reuse ;  /* 0x000000018080c824 */ /* 0x100fe200078e0afb */
[----:B------:R-:W-:Y:S01]  /*8e70*/  ISETP.GT.U32.AND P4, PT, R251, R134, PT ;  /* 0x00000086fb00720c */ /* 0x000fe20003f84070 */
[--C-:B------:R-:W-:Y:S01]  /*8e80*/  @!P5 IMAD.IADD R129, R129, 0x1, -R251.reuse ;  /* 0x000000018181d824 */ /* 0x100fe200078e0afb */
[C---:B------:R-:W-:Y:S01]  /*8e90*/  ISETP.GT.U32.AND P5, PT, R251.reuse, R136, PT ;  /* 0x00000088fb00720c */ /* 0x040fe20003fa4070 */
[--C-:B------:R-:W-:Y:S01]  /*8ea0*/  @!P1 IMAD.IADD R132, R132, 0x1, -R251.reuse ;  /* 0x0000000184849824 */ /* 0x100fe200078e0afb */
[----:B------:R-:W-:Y:S02]  /*8eb0*/  ISETP.GT.U32.AND P1, PT, R251, R139, PT ;  /* 0x0000008bfb00720c */ /* 0x000fe40003f24070 */
[----:B------:R-:W-:Y:S01]  /*8ec0*/  @!P2 IADD3 R133, R133, -R251, RZ ;  /* 0x800000fb8585a210 */ /* 0x000fe20007ffe0ff */
        /* <DEDUP_REMOVED lines=8> */
[----:B------:R-:W-:Y:S01]  /*8f50*/  STL [R1+0x4], R248 ;  /* 0x000004f801007387 */ /* 0x000fe20000100800 */
[----:B------:R-:W-:Y:S01]  /*8f60*/  ISETP.GT.U32.AND P4, PT, R251, R141, PT ;  /* 0x0000008dfb00720c */ /* 0x000fe20003f84070 */
[----:B------:R-:W-:-:S02]  /*8f70*/  @!P5 IMAD.IADD R136, R136, 0x1, -R251 ;  /* 0x000000018888d824 */ /* 0x000fc400078e0afb */
[----:B------:R-:W-:Y:S01]  /*8f80*/  STL [R1+0x1040], R247 ;  /* 0x001040f701007387 */ /* 0x000fe20000100800 */
[----:B------:R-:W-:Y:S01]  /*8f90*/  @!P1 IMAD.IADD R139, R139, 0x1, -R251 ;  /* 0x000000018b8b9824 */ /* 0x000fe200078e0afb */
[C---:B------:R-:W-:Y:S02]  /*8fa0*/  ISETP.GT.U32.AND P5, PT, R251.reuse, R143, PT ;  /* 0x0000008ffb00720c */ /* 0x040fe40003fa4070 */
[----:B------:R-:W-:Y:S01]  /*8fb0*/  STL [R1], R250 ;  /* 0x000000fa01007387 */ /* 0x000fe20000100800 */
[----:B------:R-:W-:-:S03]  /*8fc0*/  ISETP.GT.U32.AND P1, PT, R251, R146, PT ;  /* 0x00000092fb00720c */ /* 0x000fc60003f24070 */
[----:B------:R-:W-:Y:S01]  /*8fd0*/  STL [R1+0x15b4], R252 ;  /* 0x0015b4fc01007387 */ /* 0x000fe20000100800 */
[----:B------:R-:W-:-:S03]  /*8fe0*/  @!P2 IMAD.IADD R140, R140, 0x1, -R251 ;  /* 0x000000018c8ca824 */ /* 0x000fc600078e0afb */
[----:B------:R-:W-:Y:S01]  /*8ff0*/  STL [R1+0x15b0], R0 ;  /* 0x0015b00001007387 */ /* 0x000fe20000100800 */
[----:B------:R-:W-:-:S03]  /*9000*/  ISETP.GT.U32.AND P2, PT, R251, R147, PT ;  /* 0x00000093fb00720c */ /* 0x000fc60003f44070 */
[----:B------:R1:W-:Y:S01]  /*9010*/  STL [R1+0x15ac], R2 ;  /* 0x0015ac0201007387 */ /* 0x0003e20000100800 */
[----:B------:R-:W-:-:S03]  /*9020*/  @!P6 IMAD.IADD R135, R135, 0x1, -R251 ;  /* 0x000000018787e824 */ /* 0x000fc600078e0afb */
[----:B------:R2:W-:Y:S01]  /*9030*/  STL [R1+0x15a4], R3 ;  /* 0x0015a40301007387 */ /* 0x0005e20000100800 */
[----:B------:R-:W-:-:S03]  /*9040*/  ISETP.GT.U32.AND P6, PT, R251, R142, PT ;  /* 0x0000008efb00720c */ /* 0x000fc60003fc4070 */
[----:B------:R-:W-:Y:S01]  /*9050*/  STL [R1+0x15a0], R4 ;  /* 0x0015a00401007387 */ /* 0x000fe20000100800 */
[----:B------:R-:W-:-:S03]  /*9060*/  @!P0 IMAD.IADD R138, R138, 0x1, -R251 ;  /* 0x000000018a8a8824 */ /* 0x000fc600078e0afb */
[----:B------:R-:W-:Y:S01]  /*9070*/  STL [R1+0x15a8], R5 ;  /* 0x0015a80501007387 */ /* 0x000fe20000100800 */
[----:B------:R-:W-:-:S03]  /*9080*/  ISETP.GT.U32.AND P0, PT, R251, R145, PT ;  /* 0x00000091fb00720c */ /* 0x000fc60003f04070 */
[----:B-1----:R-:W3:Y:S01]  /*9090*/  LDL R2, [R1+0x44c] ;  /* 0x00044c0001027983 */ /* 0x002ee20000100800 */
[--C-:B------:R-:W-:Y:S01]  /*90a0*/  @!P3 IMAD.IADD R137, R137, 0x1, -R251.reuse ;  /* 0x000000018989b824 */ /* 0x100fe200078e0afb */
[----:B------:R-:W-:Y:S01]  /*90b0*/  ISETP.GT.U32.AND P3, PT, R251, R144, PT ;  /* 0x00000090fb00720c */ /* 0x000fe20003f64070 */
[--C-:B------:R-:W-:Y:S01]  /*90c0*/  @!P4 IMAD.IADD R141, R141, 0x1, -R251.reuse ;  /* 0x000000018d8dc824 */ /* 0x100fe200078e0afb */
[----:B------:R-:W-:Y:S01]  /*90d0*/  ISETP.GT.U32.AND P4, PT, R251, R148, PT ;  /* 0x00000094fb00720c */ /* 0x000fe20003f84070 */
[--C-:B------:R-:W-:Y:S01]  /*90e0*/  @!P5 IMAD.IADD R143, R143, 0x1, -R251.reuse ;  /* 0x000000018f8fd824 */ /* 0x100fe200078e0afb */
[----:B------:R-:W-:Y:S02]  /*90f0*/  @!P1 IADD3 R146, R146, -R251, RZ ;  /* 0x800000fb92929210 */ /* 0x000fe40007ffe0ff */
[C---:B------:R-:W-:Y:S02]  /*9100*/  ISETP.GT.U32.AND P5, PT, R251.reuse, R137, PT ;  /* 0x00000089fb00720c */ /* 0x040fe40003fa4070 */
        /* <DEDUP_REMOVED lines=60> */
[----:B------:R-:W-:Y:S01]  /*94d0*/  @!P3 IADD3 R158, R158, -R251, RZ ;  /* 0x800000fb9e9eb210 */ /* 0x000fe20007ffe0ff */
[----:B------:R-:W-:Y:S01]  /*94e0*/  @!P4 IMAD.IADD R150, R150, 0x1, -R251 ;  /* 0x000000019696c824 */ /* 0x000fe200078e0afb */
[----:B------:R-:W-:-:S02]  /*94f0*/  ISETP.GT.U32.AND P6, PT, R251, R149, PT ;  /* 0x00000095fb00720c */ /* 0x000fc40003fc4070 */
        /* <DEDUP_REMOVED lines=34> */
[----:B------:R-:W-:Y:S02]  /*9720*/  @!P2 IADD3 R169, R169, -R251, RZ ;  /* 0x800000fba9a9a210 */ /* 0x000fe40007ffe0ff */
[C---:B------:R-:W-:Y:S01]  /*9730*/  ISETP.GT.U32.AND P2, PT, R251.reuse, R163, PT ;  /* 0x000000a3fb00720c */ /* 0x040fe20003f44070 */
[--C-:B------:R-:W-:Y:S01]  /*9740*/  @!P0 IMAD.IADD R166, R166, 0x1, -R251.reuse ;  /* 0x00000001a6a68824 */ /* 0x100fe200078e0afb */
[----:B------:R-:W-:Y:S01]  /*9750*/  ISETP.GT.U32.AND P0, PT, R251, R173, PT ;  /* 0x000000adfb00720c */ /* 0x000fe20003f04070 */
[--C-:B------:R-:W-:Y:S01]  /*9760*/  @!P3 IMAD.IADD R165, R165, 0x1, -R251.reuse ;  /* 0x00000001a5a5b824 */ /* 0x100fe200078e0afb */
[C---:B------:R-:W-:Y:S01]  /*9770*/  ISETP.GT.U32.AND P3, PT, R251.reuse, R172, PT ;  /* 0x000000acfb00720c */ /* 0x040fe20003f64070 */
[--C-:B------:R-:W-:Y:S02]  /*9780*/  @!P6 IMAD.IADD R168, R168, 0x1, -R251.reuse ;  /* 0x00000001a8a8e824 */ /* 0x100fe400078e0afb */
        /* <DEDUP_REMOVED lines=112> */
[----:B------:R-:W-:Y:S01]  /*9e90*/  ISETP.GT.U32.AND P1, PT, R251, R196, PT ;  /* 0x000000c4fb00720c */ /* 0x000fe20003f24070 */
[--C-:B------:R-:W-:Y:S01]  /*9ea0*/  @!P2 IMAD.IADD R191, R191, 0x1, -R251.reuse ;  /* 0x00000001bfbfa824 */ /* 0x100fe200078e0afb */
[----:B------:R-:W-:Y:S01]  /*9eb0*/  ISETP.GT.U32.AND P2, PT, R251, R197, PT ;  /* 0x000000c5fb00720c */ /* 0x000fe20003f44070 */
[--C-:B------:R-:W-:Y:S02]  /*9ec0*/  @!P6 IMAD.IADD R194, R194, 0x1, -R251.reuse ;  /* 0x00000001c2c2e824 */ /* 0x100fe400078e0afb */
        /* <DEDUP_REMOVED lines=48> */
[----:B--2---:R-:W1:Y:S01]  /*a1d0*/  S2R R3, SR_TID.X ;  /* 0x0000000000037919 */ /* 0x004e620000002100 */
[--C-:B------:R-:W-:Y:S01]  /*a1e0*/  @!P5 IMAD.IADD R213, R213, 0x1, -R251.reuse ;  /* 0x00000001d5d5d824 */ /* 0x100fe200078e0afb */
[C---:B------:R-:W-:Y:S01]  /*a1f0*/  ISETP.GT.U32.AND P5, PT, R251.reuse, R207, PT ;  /* 0x000000cffb00720c */ /* 0x040fe20003fa4070 */
[--C-:B------:R-:W-:Y:S01]  /*a200*/  @!P1 IMAD.IADD R204, R204, 0x1, -R251.reuse ;  /* 0x00000001cccc9824 */ /* 0x100fe200078e0afb */
[----:B------:R-:W-:Y:S01]  /*a210*/  ISETP.GT.U32.AND P1, PT, R251, R210, PT ;  /* 0x000000d2fb00720c */ /* 0x000fe20003f24070 */
[----:B------:R-:W-:Y:S01]  /*a220*/  @!P2 IMAD.IADD R205, R205, 0x1, -R251 ;  /* 0x00000001cdcda824 */ /* 0x000fe200078e0afb */
[----:B------:R-:W-:-:S02]  /*a230*/  IABS R247, R247 ;  /* 0x000000f700f77213 */ /* 0x000fc40000000000 */
[----:B------:R-:W-:Y:S01]  /*a240*/  ISETP.GT.U32.AND P2, PT, R251, R211, PT ;  /* 0x000000d3fb00720c */ /* 0x000fe20003f44070 */
[----:B------:R-:W-:Y:S01]  /*a250*/  @!P0 IMAD.IADD R203, R203, 0x1, -R251 ;  /* 0x00000001cbcb8824 */ /* 0x000fe200078e0afb */
[----:B------:R-:W-:Y:S01]  /*a260*/  ISETP.GT.U32.AND P6, PT, R251, R201, PT ;  /* 0x000000c9fb00720c */ /* 0x000fe20003fc4070 */
[----:B------:R-:W-:Y:S01]  /*a270*/  IMAD.HI.U32 R248, R249, R247, RZ ;  /* 0x000000f7f9f87227 */ /* 0x000fe200078e00ff */
[----:B------:R-:W-:-:S03]  /*a280*/  ISETP.GT.U32.AND P0, PT, R251, R209, PT ;  /* 0x000000d1fb00720c */ /* 0x000fc60003f04070 */
[--C-:B------:R-:W-:Y:S01]  /*a290*/  @!P3 IMAD.IADD R202, R202, 0x1, -R251.reuse ;  /* 0x00000001cacab824 */ /* 0x100fe200078e0afb */
[C---:B------:R-:W-:Y:S01]  /*a2a0*/  ISETP.GT.U32.AND P3, PT, R251.reuse, R208, PT ;  /* 0x000000d0fb00720c */ /* 0x040fe20003f64070 */
[--C-:B------:R-:W-:Y:S01]  /*a2b0*/  @!P4 IMAD.IADD R206, R206, 0x1, -R251.reuse ;  /* 0x00000001cecec824 */ /* 0x100fe200078e0afb */
[----:B------:R-:W-:Y:S01]  /*a2c0*/  ISETP.GT.U32.AND P4, PT, R251, R212, PT ;  /* 0x000000d4fb00720c */ /* 0x000fe20003f84070 */
[----:B------:R-:W-:Y:S01]  /*a2d0*/  IMAD.MOV R248, RZ, RZ, -R248 ;  /* 0x000000fffff87224 */ /* 0x000fe200078e0af8 */
[----:B---3--:R-:W-:Y:S01]  /*a2e0*/  LOP3.LUT R0, R2, 0x1fa, RZ, 0xfc, !PT ;  /* 0x000001fa02007812 */ /* 0x008fe200078efcff */
[--C-:B------:R-:W-:Y:S01]  /*a2f0*/  @!P5 IMAD.IADD R207, R207, 0x1, -R251.reuse ;  /* 0x00000001cfcfd824 */ /* 0x100fe200078e0afb */
[C---:B------:R-:W-:Y:S01]  /*a300*/  ISETP.GT.U32.AND P5, PT, R251.reuse, R214, PT ;  /* 0x000000d6fb00720c */ /* 0x040fe20003fa4070 */
[----:B------:R-:W-:Y:S01]  /*a310*/  @!P1 IMAD.IADD R210, R210, 0x1, -R251 ;  /* 0x00000001d2d29824 */ /* 0x000fe200078e0afb */
[C---:B------:R-:W-:Y:S01]  /*a320*/  ISETP.GT.U32.AND P1, PT, R251.reuse, R217, PT ;  /* 0x000000d9fb00720c */ /* 0x040fe20003f24070 */
[----:B------:R-:W-:Y:S01]  /*a330*/  IMAD R247, R251, R248, R247 ;  /* 0x000000f8fbf77224 */ /* 0x000fe200078e02f7 */
[----:B------:R-:W-:Y:S01]  /*a340*/  IABS R248, R0 ;  /* 0x0000000000f87213 */ /* 0x000fe20000000000 */
[----:B------:R-:W-:Y:S01]  /*a350*/  @!P2 IMAD.IADD R211, R211, 0x1, -R251 ;  /* 0x00000001d3d3a824 */ /* 0x000fe200078e0afb */
[----:B------:R-:W-:Y:S01]  /*a360*/  ISETP.GT.U32.AND P2, PT, R251, R218, PT ;  /* 0x000000dafb00720c */ /* 0x000fe20003f44070 */
[----:B------:R-:W-:Y:S01]  /*a370*/  STL [R1+0x15b8], R6 ;  /* 0x0015b80601007387 */ /* 0x000fe20000100800 */
[----:B------:R-:W-:Y:S01]  /*a380*/  @!P6 IADD3 R201, R201, -R251, RZ ;  /* 0x800000fbc9c9e210 */ /* 0x000fe20007ffe0ff */
[----:B------:R-:W-:Y:S01]  /*a390*/  IMAD.HI.U32 R250, R249, R248, RZ ;  /* 0x000000f8f9fa7227 */ /* 0x000fe200078e00ff */
[----:B------:R-:W-:Y:S01]  /*a3a0*/  ISETP.GT.U32.AND P6, PT, R251, R213, PT ;  /* 0x000000d5fb00720c */ /* 0x000fe20003fc4070 */
[----:B------:R-:W-:Y:S01]  /*a3b0*/  STL [R1+0x15bc], R7 ;  /* 0x0015bc0701007387 */ /* 0x000fe20000100800 */
[----:B-1----:R-:W-:Y:S01]  /*a3c0*/  SHF.R.U32.HI R252, RZ, 0x7, R3 ;  /* 0x00000007fffc7819 */ /* 0x002fe20000011603 */
[--C-:B------:R-:W-:Y:S01]  /*a3d0*/  @!P0 IMAD.IADD R209, R209, 0x1, -R251.reuse ;  /* 0x00000001d1d18824 */ /* 0x100fe200078e0afb */
[C---:B------:R-:W-:Y:S01]  /*a3e0*/  ISETP.GT.U32.AND P0, PT, R251.reuse, R216, PT ;  /* 0x000000d8fb00720c */ /* 0x040fe20003f04070 */
[----:B------:R-:W-:Y:S01]  /*a3f0*/  STL [R1+0x15c0], R8 ;  /* 0x0015c00801007387 */ /* 0x000fe20000100800 */
[--C-:B------:R-:W-:Y:S01]  /*a400*/  @!P3 IMAD.IADD R208, R208, 0x1, -R251.reuse ;  /* 0x00000001d0d0b824 */ /* 0x100fe200078e0afb */
[C---:B------:R-:W-:Y:S01]  /*a410*/  ISETP.GT.U32.AND P3, PT, R251.reuse, R215, PT ;  /* 0x000000d7fb00720c */ /* 0x040fe20003f64070 */
[----:B------:R-:W-:Y:S01]  /*a420*/  @!P4 IMAD.IADD R212, R212, 0x1, -R251 ;  /* 0x00000001d4d4c824 */ /* 0x000fe200078e0afb */
[----:B------:R-:W-:Y:S01]  /*a430*/  STL [R1+0x15c4], R9 ;  /* 0x0015c40901007387 */ /* 0x000fe20000100800 */
[----:B------:R-:W-:Y:S01]  /*a440*/  ISETP.GT.U32.AND P4, PT, R251, R219, PT ;  /* 0x000000dbfb00720c */ /* 0x000fe20003f84070 */
[----:B------:R-:W-:-:S02]  /*a450*/  IMAD.MOV R250, RZ, RZ, -R250 ;  /* 0x000000fffffa7224 */ /* 0x000fc400078e0afa */
[----:B------:R-:W-:Y:S01]  /*a460*/  STL [R1+0x15c8], R10 ;  /* 0x0015c80a01007387 */ /* 0x000fe20000100800 */
[----:B------:R-:W-:-:S03]  /*a470*/  SGXT.U32 R252, R252, 0x1 ;  /* 0x00000001fcfc781a */ /* 0x000fc60000000000 */
[----:B------:R1:W-:Y:S01]  /*a480*/  STL [R1+0x103c], R0 ;  /* 0x00103c0001007387 */ /* 0x0003e20000100800 */
[--C-:B------:R-:W-:Y:S01]  /*a490*/  @!P5 IMAD.IADD R214, R214, 0x1, -R251.reuse ;  /* 0x00000001d6d6d824 */ /* 0x100fe200078e0afb */
[----:B------:R-:W-:Y:S01]  /*a4a0*/  ISETP.GT.U32.AND P5, PT, R251, R221, PT ;  /* 0x000000ddfb00720c */ /* 0x000fe20003fa4070 */
[--C-:B------:R-:W-:Y:S01]  /*a4b0*/  @!P1 IMAD.IADD R217, R217, 0x1, -R251.reuse ;  /* 0x00000001d9d99824 */ /* 0x100fe200078e0afb */
[C---:B------:R-:W-:Y:S01]  /*a4c0*/  ISETP.GT.U32.AND P1, PT, R251.reuse, R224, PT ;  /* 0x000000e0fb00720c */ /* 0x040fe20003f24070 */
[C---:B------:R-:W-:Y:S01]  /*a4d0*/  IMAD R248, R251.reuse, R250, R248 ;  /* 0x000000fafbf87224 */ /* 0x040fe200078e02f8 */
[----:B-1----:R-:W-:Y:S01]  /*a4e0*/  LOP3.LUT R0, R2, 0x1fc, RZ, 0xfc, !PT ;  /* 0x000001fc02007812 */ /* 0x002fe200078efcff */
[----:B------:R-:W-:Y:S02]  /*a4f0*/  IMAD.MOV.U32 R4, RZ, RZ, c[0x0][0x188] ;  /* 0x00006200ff047624 */ /* 0x000fe400078e00ff */
[----:B------:R-:W-:Y:S01]  /*a500*/  @!P2 IMAD.IADD R218, R218, 0x1, -R251 ;  /* 0x00000001dadaa824 */ /* 0x000fe200078e0afb */
[----:B------:R-:W-:Y:S01]  /*a510*/  IABS R250, R0 ;  /* 0x0000000000fa7213 */ /* 0x000fe20000000000 */
[----:B------:R1:W-:Y:S01]  /*a520*/  STL [R1+0x1038], R0 ;  /* 0x0010380001007387 */ /* 0x0003e20000100800 */
[----:B------:R-:W-:-:S02]  /*a530*/  ISETP.GT.U32.AND P2, PT, R251, R225, PT ;  /* 0x000000e1fb00720c */ /* 0x000fc40003f44070 */
[----:B------:R-:W-:Y:S01]  /*a540*/  @!P6 IADD3 R213, R213, -R251, RZ ;  /* 0x800000fbd5d5e210 */ /* 0x000fe20007ffe0ff */
[--C-:B------:R-:W-:Y:S01]  /*a550*/  @!P0 IMAD.IADD R216, R216, 0x1, -R251.reuse ;  /* 0x00000001d8d88824 */ /* 0x100fe200078e0afb */
[C---:B------:R-:W-:Y:S01]  /*a560*/  ISETP.GT.U32.AND P6, PT, R251.reuse, R220, PT ;  /* 0x000000dcfb00720c */ /* 0x040fe20003fc4070 */
[----:B-1----:R-:W-:Y:S01]  /*a570*/  IMAD R0, R252, c[0x0][0x188], RZ ;  /* 0x00006200fc007a24 */ /* 0x002fe200078e02ff */
[----:B------:R-:W-:Y:S01]  /*a580*/  ISETP.GT.U32.AND P0, PT, R251, R223, PT ;  /* 0x000000dffb00720c */ /* 0x000fe20003f04070 */
[--C-:B------:R-:W-:Y:S02]  /*a590*/  @!P3 IMAD.IADD R215, R215, 0x1, -R251.reuse ;  /* 0x00000001d7d7b824 */ /* 0x100fe400078e0afb */
[C---:B------:R-:W-:Y:S02]  /*a5a0*/  IMAD R0, R4.reuse, 0x2, R0 ;  /* 0x0000000204007824 */ /* 0x040fe400078e0200 */
[----:B------:R-:W-:Y:S01]  /*a5b0*/  @!P4 IMAD.IADD R219, R219, 0x1, -R251 ;  /* 0x00000001dbdbc824 */ /* 0x000fe200078e0afb */
[----:B------:R-:W-:Y:S01]  /*a5c0*/  ISETP.GT.U32.AND P4, PT, R251, R226, PT ;  /* 0x000000e2fb00720c */ /* 0x000fe20003f84070 */
[----:B------:R-:W-:-:S02]  /*a5d0*/  IMAD R0, R4, 0x2, R0 ;  /* 0x0000000204007824 */ /* 0x000fc400078e0200 */
[--C-:B------:R-:W-:Y:S01]  /*a5e0*/  @!P5 IMAD.IADD R221, R221, 0x1, -R251.reuse ;  /* 0x00000001ddddd824 */ /* 0x100fe200078e0afb */
[C---:B------:R-:W-:Y:S01]  /*a5f0*/  ISETP.GT.U32.AND P5, PT, R251.reuse, R215, PT ;  /* 0x000000d7fb00720c */ /* 0x040fe20003fa4070 */
[--C-:B------:R-:W-:Y:S01]  /*a600*/  @!P1 IMAD.IADD R224, R224, 0x1, -R251.reuse ;  /* 0x00000001e0e09824 */ /* 0x100fe200078e0afb */
[C---:B------:R-:W-:Y:S01]  /*a610*/  ISETP.GT.U32.AND P1, PT, R251.reuse, R218, PT ;  /* 0x000000dafb00720c */ /* 0x040fe20003f24070 */
[C---:B------:R-:W-:Y:S01]  /*a620*/  IMAD R0, R4.reuse, 0x2, R0 ;  /* 0x0000000204007824 */ /* 0x040fe200078e0200 */
[----:B------:R-:W-:Y:S01]  /*a630*/  ISETP.GT.U32.AND P3, PT, R251, R222, PT ;  /* 0x000000defb00720c */ /* 0x000fe20003f64070 */
[--C-:B------:R-:W-:Y:S01]  /*a640*/  @!P2 IMAD.IADD R225, R225, 0x1, -R251.reuse ;  /* 0x00000001e1e1a824 */ /* 0x100fe200078e0afb */
[----:B------:R-:W-:Y:S01]  /*a650*/  ISETP.GT.U32.AND P2, PT, R251, R219, PT ;  /* 0x000000dbfb00720c */ /* 0x000fe20003f44070 */
[----:B------:R-:W-:Y:S02]  /*a660*/  IMAD R0, R4, 0x2, R0 ;  /* 0x0000000204007824 */ /* 0x000fe400078e0200 */
[----:B------:R-:W-:-:S02]  /*a670*/  @!P6 IMAD.IADD R220, R220, 0x1, -R251 ;  /* 0x00000001dcdce824 */ /* 0x000fc400078e0afb */
[--C-:B------:R-:W-:Y:S01]  /*a680*/  @!P0 IMAD.IADD R223, R223, 0x1, -R251.reuse ;  /* 0x00000001dfdf8824 */ /* 0x100fe200078e0afb */
[C---:B------:R-:W-:Y:S01]  /*a690*/  ISETP.GT.U32.AND P0, PT, R251.reuse, R217, PT ;  /* 0x000000d9fb00720c */ /* 0x040fe20003f04070 */
[--C-:B------:R-:W-:Y:S01]  /*a6a0*/  @!P4 IMAD.IADD R226, R226, 0x1, -R251.reuse ;  /* 0x00000001e2e2c824 */ /* 0x100fe200078e0afb */
[----:B------:R1:W-:Y:S01]  /*a6b0*/  STL [R1+0x84], R0 ;  /* 0x0000840001007387 */ /* 0x0003e20000100800 */
[----:B------:R-:W-:Y:S01]  /*a6c0*/  ISETP.GT.U32.AND P4, PT, R251, R220, PT ;  /* 0x000000dcfb00720c */ /* 0x000fe20003f84070 */
[--C-:B------:R-:W-:Y:S01]  /*a6d0*/  @!P5 IMAD.IADD R215, R215, 0x1, -R251.reuse ;  /* 0x00000001d7d7d824 */ /* 0x100fe200078e0afb */
[C---:B------:R-:W-:Y:S01]  /*a6e0*/  ISETP.GT.U32.AND P5, PT, R251.reuse, R221, PT ;  /* 0x000000ddfb00720c */ /* 0x040fe20003fa4070 */
[--C-:B------:R-:W-:Y:S01]  /*a6f0*/  @!P1 IMAD.IADD R218, R218, 0x1, -R251.reuse ;  /* 0x00000001dada9824 */ /* 0x100fe200078e0afb */
[C---:B------:R-:W-:Y:S02]  /*a700*/  ISETP.GT.U32.AND P1, PT, R251.reuse, R224, PT ;  /* 0x000000e0fb00720c */ /* 0x040fe40003f24070 */
[----:B-1----:R-:W-:Y:S01]  /*a710*/  LEA R0, R4, R0, 0x1 ;  /* 0x0000000004007211 */ /* 0x002fe200078e08ff */
[--C-:B------:R-:W-:Y:S01]  /*a720*/  @!P3 IMAD.IADD R222, R222, 0x1, -R251.reuse ;  /* 0x00000001dedeb824 */ /* 0x100fe200078e0afb */
[----:B------:R-:W-:Y:S01]  /*a730*/  ISETP.GT.U32.AND P3, PT, R251, R216, PT ;  /* 0x000000d8fb00720c */ /* 0x000fe20003f64070 */
[----:B------:R-:W-:-:S02]  /*a740*/  @!P2 IMAD.IADD R219, R219, 0x1, -R251 ;  /* 0x00000001dbdba824 */ /* 0x000fc400078e0afb */
[----:B------:R1:W-:Y:S01]  /*a750*/  STL [R1+0xa0], R0 ;  /* 0x0000a00001007387 */ /* 0x0003e20000100800 */
[----:B------:R-:W-:Y:S01]  /*a760*/  ISETP.GT.U32.AND P2, PT, R251, R225, PT ;  /* 0x000000e1fb00720c */ /* 0x000fe20003f44070 */
[--C-:B------:R-:W-:Y:S01]  /*a770*/  @!P0 IMAD.IADD R217, R217, 0x1, -R251.reuse ;  /* 0x00000001d9d98824 */ /* 0x100fe200078e0afb */
[C---:B------:R-:W-:Y:S01]  /*a780*/  ISETP.GT.U32.AND P0, PT, R251.reuse, R223, PT ;  /* 0x000000dffb00720c */ /* 0x040fe20003f04070 */
[----:B------:R-:W-:Y:S02]  /*a790*/  @!P4 IMAD.IADD R220, R220, 0x1, -R251 ;  /* 0x00000001dcdcc824 */ /* 0x000fe400078e0afb */
[----:B-1----:R-:W-:Y:S01]  /*a7a0*/  IMAD R0, R4, 0x2, R0 ;  /* 0x0000000204007824 */ /* 0x002fe200078e0200 */
[----:B------:R-:W-:-:S04]  /*a7b0*/  ISETP.GT.U32.AND P4, PT, R251, R227, PT ;  /* 0x000000e3fb00720c */ /* 0x000fc80003f84070 */
[----:B------:R1:W-:Y:S01]  /*a7c0*/  STL [R1+0x34], R0 ;  /* 0x0000340001007387 */ /* 0x0003e20000100800 */
[--C-:B------:R-:W-:Y:S01]  /*a7d0*/  @!P5 IMAD.IADD R221, R221, 0x1, -R251.reuse ;  /* 0x00000001ddddd824 */ /* 0x100fe200078e0afb */
[----:B------:R-:W-:Y:S02]  /*a7e0*/  @!P1 IADD3 R224, R224, -R251, RZ ;  /* 0x800000fbe0e09210 */ /* 0x000fe40007ffe0ff */
[C---:B------:R-:W-:Y:S01]  /*a7f0*/  ISETP.GT.U32.AND P5, PT, R251.reuse, R228, PT ;  /* 0x000000e4fb00720c */ /* 0x040fe20003fa4070 */
[----:B-1----:R-:W-:Y:S01]  /*a800*/  IMAD R0, R4, 0x2, R0 ;  /* 0x0000000204007824 */ /* 0x002fe200078e0200 */
[----:B------:R-:W-:Y:S01]  /*a810*/  ISETP.GT.U32.AND P1, PT, R251, R231, PT ;  /* 0x000000e7fb00720c */ /* 0x000fe20003f24070 */
[----:B------:R-:W-:-:S03]  /*a820*/  @!P3 IMAD.IADD R216, R216, 0x1, -R251 ;  /* 0x00000001d8d8b824 */ /* 0x000fc600078e0afb */
[----:B------:R1:W-:Y:S01]  /*a830*/  STL [R1+0x38], R0 ;  /* 0x0000380001007387 */ /* 0x0003e20000100800 */
[--C-:B------:R-:W-:Y:S01]  /*a840*/  @!P2 IMAD.IADD R225, R225, 0x1, -R251.reuse ;  /* 0x00000001e1e1a824 */ /* 0x100fe200078e0afb */
[C---:B------:R-:W-:Y:S02]  /*a850*/  ISETP.GT.U32.AND P3, PT, R251.reuse, R226, PT ;  /* 0x000000e2fb00720c */ /* 0x040fe40003f64070 */
[----:B------:R-:W-:Y:S01]  /*a860*/  ISETP.GT.U32.AND P2, PT, R251, R232, PT ;  /* 0x000000e8fb00720c */ /* 0x000fe20003f44070 */
[----:B-1----:R-:W-:Y:S02]  /*a870*/  IMAD R0, R4, 0x2, R0 ;  /* 0x0000000204007824 */ /* 0x002fe400078e0200 */
[--C-:B------:R-:W-:Y:S01]  /*a880*/  @!P0 IMAD.IADD R223, R223, 0x1, -R251.reuse ;  /* 0x00000001dfdf8824 */ /* 0x100fe200078e0afb */
[----:B------:R-:W-:Y:S02]  /*a890*/  ISETP.GT.U32.AND P0, PT, R251, R230, PT ;  /* 0x000000e6fb00720c */ /* 0x000fe40003f04070 */
[----:B------:R1:W-:Y:S01]  /*a8a0*/  STL [R1+0x3c], R0 ;  /* 0x00003c0001007387 */ /* 0x0003e20000100800 */
[--C-:B------:R-:W-:Y:S01]  /*a8b0*/  @!P4 IMAD.IADD R227, R227, 0x1, -R251.reuse ;  /* 0x00000001e3e3c824 */ /* 0x100fe200078e0afb */
[----:B------:R-:W-:Y:S01]  /*a8c0*/  ISETP.GT.U32.AND P4, PT, R251, R234, PT ;  /* 0x000000eafb00720c */ /* 0x000fe20003f84070 */
[----:B------:R-:W-:-:S02]  /*a8d0*/  @!P5 IMAD.IADD R228, R228, 0x1, -R251 ;  /* 0x00000001e4e4d824 */ /* 0x000fc400078e0afb */
[----:B-1----:R-:W-:Y:S01]  /*a8e0*/  IMAD R0, R4, 0x2, R0 ;  /* 0x0000000204007824 */ /* 0x002fe200078e0200 */
[----:B------:R-:W-:Y:S01]  /*a8f0*/  ISETP.GT.U32.AND P5, PT, R251, R235, PT ;  /* 0x000000ebfb00720c */ /* 0x000fe20003fa4070 */
[--C-:B------:R-:W-:Y:S01]  /*a900*/  @!P1 IMAD.IADD R231, R231, 0x1, -R251.reuse ;  /* 0x00000001e7e79824 */ /* 0x100fe200078e0afb */
[C---:B------:R-:W-:Y:S02]  /*a910*/  ISETP.GT.U32.AND P1, PT, R251.reuse, R227, PT ;  /* 0x000000e3fb00720c */ /* 0x040fe40003f24070 */
[----:B------:R1:W-:Y:S01]  /*a920*/  STL [R1+0x40], R0 ;  /* 0x0000400001007387 */ /* 0x0003e20000100800 */
[--C-:B------:R-:W-:Y:S01]  /*a930*/  @!P3 IMAD.IADD R226, R226, 0x1, -R251.reuse ;  /* 0x00000001e2e2b824 */ /* 0x100fe200078e0afb */
[C---:B------:R-:W-:Y:S01]  /*a940*/  ISETP.GT.U32.AND P3, PT, R251.reuse, R233, PT ;  /* 0x000000e9fb00720c */ /* 0x040fe20003f64070 */
[----:B------:R-:W-:Y:S01]  /*a950*/  @!P2 IMAD.IADD R232, R232, 0x1, -R251 ;  /* 0x00000001e8e8a824 */ /* 0x000fe200078e0afb */
[----:B------:R-:W-:Y:S01]  /*a960*/  ISETP.GT.U32.AND P2, PT, R251, R228, PT ;  /* 0x000000e4fb00720c */ /* 0x000fe20003f44070 */
[----:B-1----:R-:W-:-:S02]  /*a970*/  IMAD R0, R4, 0x2, R0 ;  /* 0x0000000204007824 */ /* 0x002fc400078e0200 */
[----:B------:R-:W-:-:S03]  /*a980*/  @!P0 IMAD.IADD R230, R230, 0x1, -R251 ;  /* 0x00000001e6e68824 */ /* 0x000fc600078e0afb */
[----:B------:R1:W-:Y:S01]  /*a990*/  STL [R1+0x44], R0 ;  /* 0x0000440001007387 */ /* 0x0003e20000100800 */
[----:B------:R-:W-:Y:S01]  /*a9a0*/  ISETP.GT.U32.AND P0, PT, R251, R237, PT ;  /* 0x000000edfb00720c */ /* 0x000fe20003f04070 */
[--C-:B------:R-:W-:Y:S02]  /*a9b0*/  @!P4 IMAD.IADD R234, R234, 0x1, -R251.reuse ;  /* 0x00000001eaeac824 */ /* 0x100fe400078e0afb */
[----:B-1----:R-:W-:Y:S02]  /*a9c0*/  IMAD R0, R4, 0x2, R0 ;  /* 0x0000000204007824 */ /* 0x002fe400078e0200 */
[----:B------:R-:W-:-:S03]  /*a9d0*/  @!P5 IMAD.IADD R235, R235, 0x1, -R251 ;  /* 0x00000001ebebd824 */ /* 0x000fc600078e0afb */
[----:B------:R1:W-:Y:S01]  /*a9e0*/  STL [R1+0x48], R0 ;  /* 0x0000480001007387 */ /* 0x0003e20000100800 */
[--C-:B------:R-:W-:Y:S01]  /*a9f0*/  @!P1 IMAD.IADD R227, R227, 0x1, -R251.reuse ;  /* 0x00000001e3e39824 */ /* 0x100fe200078e0afb */
[----:B------:R-:W-:Y:S01]  /*aa00*/  ISETP.GT.U32.AND P1, PT, R251, R234, PT ;  /* 0x000000eafb00720c */ /* 0x000fe20003f24070 */
[--C-:B------:R-:W-:Y:S01]  /*aa10*/  @!P3 IMAD.IADD R233, R233, 0x1, -R251.reuse ;  /* 0x00000001e9e9b824 */ /* 0x100fe200078e0afb */
[----:B-1----:R-:W-:Y:S01]  /*aa20*/  LEA R0, R4, R0, 0x1 ;  /* 0x0000000004007211 */ /* 0x002fe200078e08ff */
[----:B------:R-:W-:Y:S01]  /*aa30*/  @!P2 IMAD.IADD R228, R228, 0x1, -R251 ;  /* 0x00000001e4e4a824 */ /* 0x000fe200078e0afb */
[----:B------:R-:W-:-:S03]  /*aa40*/  ISETP.GT.U32.AND P5, PT, R251, R231, PT ;  /* 0x000000e7fb00720c */ /* 0x000fc60003fa4070 */
[----:B------:R1:W-:Y:S01]  /*aa50*/  STL [R1+0x4c], R0 ;  /* 0x00004c0001007387 */ /* 0x0003e20000100800 */
[----:B------:R-:W-:Y:S01]  /*aa60*/  ISETP.GT.U32.AND P2, PT, R251, R235, PT ;  /* 0x000000ebfb00720c */ /* 0x000fe20003f44070 */
[----:B------:R-:W-:Y:S01]  /*aa70*/  @!P0 IMAD.IADD R237, R237, 0x1, -R251 ;  /* 0x00000001eded8824 */ /* 0x000fe200078e0afb */
[----:B------:R-:W-:Y:S01]  /*aa80*/  ISETP.GT.U32.AND P0, PT, R251, R233, PT ;  /* 0x000000e9fb00720c */ /* 0x000fe20003f04070 */
[----:B-1----:R-:W-:-:S05]  /*aa90*/  IMAD R0, R4, 0x2, R0 ;  /* 0x0000000204007824 */ /* 0x002fca00078e0200 */
[----:B------:R1:W-:Y:S01]  /*aaa0*/  STL [R1+0x50], R0 ;  /* 0x0000500001007387 */ /* 0x0003e20000100800 */
[--C-:B------:R-:W-:Y:S01]  /*aab0*/  @!P1 IMAD.IADD R234, R234, 0x1, -R251.reuse ;  /* 0x00000001eaea9824 */ /* 0x100fe200078e0afb */
[----:B------:R-:W-:Y:S02]  /*aac0*/  ISETP.GT.U32.AND P1, PT, R251, R241, PT ;  /* 0x000000f1fb00720c */ /* 0x000fe40003f24070 */
[----:B-1----:R-:W-:Y:S01]  /*aad0*/  LEA R0, R4, R0, 0x1 ;  /* 0x0000000004007211 */ /* 0x002fe200078e08ff */
[----:B------:R-:W-:-:S04]  /*aae0*/  @!P5 IMAD.IADD R231, R231, 0x1, -R251 ;  /* 0x00000001e7e7d824 */ /* 0x000fc800078e0afb */
        /* <DEDUP_REMOVED lines=8> */
[----:B------:R-:W-:-:S02]  /*ab70*/  @!P1 IMAD.IADD R241, R241, 0x1, -R251 ;  /* 0x00000001f1f19824 */ /* 0x000fc400078e0afb */
[----:B-1----:R-:W-:-:S05]  /*ab80*/  IMAD R0, R4, 0x2, R0 ;  /* 0x0000000204007824 */ /* 0x002fca00078e0200 */
[----:B------:R1:W-:Y:S01]  /*ab90*/  STL [R1+0x5c], R0 ;  /* 0x00005c0001007387 */ /* 0x0003e20000100800 */
[--C-:B------:R-:W-:Y:S02]  /*aba0*/  @!P5 IMAD.IADD R239, R239, 0x1, -R251.reuse ;  /* 0x00000001efefd824 */ /* 0x100fe400078e0afb */
[--C-:B------:R-:W-:Y:S01]  /*abb0*/  @!P2 IMAD.IADD R242, R242, 0x1, -R251.reuse ;  /* 0x00000001f2f2a824 */ /* 0x100fe200078e0afb */
[----:B------:R-:W-:Y:S01]  /*abc0*/  ISETP.GT.U32.AND P2, PT, R251, R241, PT ;  /* 0x000000f1fb00720c */ /* 0x000fe20003f44070 */
[----:B-1----:R-:W-:Y:S02]  /*abd0*/  IMAD R0, R4, 0x2, R0 ;  /* 0x0000000204007824 */ /* 0x002fe400078e0200 */
[----:B------:R-:W-:-:S03]  /*abe0*/  @!P0 IMAD.IADD R240, R240, 0x1, -R251 ;  /* 0x00000001f0f08824 */ /* 0x000fc600078e0afb */
[----:B------:R1:W-:Y:S01]  /*abf0*/  STL [R1+0x60], R0 ;  /* 0x0000600001007387 */ /* 0x0003e20000100800 */
[----:B------:R-:W-:Y:S01]  /*ac00*/  ISETP.GT.U32.AND P0, PT, R251, R239, PT ;  /* 0x000000effb00720c */ /* 0x000fe20003f04070 */
[----:B------:R-:W-:Y:S01]  /*ac10*/  IMAD.HI.U32 R249, R249, R250, RZ ;  /* 0x000000faf9f97227 */ /* 0x000fe200078e00ff */
[----:B------:R-:W-:-:S03]  /*ac20*/  ISETP.GT.U32.AND P1, PT, R251, R240, PT ;  /* 0x000000f0fb00720c */ /* 0x000fc60003f24070 */
[----:B-1----:R-:W-:Y:S02]  /*ac30*/  IMAD R0, R4, 0x2, R0 ;  /* 0x0000000204007824 */ /* 0x002fe400078e0200 */
[----:B------:R-:W-:-:S03]  /*ac40*/  IMAD.MOV R249, RZ, RZ, -R249 ;  /* 0x000000fffff97224 */ /* 0x000fc600078e0af9 */
[----:B------:R1:W-:Y:S01]  /*ac50*/  STL [R1+0x64], R0 ;  /* 0x0000640001007387 */ /* 0x0003e20000100800 */
[----:B------:R-:W-:Y:S02]  /*ac60*/  IMAD R249, R251, R249, R250 ;  /* 0x000000f9fbf97224 */ /* 0x000fe400078e02fa */
[----:B------:R-:W-:Y:S02]  /*ac70*/  @!P2 IMAD.IADD R241, R241, 0x1, -R251 ;  /* 0x00000001f1f1a824 */ /* 0x000fe400078e0afb */
[----:B-1----:R-:W-:Y:S01]  /*ac80*/  IMAD R0, R4, 0x2, R0 ;  /* 0x0000000204007824 */ /* 0x002fe200078e0200 */
[----:B------:R-:W-:Y:S01]  /*ac90*/  ISETP.GT.U32.AND P2, PT, R251, R246, PT ;  /* 0x000000f6fb00720c */ /* 0x000fe20003f44070 */
[----:B------:R-:W-:-:S03]  /*aca0*/  IMAD.MOV.U32 R250, RZ, RZ, 0x7f ;  /* 0x0000007ffffa7424 */ /* 0x000fc600078e00ff */
[----:B------:R1:W-:Y:S01]  /*acb0*/  STL [R1+0x68], R0 ;  /* 0x0000680001007387 */ /* 0x0003e20000100800 */
[----:B------:R-:W-:Y:S01]  /*acc0*/  @!P0 IMAD.IADD R239, R239, 0x1, -R251 ;  /* 0x00000001efef8824 */ /* 0x000fe200078e0afb */
[----:B------:R-:W-:Y:S02]  /*acd0*/  LOP3.LUT R3, R3, 0x7f, RZ, 0xc0, !PT ;  /* 0x0000007f03037812 */ /* 0x000fe400078ec0ff */
[----:B------:R-:W-:Y:S01]  /*ace0*/  ISETP.GT.U32.AND P0, PT, R251, R245, PT ;  /* 0x000000f5fb00720c */ /* 0x000fe20003f04070 */
[----:B-1----:R-:W-:Y:S01]  /*acf0*/  IMAD R0, R4, 0x2, R0 ;  /* 0x0000000204007824 */ /* 0x002fe200078e0200 */
[----:B------:R-:W-:-:S04]  /*ad00*/  IADD3 R5, R250, c[0x0][0x180], RZ ;  /* 0x00006000fa057a10 */ /* 0x000fc80007ffe0ff */
[----:B------:R1:W-:Y:S01]  /*ad10*/  STL [R1+0x6c], R0 ;  /* 0x00006c0001007387 */ /* 0x0003e20000100800 */
[----:B------:R-:W-:Y:S02]  /*ad20*/  @!P1 IADD3 R240, R240, -R251, RZ ;  /* 0x800000fbf0f09210 */ /* 0x000fe40007ffe0ff */
[----:B------:R-:W-:Y:S01]  /*ad30*/  ISETP.GE.AND P1, PT, R3, c[0x0][0x180], PT ;  /* 0x0000600003007a0c */ /* 0x000fe20003f26270 */
[----:B------:R-:W2:Y:S01]  /*ad40*/  LDL R9, [R1+0x1000] ;  /* 0x0010000001097983 */ /* 0x000ea20000100800 */
[----:B------:R-:W-:Y:S01]  /*ad50*/  ISETP.GT.AND P5, PT, R5, 0x7f, PT ;  /* 0x0000007f0500780c */ /* 0x000fe20003fa4270 */
[----:B-1----:R-:W-:Y:S02]  /*ad60*/  IMAD R0, R4, 0x2, R0 ;  /* 0x0000000204007824 */ /* 0x002fe400078e0200 */
[----:B------:R-:W3:Y:S01]  /*ad70*/  LDL R3, [R1+0x1020] ;  /* 0x0010200001037983 */ /* 0x000ee20000100800 */
[----:B------:R-:W-:-:S03]  /*ad80*/  LOP3.LUT R5, R252, 0x4, RZ, 0xfc, !PT ;  /* 0x00000004fc057812 */ /* 0x000fc600078efcff */
[----:B------:R1:W-:Y:S01]  /*ad90*/  STL [R1+0x70], R0 ;  /* 0x0000700001007387 */ /* 0x0003e20000100800 */
[--C-:B------:R-:W-:Y:S01]  /*ada0*/  @!P2 IMAD.IADD R246, R246, 0x1, -R251.reuse ;  /* 0x00000001f6f6a824 */ /* 0x100fe200078e0afb */
[----:B------:R-:W-:Y:S01]  /*adb0*/  ISETP.GE.AND P2, PT, R5, c[0x0][0x180], PT ;  /* 0x0000600005007a0c */ /* 0x000fe20003f46270 */
[----:B------:R-:W-:Y:S01]  /*adc0*/  @!P0 IMAD.IADD R245, R245, 0x1, -R251 ;  /* 0x00000001f5f58824 */ /* 0x000fe200078e0afb */
[----:B------:R-:W-:Y:S01]  /*add0*/  SEL R250, RZ, 0x4, !P5 ;  /* 0x00000004fffa7807 */ /* 0x000fe20006800000 */
[----:B------:R-:W4:Y:S01]  /*ade0*/  LDL R8, [R1+0x101c] ;  /* 0x00101c0001087983 */ /* 0x000f220000100800 */
[----:B-1----:R-:W-:-:S03]  /*adf0*/  IMAD R0, R4, 0x2, R0 ;  /* 0x0000000204007824 */ /* 0x002fc600078e0200 */
[----:B------:R-:W4:Y:S01]  /*ae00*/  LDL R7, [R1+0x1018] ;  /* 0x0010180001077983 */ /* 0x000f220000100800 */
[----:B------:R-:W-:-:S03]  /*ae10*/  IMAD R5, R4, 0x2, R0 ;  /* 0x0000000204057824 */ /* 0x000fc600078e0200 */
[----:B------:R-:W4:Y:S01]  /*ae20*/  LDL R6, [R1+0x1024] ;  /* 0x0010240001067983 */ /* 0x000f220000100800 */
[----:B------:R-:W-:-:S03]  /*ae30*/  ISETP.GE.AND P0, PT, R252, c[0x0][0x180], PT ;  /* 0x00006000fc007a0c */ /* 0x000fc60003f06270 */
[----:B------:R1:W-:Y:S01]  /*ae40*/  STL [R1+0x74], R0 ;  /* 0x0000740001007387 */ /* 0x0003e20000100800 */
[----:B------:R-:W-:-:S03]  /*ae50*/  IMAD R10, R4, 0x2, R5 ;  /* 0x00000002040a7824 */ /* 0x000fc600078e0205 */
[----:B------:R-:W4:Y:S01]  /*ae60*/  LDL R252, [R1+0x1030] ;  /* 0x0010300001fc7983 */ /* 0x000f220000100800 */
[----:B------:R-:W-:-:S03]  /*ae70*/  ISETP.GE.AND P2, PT, R2, RZ, PT ;  /* 0x000000ff0200720c */ /* 0x000fc60003f46270 */
[----:B------:R1:W-:Y:S04]  /*ae80*/  STL [R1+0x78], R5 ;  /* 0x0000780501007387 */ /* 0x0003e80000100800 */
[----:B-1----:R-:W4:Y:S04]  /*ae90*/  LDL R0, [R1+0x102c] ;  /* 0x00102c0001007983 */ /* 0x002f280000100800 */
[----:B------:R-:W4:Y:S01]  /*aea0*/  LDL R2, [R1+0x1028] ;  /* 0x0010280001027983 */ /* 0x000f220000100800 */
[----:B------:R-:W-:-:S03]  /*aeb0*/  SEL R5, R250, RZ, !P1 ;  /* 0x000000fffa057207 */ /* 0x000fc60004800000 */
[----:B------:R-:W-:Y:S04]  /*aec0*/  STL [R1+0x7c], R10 ;  /* 0x00007c0a01007387 */ /* 0x000fe80000100800 */
[----:B------:R1:W-:Y:S04]  /*aed0*/  STL [R1+0x94], R5 ;  /* 0x0000940501007387 */ /* 0x0003e80000100800 */
[----:B-1----:R-:W4:Y:S04]  /*aee0*/  LDL R5, [R1+0x1034] ;  /* 0x0010340001057983 */ /* 0x002f280000100800 */
[----:B------:R1:W-:Y:S04]  /*aef0*/  STL [R1+0x1570], R250 ;  /* 0x001570fa01007387 */ /* 0x0003e80000100800 */
[----:B-1----:R-:W4:Y:S01]  /*af00*/  LDL R250, [R1+0x1004] ;  /* 0x0010040001fa7983 */ /* 0x002f220000100800 */
[----:B------:R-:W-:-:S13]  /*af10*/  ISETP.GT.U32.AND P6, PT, R251, R214, PT ;  /* 0x000000d6fb00720c */ /* 0x000fda0003fc4070 */
[----:B------:R-:W-:Y:S01]  /*af20*/  @!P6 IMAD.IADD R214, R214, 0x1, -R251 ;  /* 0x00000001d6d6e824 */ /* 0x000fe200078e0afb */
[----:B------:R-:W-:-:S13]  /*af30*/  ISETP.GT.U32.AND P6, PT, R251, R222, PT ;  /* 0x000000defb00720c */ /* 0x000fda0003fc4070 */
[----:B------:R-:W-:Y:S01]  /*af40*/  @!P6 IMAD.IADD R222, R222, 0x1, -R251 ;  /* 0x00000001dedee824 */ /* 0x000fe200078e0afb */
[C---:B------:R-:W-:Y:S02]  /*af50*/  ISETP.GT.U32.AND P6, PT, R251.reuse, R229, PT ;  /* 0x000000e5fb00720c */ /* 0x040fe40003fc4070 */
[----:B------:R-:W-:-:S11]  /*af60*/  ISETP.GT.U32.AND P4, PT, R251, R230, PT ;  /* 0x000000e6fb00720c */ /* 0x000fd60003f84070 */
[----:B------:R-:W-:Y:S01]  /*af70*/  @!P6 IMAD.IADD R229, R229, 0x1, -R251 ;  /* 0x00000001e5e5e824 */ /* 0x000fe200078e0afb */
[----:B------:R-:W-:-:S04]  /*af80*/  ISETP.GT.U32.AND P6, PT, R251, R236, PT ;  /* 0x000000ecfb00720c */ /* 0x000fc80003fc4070 */
[----:B------:R-:W-:Y:S01]  /*af90*/  ISETP.GT.U32.AND P3, PT, R251, R229, PT ;  /* 0x000000e5fb00720c */ /* 0x000fe20003f64070 */
[----:B------:R-:W-:-:S08]  /*afa0*/  @!P4 IMAD.IADD R230, R230, 0x1, -R251 ;  /* 0x00000001e6e6c824 */ /* 0x000fd000078e0afb */
[----:B------:R-:W-:-:S04]  /*afb0*/  @!P6 IMAD.IADD R236, R236, 0x1, -R251 ;  /* 0x00000001ecece824 */ /* 0x000fc800078e0afb */
[----:B------:R-:W-:Y:S01]  /*afc0*/  @!P3 IMAD.IADD R229, R229, 0x1, -R251 ;  /* 0x00000001e5e5b824 */ /* 0x000fe200078e0afb */
[C---:B------:R-:W-:Y:S02]  /*afd0*/  ISETP.GT.U32.AND P3, PT, R251.reuse, R236, PT ;  /* 0x000000ecfb00720c */ /* 0x040fe40003f64070 */
[----:B------:R-:W-:-:S11]  /*afe0*/  ISETP.GT.U32.AND P4, PT, R251, R238, PT ;  /* 0x000000eefb00720c */ /* 0x000fd60003f84070 */
[----:B------:R-:W-:Y:S01]  /*aff0*/  @!P3 IMAD.IADD R236, R236, 0x1, -R251 ;  /* 0x00000001ececb824 */ /* 0x000fe200078e0afb */
[C---:B------:R-:W-:Y:S02]  /*b000*/  ISETP.GT.U32.AND P3, PT, R251.reuse, R243, PT ;  /* 0x000000f3fb00720c */ /* 0x040fe40003f64070 */
[----:B------:R-:W-:Y:S02]  /*b010*/  @!P4 IADD3 R238, R238, -R251, RZ ;  /* 0x800000fbeeeec210 */ /* 0x000fe40007ffe0ff */
[----:B------:R-:W-:-:S09]  /*b020*/  ISETP.GT.U32.AND P4, PT, R251, R244, PT ;  /* 0x000000f4fb00720c */ /* 0x000fd20003f84070 */
[----:B------:R-:W-:Y:S01]  /*b030*/  @!P3 IMAD.IADD R243, R243, 0x1, -R251 ;  /* 0x00000001f3f3b824 */ /* 0x000fe200078e0afb */
[----:B------:R-:W-:-:S03]  /*b040*/  ISETP.GT.U32.AND P3, PT, R251, R242, PT ;  /* 0x000000f2fb00720c */ /* 0x000fc60003f64070 */
[----:B------:R-:W-:Y:S01]  /*b050*/  @!P4 IMAD.IADD R244, R244, 0x1, -R251 ;  /* 0x00000001f4f4c824 */ /* 0x000fe200078e0afb */
        /* <DEDUP_REMOVED lines=9> */
[----:B------:R-:W-:-:S04]  /*b0f0*/  @!P3 IMAD.IADD R245, R245, 0x1, -R251 ;  /* 0x00000001f5f5b824 */ /* 0x000fc800078e0afb */
[----:B------:R-:W-:Y:S01]  /*b100*/  @!P4 IMAD.IADD R246, R246, 0x1, -R251 ;  /* 0x00000001f6f6c824 */ /* 0x000fe200078e0afb */
[----:B--2---:R-:W-:Y:S02]  /*b110*/  ISETP.GE.AND P3, PT, R9, RZ, PT ;  /* 0x000000ff0900720c */ /* 0x004fe40003f66270 */
[----:B---3--:R-:W-:Y:S02]  /*b120*/  ISETP.GE.AND P4, PT, R3, RZ, PT ;  /* 0x000000ff0300720c */ /* 0x008fe40003f86270 */
[----:B----4-:R-:W-:Y:S01]  /*b130*/  ISETP.GE.AND P1, PT, R250, RZ, PT ;  /* 0x000000fffa00720c */ /* 0x010fe20003f26270 */
[----:B------:R-:W-:Y:S02]  /*b140*/  IMAD R250, R4, 0x2, R10 ;  /* 0x0000000204fa7824 */ /* 0x000fe400078e020a */
[----:B------:R-:W2:Y:S04]  /*b150*/  LDL.LU R10, [R1+0x15c8] ;  /* 0x0015c800010a7983 */ /* 0x000ea80000300800 */
[----:B------:R-:W3:Y:S04]  /*b160*/  LDL R4, [R1+0x1014] ;  /* 0x0010140001047983 */ /* 0x000ee80000100800 */
[----:B------:R-:W4:Y:S04]  /*b170*/  LDL R3, [R1+0x1010] ;  /* 0x0010100001037983 */ /* 0x000f280000100800 */
[----:B------:R-:W2:Y:S01]  /*b180*/  LDL.LU R9, [R1+0x14] ;  /* 0x0000140001097983 */ /* 0x000ea20000300800 */
[----:B------:R-:W-:-:S13]  /*b190*/  ISETP.GT.U32.AND P6, PT, R251, R232, PT ;  /* 0x000000e8fb00720c */ /* 0x000fda0003fc4070 */
[----:B------:R-:W-:Y:S01]  /*b1a0*/  @!P6 IMAD.IADD R232, R232, 0x1, -R251 ;  /* 0x00000001e8e8e824 */ /* 0x000fe200078e0afb */
[----:B------:R-:W-:-:S13]  /*b1b0*/  ISETP.GT.U32.AND P6, PT, R251, R237, PT ;  /* 0x000000edfb00720c */ /* 0x000fda0003fc4070 */
[----:B------:R-:W-:Y:S01]  /*b1c0*/  @!P6 IMAD.IADD R237, R237, 0x1, -R251 ;  /* 0x00000001edede824 */ /* 0x000fe200078e0afb */
[----:B------:R-:W-:-:S13]  /*b1d0*/  ISETP.GT.U32.AND P6, PT, R251, R238, PT ;  /* 0x000000eefb00720c */ /* 0x000fda0003fc4070 */
[----:B------:R-:W-:Y:S01]  /*b1e0*/  @!P6 IMAD.IADD R238, R238, 0x1, -R251 ;  /* 0x00000001eeeee824 */ /* 0x000fe200078e0afb */
[----:B------:R-:W-:-:S13]  /*b1f0*/  ISETP.GT.U32.AND P6, PT, R251, R244, PT ;  /* 0x000000f4fb00720c */ /* 0x000fda0003fc4070 */
[----:B------:R-:W-:Y:S01]  /*b200*/  @!P6 IMAD.IADD R244, R244, 0x1, -R251 ;  /* 0x00000001f4f4e824 */ /* 0x000fe200078e0afb */
[C---:B------:R-:W-:Y:S02]  /*b210*/  ISETP.GT.U32.AND P6, PT, R251.reuse, R249, PT ;  /* 0x000000f9fb00720c */ /* 0x040fe40003fc4070 */
[----:B------:R-:W-:-:S11]  /*b220*/  ISETP.GT.U32.AND P0, PT, R251, R248, PT ;  /* 0x000000f8fb00720c */ /* 0x000fd60003f04070 */
[----:B------:R-:W-:Y:S02]  /*b230*/  @!P6 IADD3 R249, R249, -R251, RZ ;  /* 0x800000fbf9f9e210 */ /* 0x000fe40007ffe0ff */
[----:B------:R-:W-:Y:S01]  /*b240*/  ISETP.GT.U32.AND P6, PT, R251, R247, PT ;  /* 0x000000f7fb00720c */ /* 0x000fe20003fc4070 */
[----:B------:R-:W-:Y:S01]  /*b250*/  @!P0 IMAD.IADD R248, R248, 0x1, -R251 ;  /* 0x00000001f8f88824 */ /* 0x000fe200078e0afb */
[----:B------:R-:W-:-:S11]  /*b260*/  ISETP.GE.AND P0, PT, R8, RZ, PT ;  /* 0x000000ff0800720c */ /* 0x000fd60003f06270 */
[----:B------:R-:W-:Y:S02]  /*b270*/  @!P6 IMAD.IADD R247, R247, 0x1, -R251 ;  /* 0x00000001f7f7e824 */ /* 0x000fe400078e0afb */
[----:B------:R-:W3:Y:S04]  /*b280*/  LDL R251, [R1+0x100c] ;  /* 0x00100c0001fb7983 */ /* 0x000ee80000100800 */
[----:B------:R-:W3:Y:S01]  /*b290*/  LDL.LU R8, [R1+0x10] ;  /* 0x0000100001087983 */ /* 0x000ee20000300800 */
[----:B--2---:R-:W-:Y:S01]  /*b2a0*/  @!P2 IMAD.MOV R9, RZ, RZ, -R9 ;  /* 0x000000ffff09a224 */ /* 0x004fe200078e0a09 */
[----:B------:R-:W-:-:S04]  /*b2b0*/  ISETP.GE.AND P2, PT, R7, RZ, PT ;  /* 0x000000ff0700720c */ /* 0x000fc80003f46270 */
[----:B------:R1:W-:Y:S04]  /*b2c0*/  STL [R1+0x30], R9 ;  /* 0x0000300901007387 */ /* 0x0003e80000100800 */
[----:B-1----:R-:W2:Y:S04]  /*b2d0*/  LDL.LU R9, [R1+0x15c4] ;  /* 0x0015c40001097983 */ /* 0x002ea80000300800 */
[----:B------:R-:W2:Y:S01]  /*b2e0*/  LDL.LU R7, [R1+0xc] ;  /* 0x00000c0001077983 */ /* 0x000ea20000300800 */
[----:B---3--:R-:W-:Y:S01]  /*b2f0*/  @!P1 IMAD.MOV R8, RZ, RZ, -R8 ;  /* 0x000000ffff089224 */ /* 0x008fe200078e0a08 */
[----:B------:R-:W-:-:S04]  /*b300*/  ISETP.GE.AND P1, PT, R6, RZ, PT ;  /* 0x000000ff0600720c */ /* 0x000fc80003f26270 */
[----:B------:R1:W-:Y:S04]  /*b310*/  STL [R1+0x2c], R8 ;  /* 0x00002c0801007387 */ /* 0x0003e80000100800 */
[----:B-1----:R-:W3:Y:S04]  /*b320*/  LDL.LU R8, [R1+0x15c0] ;  /* 0x0015c00001087983 */ /* 0x002ee80000300800 */
        /* <DEDUP_REMOVED lines=10> */
[----:B------:R-:W3:Y:S01]  /*b3d0*/  LDL.LU R0, [R1] ;  /* 0x0000000001007983 */ /* 0x000ee20000300800 */
[----:B--2---:R-:W-:-:S05]  /*b3e0*/  @!P0 IMAD.MOV R252, RZ, RZ, -R252 ;  /* 0x000000fffffc8224 */ /* 0x004fca00078e0afc */
[----:B------:R1:W-:Y:S04]  /*b3f0*/  STL [R1+0x20], R252 ;  /* 0x000020fc01007387 */ /* 0x0003e80000100800 */
[----:B-1----:R-:W2:Y:S01]  /*b400*/  LDL.LU R252, [R1+0x15b4] ;  /* 0x0015b40001fc7983 */ /* 0x002ea20000300800 */
[----:B------:R-:W-:Y:S01]  /*b410*/  ISETP.GE.AND P0, PT, R2, RZ, PT ;  /* 0x000000ff0200720c */ /* 0x000fe20003f06270 */
[----:B---3--:R-:W-:Y:S01]  /*b420*/  @!P2 IMAD.MOV R0, RZ, RZ, -R0 ;  /* 0x000000ffff00a224 */ /* 0x008fe200078e0a00 */
[----:B--2---:R-:W-:Y:S02]  /*b430*/  MOV R2, R252 ;  /* 0x000000fc00027202 */ /* 0x004fe40000000f00 */
[----:B------:R-:W2:Y:S04]  /*b440*/  LDL R252, [R1+0xffc] ;  /* 0x000ffc0001fc7983 */ /* 0x000ea80000100800 */
[----:B------:R1:W-:Y:S04]  /*b450*/  STL [R1+0x1c], R0 ;  /* 0x00001c0001007387 */ /* 0x0003e80000100800 */
[----:B-1----:R-:W3:Y:S01]  /*b460*/  LDL.LU R0, [R1+0x15b0] ;  /* 0x0015b00001007983 */ /* 0x002ee20000300800 */
[----:B------:R-:W-:Y:S01]  /*b470*/  @!P1 IMAD.MOV R2, RZ, RZ, -R2 ;  /* 0x000000ffff029224 */ /* 0x000fe200078e0a02 */
[----:B------:R-:W-:Y:S01]  /*b480*/  ISETP.GE.AND P2, PT, R5, RZ, PT ;  /* 0x000000ff0500720c */ /* 0x000fe20003f46270 */
[----:B---3--:R-:W-:-:S02]  /*b490*/  IMAD.MOV.U32 R5, RZ, RZ, R0 ;  /* 0x000000ffff057224 */ /* 0x008fc400078e0000 */
[----:B------:R-:W3:Y:S04]  /*b4a0*/  LDL R0, [R1+0xff8] ;  /* 0x000ff80001007983 */ /* 0x000ee80000100800 */
[----:B------:R1:W-:Y:S04]  /*b4b0*/  STL [R1+0x14], R2 ;  /* 0x0000140201007387 */ /* 0x0003e80000100800 */
[----:B-1----:R-:W2:Y:S01]  /*b4c0*/  LDL.LU R2, [R1+0x15ac] ;  /* 0x0015ac0001027983 */ /* 0x002ea20000300800 */
[----:B------:R-:W-:Y:S01]  /*b4d0*/  ISETP.GE.AND P1, PT, R4, RZ, PT ;  /* 0x000000ff0400720c */ /* 0x000fe20003f26270 */
[----:B------:R-:W-:Y:S01]  /*b4e0*/  @!P3 IMAD.MOV R5, RZ, RZ, -R5 ;  /* 0x000000ffff05b224 */ /* 0x000fe200078e0a05 */
[----:B----4-:R-:W-:Y:S01]  /*b4f0*/  ISETP.GE.AND P3, PT, R3, RZ, PT ;  /* 0x000000ff0300720c */ /* 0x010fe20003f66270 */
[----:B--2---:R-:W-:-:S02]  /*b500*/  IMAD.MOV.U32 R4, RZ, RZ, R2 ;  /* 0x000000ffff047224 */ /* 0x004fc400078e0002 */
[----:B------:R-:W2:Y:S02]  /*b510*/  LDL R2, [R1+0x1008] ;  /* 0x0010080001027983 */ /* 0x000ea40000100800 */
[----:B------:R-:W-:Y:S02]  /*b520*/  @!P4 IMAD.MOV R4, RZ, RZ, -R4 ;  /* 0x000000ffff04c224 */ /* 0x000fe400078e0a04 */
[----:B------:R1:W-:Y:S04]  /*b530*/  STL [R1+0x10], R5 ;  /* 0x0000100501007387 */ /* 0x0003e80000100800 */
[----:B-1----:R-:W4:Y:S04]  /*b540*/  LDL.LU R5, [R1+0x15a8] ;  /* 0x0015a80001057983 */ /* 0x002f280000300800 */
[----:B------:R-:W2:Y:S04]  /*b550*/  LDL.LU R3, [R1+0x15a4] ;  /* 0x0015a40001037983 */ /* 0x000ea80000300800 */
[----:B------:R1:W-:Y:S04]  /*b560*/  STL [R1+0xc], R4 ;  /* 0x00000c0401007387 */ /* 0x0003e80000100800 */
[----:B-1----:R-:W3:Y:S01]  /*b570*/  LDL.LU R4, [R1+0x15a0] ;  /* 0x0015a00001047983 */ /* 0x002ee20000300800 */
[----:B------:R-:W-:Y:S01]  /*b580*/  ISETP.GE.AND P4, PT, R251, RZ, PT ;  /* 0x000000fffb00720c */ /* 0x000fe20003f86270 */
[----:B--2---:R-:W-:Y:S01]  /*b590*/  @!P0 IMAD.MOV R3, RZ, RZ, -R3 ;  /* 0x000000ffff038224 */ /* 0x004fe200078e0a03 */
[----:B------:R-:W-:Y:S01]  /*b5a0*/  ISETP.GE.AND P0, PT, R2, RZ, PT ;  /* 0x000000ff0200720c */ /* 0x000fe20003f06270 */
[----:B----4-:R-:W-:-:S02]  /*b5b0*/  IMAD.MOV.U32 R2, RZ, RZ, R5 ;  /* 0x000000ffff027224 */ /* 0x010fc400078e0005 */
[----:B---3--:R-:W-:Y:S02]  /*b5c0*/  IMAD.MOV.U32 R251, RZ, RZ, R4 ;  /* 0x000000fffffb7224 */ /* 0x008fe400078e0004 */
[----:B------:R-:W2:Y:S02]  /*b5d0*/  LDL R4, [R1+0xfe8] ;  /* 0x000fe80001047983 */ /* 0x000ea40000100800 */
[----:B------:R-:W-:Y:S01]  /*b5e0*/  @!P2 IMAD.MOV R251, RZ, RZ, -R251 ;  /* 0x000000fffffba224 */ /* 0x000fe200078e0afb */
[----:B------:R-:W-:Y:S01]  /*b5f0*/  ISETP.GE.AND P2, PT, R252, RZ, PT ;  /* 0x000000fffc00720c */ /* 0x000fe20003f46270 */
[----:B------:R1:W-:Y:S01]  /*b600*/  STL [R1+0x8], R3 ;  /* 0x0000080301007387 */ /* 0x0003e20000100800 */
[----:B------:R-:W-:-:S03]  /*b610*/  IMAD.MOV.U32 R252, RZ, RZ, R6 ;  /* 0x000000fffffc7224 */ /* 0x000fc600078e0006 */
[----:B------:R-:W3:Y:S04]  /*b620*/  LDL R5, [R1+0xfec] ;  /* 0x000fec0001057983 */ /* 0x000ee80000100800 */
[----:B-1----:R-:W4:Y:S04]  /*b630*/  LDL R3, [R1+0xfe4] ;  /* 0x000fe40001037983 */ /* 0x002f280000100800 */
[----:B------:R-:W-:Y:S04]  /*b640*/  STL [R1+0x4], R251 ;  /* 0x000004fb01007387 */ /* 0x000fe80000100800 */
[----:B------:R-:W4:Y:S01]  /*b650*/  LDL R6, [R1+0xff4] ;  /* 0x000ff40001067983 */ /* 0x000f220000100800 */
[----:B------:R-:W-:Y:S01]  /*b660*/  @!P1 IMAD.MOV R2, RZ, RZ, -R2 ;  /* 0x000000ffff029224 */ /* 0x000fe200078e0a02 */
[----:B------:R-:W-:-:S02]  /*b670*/  @!P3 IADD3 R252, -R252, RZ, RZ ;  /* 0x000000fffcfcb210 */ /* 0x000fc40007ffe1ff */
[----:B------:R-:W-:Y:S02]  /*b680*/  ISETP.GE.AND P1, PT, R0, RZ, PT ;  /* 0x000000ff0000720c */ /* 0x000fe40003f26270 */
[----:B------:R1:W-:Y:S04]  /*b690*/  STL [R1], R2 ;  /* 0x0000000201007387 */ /* 0x0003e80000100800 */
[----:B------:R-:W4:Y:S04]  /*b6a0*/  LDL R0, [R1+0xfdc] ;  /* 0x000fdc0001007983 */ /* 0x000f280000100800 */
[----:B-1----:R-:W4:Y:S04]  /*b6b0*/  LDL R2, [R1+0xfe0] ;  /* 0x000fe00001027983 */ /* 0x002f280000100800 */
[----:B------:R1:W-:Y:S04]  /*b6c0*/  STL [R1+0x1574], R252 ;  /* 0x001574fc01007387 */ /* 0x0003e80000100800 */
[----:B-1----:R-:W4:Y:S01]  /*b6d0*/  LDL R252, [R1+0xff0] ;  /* 0x000ff00001fc7983 */ /* 0x002f220000100800 */
[----:B------:R-:W-:-:S02]  /*b6e0*/  @!P4 IMAD.MOV R7, RZ, RZ, -R7 ;  /* 0x000000ffff07c224 */ /* 0x000fc400078e0a07 */
[----:B------:R-:W-:Y:S02]  /*b6f0*/  @!P0 IMAD.MOV R8, RZ, RZ, -R8 ;  /* 0x000000ffff088224 */ /* 0x000fe400078e0a08 */
[----:B------:R-:W-:Y:S02]  /*b700*/  @!P2 IMAD.MOV R9, RZ, RZ, -R9 ;  /* 0x000000ffff09a224 */ /* 0x000fe400078e0a09 */
[----:B------:R-:W-:Y:S01]  /*b710*/  @!P1 IMAD.MOV R10, RZ, RZ, -R10 ;  /* 0x000000ffff0a9224 */ /* 0x000fe200078e0a0a */
[----:B--2---:R-:W-:Y:S02]  /*b720*/  ISETP.GE.AND P2, PT, R4, RZ, PT ;  /* 0x000000ff0400720c */ /* 0x004fe40003f46270 */
[----:B---3--:R-:W-:Y:S02]  /*b730*/  ISETP.GE.AND P0, PT, R5, RZ, PT ;  /* 0x000000ff0500720c */ /* 0x008fe40003f06270 */
[----:B----4-:R-:W-:Y:S02]  /*b740*/  ISETP.GE.AND P1, PT, R3, RZ, PT ;  /* 0x000000ff0300720c */ /* 0x010fe40003f26270 */
[----:B------:R-:W-:-:S02]  /*b750*/  ISETP.GE.AND P3, PT, R6, RZ, PT ;  /* 0x000000ff0600720c */ /* 0x000fc40003f66270 */
[----:B------:R-:W2:Y:S04]  /*b760*/  LDL R6, [R1+0xfd8] ;  /* 0x000fd80001067983 */ /* 0x000ea80000100800 */
[----:B------:R1:W-:Y:S04]  /*b770*/  STL [R1+0x1578], R7 ;  /* 0x0015780701007387 */ /* 0x0003e80000100800 */
[----:B------:R-:W-:Y:S04]  /*b780*/  STL [R1+0x157c], R8 ;  /* 0x00157c0801007387 */ /* 0x000fe80000100800 */
[----:B------:R-:W3:Y:S04]  /*b790*/  LDL R5, [R1+0xfd4] ;  /* 0x000fd40001057983 */ /* 0x000ee80000100800 */
[----:B------:R4:W-:Y:S04]  /*b7a0*/  STL [R1+0x1580], R9 ;  /* 0x0015800901007387 */ /* 0x0009e80000100800 */
[----:B------:R-:W4:Y:S04]  /*b7b0*/  LDL R4, [R1+0xfd0] ;  /* 0x000fd00001047983 */ /* 0x000f280000100800 */
[----:B------:R-:W-:Y:S04]  /*b7c0*/  STL [R1+0x1584], R10 ;  /* 0x0015840a01007387 */ /* 0x000fe80000100800 */
[----:B------:R-:W4:Y:S01]  /*b7d0*/  LDL R3, [R1+0xfcc] ;  /* 0x000fcc0001037983 */ /* 0x000f220000100800 */
[----:B------:R-:W-:Y:S01]  /*b7e0*/  ISETP.GE.AND P4, PT, R252, RZ, PT ;  /* 0x000000fffc00720c */ /* 0x000fe20003f86270 */
[----:B------:R-:W-:Y:S01]  /*b7f0*/  @!P3 IMAD.MOV R11, RZ, RZ, -R11 ;  /* 0x000000ffff0bb224 */ /* 0x000fe200078e0a0b */
[----:B------:R-:W-:Y:S01]  /*b800*/  ISETP.GE.AND P3, PT, R2, RZ, PT ;  /* 0x000000ff0200720c */ /* 0x000fe20003f66270 */
[----:B-1----:R-:W4:Y:S01]  /*b810*/  LDL R7, [R1+0xfc8] ;  /* 0x000fc80001077983 */ /* 0x002f220000100800 */
[----:B------:R-:W-:-:S03]  /*b820*/  @!P0 IMAD.MOV R13, RZ, RZ, -R13 ;  /* 0x000000ffff0d8224 */ /* 0x000fc600078e0a0d */
[----:B------:R-:W-:Y:S04]  /*b830*/  STL [R1+0x1588], R11 ;  /* 0x0015880b01007387 */ /* 0x000fe80000100800 */
[----:B------:R-:W4:Y:S02]  /*b840*/  LDL R2, [R1+0xfc4] ;  /* 0x000fc40001027983 */ /* 0x000f240000100800 */
[----:B------:R-:W-:Y:S01]  /*b850*/  @!P4 IMAD.MOV R12, RZ, RZ, -R12 ;  /* 0x000000ffff0cc224 */ /* 0x000fe200078e0a0c */
[----:B------:R-:W-:-:S04]  /*b860*/  ISETP.GE.AND P4, PT, R0, RZ, PT ;  /* 0x000000ff0000720c */ /* 0x000fc80003f86270 */
[----:B------:R-:W-:Y:S04]  /*b870*/  STL [R1+0x158c], R12 ;  /* 0x00158c0c01007387 */ /* 0x000fe80000100800 */
[----:B------:R-:W4:Y:S04]  /*b880*/  LDL R0, [R1+0xfc0] ;  /* 0x000fc00001007983 */ /* 0x000f280000100800 */
[----:B------:R-:W-:Y:S04]  /*b890*/  STL [R1+0x1590], R13 ;  /* 0x0015900d01007387 */ /* 0x000fe80000100800 */
[----:B------:R-:W4:Y:S01]  /*b8a0*/  LDL R252, [R1+0xfbc] ;  /* 0x000fbc0001fc7983 */ /* 0x000f220000100800 */
[----:B------:R-:W-:-:S02]  /*b8b0*/  @!P2 IMAD.MOV R14, RZ, RZ, -R14 ;  /* 0x000000ffff0ea224 */ /* 0x000fc400078e0a0e */
[----:B------:R-:W-:Y:S02]  /*b8c0*/  @!P1 IMAD.MOV R15, RZ, RZ, -R15 ;  /* 0x000000ffff0f9224 */ /* 0x000fe400078e0a0f */
[----:B------:R-:W-:Y:S01]  /*b8d0*/  @!P3 IMAD.MOV R16, RZ, RZ, -R16 ;  /* 0x000000ffff10b224 */ /* 0x000fe200078e0a10 */
[----:B--2---:R-:W-:Y:S02]  /*b8e0*/  ISETP.GE.AND P0, PT, R6, RZ, PT ;  /* 0x000000ff0600720c */ /* 0x004fe40003f06270 */
[----:B------:R-:W2:Y:S04]  /*b8f0*/  LDL R6, [R1+0xfb8] ;  /* 0x000fb80001067983 */ /* 0x000ea80000100800 */
[----:B------:R-:W-:Y:S01]  /*b900*/  STL [R1+0x1594], R14 ;  /* 0x0015940e01007387 */ /* 0x000fe20000100800 */
[----:B---3--:R-:W-:-:S03]  /*b910*/  ISETP.GE.AND P2, PT, R5, RZ, PT ;  /* 0x000000ff0500720c */ /* 0x008fc60003f46270 */
[----:B------:R-:W3:Y:S04]  /*b920*/  LDL R5, [R1+0xfb4] ;  /* 0x000fb40001057983 */ /* 0x000ee80000100800 */
[----:B------:R-:W-:Y:S01]  /*b930*/  STL [R1+0x1598], R15 ;  /* 0x0015980f01007387 */ /* 0x000fe20000100800 */
[----:B----4-:R-:W-:-:S03]  /*b940*/  ISETP.GE.AND P1, PT, R4, RZ, PT ;  /* 0x000000ff0400720c */ /* 0x010fc60003f26270 */
[----:B------:R-:W4:Y:S04]  /*b950*/  LDL R4, [R1+0xfb0] ;  /* 0x000fb00001047983 */ /* 0x000f280000100800 */
[----:B------:R1:W-:Y:S01]  /*b960*/  STL [R1+0x159c], R16 ;  /* 0x00159c1001007387 */ /* 0x0003e20000100800 */
[----:B------:R-:W-:-:S03]  /*b970*/  ISETP.GE.AND P3, PT, R3, RZ, PT ;  /* 0x000000ff0300720c */ /* 0x000fc60003f66270 */
[----:B------:R-:W4:Y:S01]  /*b980*/  LDL R3, [R1+0xfac] ;  /* 0x000fac0001037983 */ /* 0x000f220000100800 */
[----:B------:R-:W-:Y:S01]  /*b990*/  @!P4 IMAD.MOV R17, RZ, RZ, -R17 ;  /* 0x000000ffff11c224 */ /* 0x000fe200078e0a11 */
[----:B------:R-:W-:Y:S01]  /*b9a0*/  @!P2 IADD3 R19, -R19, RZ, RZ ;  /* 0x000000ff1313a210 */ /* 0x000fe20007ffe1ff */
[----:B------:R-:W-:Y:S01]  /*b9b0*/  @!P1 IMAD.MOV R20, RZ, RZ, -R20 ;  /* 0x000000ffff149224 */ /* 0x000fe200078e0a14 */
[----:B------:R-:W-:Y:S01]  /*b9c0*/  ISETP.GE.AND P4, PT, R7, RZ, PT ;  /* 0x000000ff0700720c */ /* 0x000fe20003f86270 */
[----:B------:R-:W-:Y:S01]  /*b9d0*/  @!P0 IMAD.MOV R18, RZ, RZ, -R18 ;  /* 0x000000ffff128224 */ /* 0x000fe200078e0a12 */
[----:B------:R-:W4:Y:S01]  /*b9e0*/  LDL R7, [R1+0xfa8] ;  /* 0x000fa80001077983 */ /* 0x000f220000100800 */
[----:B------:R-:W-:-:S03]  /*b9f0*/  ISETP.GE.AND P0, PT, R2, RZ, PT ;  /* 0x000000ff0200720c */ /* 0x000fc60003f06270 */
[----:B------:R-:W4:Y:S04]  /*ba00*/  LDL R9, [R1+0x1064] ;  /* 0x0010640001097983 */ /* 0x000f280000100800 */
[----:B------:R-:W4:Y:S04]  /*ba10*/  LDL R2, [R1+0xfa4] ;  /* 0x000fa40001027983 */ /* 0x000f280000100800 */
[----:B------:R-:W4:Y:S01]  /*ba20*/  LDL R8, [R1+0x1058] ;  /* 0x0010580001087983 */ /* 0x000f220000100800 */
[----:B------:R-:W-:-:S03]  /*ba30*/  ISETP.GE.AND P2, PT, R0, RZ, PT ;  /* 0x000000ff0000720c */ /* 0x000fc60003f46270 */
[----:B------:R-:W4:Y:S01]  /*ba40*/  LDL R0, [R1+0xfa0] ;  /* 0x000fa00001007983 */ /* 0x000f220000100800 */
[----:B------:R-:W-:-:S03]  /*ba50*/  ISETP.GE.AND P1, PT, R252, RZ, PT ;  /* 0x000000fffc00720c */ /* 0x000fc60003f26270 */
[----:B------:R-:W4:Y:S01]  /*ba60*/  LDL R252, [R1+0xf9c] ;  /* 0x000f9c0001fc7983 */ /* 0x000f220000100800 */
[----:B------:R-:W-:-:S05]  /*ba70*/  @!P3 IMAD.MOV R21, RZ, RZ, -R21 ;  /* 0x000000ffff15b224 */ /* 0x000fca00078e0a15 */
[----:B------:R-:W-:Y:S02]  /*ba80*/  @!P2 IMAD.MOV R24, RZ, RZ, -R24 ;  /* 0x000000ffff18a224 */ /* 0x000fe400078e0a18 */
[----:B------:R-:W-:Y:S01]  /*ba90*/  @!P4 IMAD.MOV R22, RZ, RZ, -R22 ;  /* 0x000000ffff16c224 */ /* 0x000fe200078e0a16 */
[----:B--2---:R-:W-:Y:S02]  /*baa0*/  ISETP.GE.AND P3, PT, R6, RZ, PT ;  /* 0x000000ff0600720c */ /* 0x004fe40003f66270 */
[----:B------:R-:W2:Y:S01]  /*bab0*/  LDL R6, [R1+0xf98] ;  /* 0x000f980001067983 */ /* 0x000ea20000100800 */
[----:B---3--:R-:W-:-:S03]  /*bac0*/  ISETP.GE.AND P4, PT, R5, RZ, PT ;  /* 0x000000ff0500720c */ /* 0x008fc60003f86270 */
[----:B------:R-:W3:Y:S01]  /*bad0*/  LDL R5, [R1+0xf94] ;  /* 0x000f940001057983 */ /* 0x000ee20000100800 */
[----:B----4-:R-:W-:-:S03]  /*bae0*/  ISETP.GE.AND P2, PT, R3, RZ, PT ;  /* 0x000000ff0300720c */ /* 0x010fc60003f46270 */
[----:B------:R-:W4:Y:S01]  /*baf0*/  LDL R3, [R1+0xf8c] ;  /* 0x000f8c0001037983 */ /* 0x000f220000100800 */
[----:B------:R-:W-:Y:S01]  /*bb00*/  @!P0 IMAD.MOV R23, RZ, RZ, -R23 ;  /* 0x000000ffff178224 */ /* 0x000fe200078e0a17 */
[----:B------:R-:W-:Y:S02]  /*bb10*/  ISETP.GE.AND P0, PT, R4, RZ, PT ;  /* 0x000000ff0400720c */ /* 0x000fe40003f06270 */
[----:B------:R-:W4:Y:S01]  /*bb20*/  LDL R4, [R1+0xf90] ;  /* 0x000f900001047983 */ /* 0x000f220000100800 */
[----:B------:R-:W-:Y:S01]  /*bb30*/  @!P1 IMAD.MOV R25, RZ, RZ, -R25 ;  /* 0x000000ffff199224 */ /* 0x000fe200078e0a19 */
[----:B------:R-:W-:Y:S01]  /*bb40*/  ISETP.GE.AND P1, PT, R7, RZ, PT ;  /* 0x000000ff0700720c */ /* 0x000fe20003f26270 */
[----:B------:R-:W-:Y:S01]  /*bb50*/  @!P4 IMAD.MOV R27, RZ, RZ, -R27 ;  /* 0x000000ffff1bc224 */ /* 0x000fe200078e0a1b */
[----:B------:R-:W4:Y:S01]  /*bb60*/  LDL R7, [R1+0xf88] ;  /* 0x000f880001077983 */ /* 0x000f220000100800 */
[----:B------:R-:W-:Y:S01]  /*bb70*/  @!P3 IMAD.MOV R26, RZ, RZ, -R26 ;  /* 0x000000ffff1ab224 */ /* 0x000fe200078e0a1a */
[----:B------:R-:W-:-:S05]  /*bb80*/  ISETP.GE.AND P3, PT, R2, RZ, PT ;  /* 0x000000ff0200720c */ /* 0x000fca0003f66270 */
[----:B------:R-:W-:Y:S01]  /*bb90*/  @!P0 IMAD.MOV R28, RZ, RZ, -R28 ;  /* 0x000000ffff1c8224 */ /* 0x000fe200078e0a1c */
[----:B------:R-:W4:Y:S01]  /*bba0*/  LDL R2, [R1+0xf84] ;  /* 0x000f840001027983 */ /* 0x000f220000100800 */
[----:B------:R-:W-:-:S03]  /*bbb0*/  ISETP.GE.AND P4, PT, R0, RZ, PT ;  /* 0x000000ff0000720c */ /* 0x000fc60003f86270 */
[----:B------:R-:W4:Y:S01]  /*bbc0*/  LDL R0, [R1+0xf80] ;  /* 0x000f800001007983 */ /* 0x000f220000100800 */
[----:B------:R-:W-:-:S03]  /*bbd0*/  ISETP.GE.AND P0, PT, R252, RZ, PT ;  /* 0x000000fffc00720c */ /* 0x000fc60003f06270 */
[----:B------:R-:W4:Y:S01]  /*bbe0*/  LDL R252, [R1+0xf7c] ;  /* 0x000f7c0001fc7983 */ /* 0x000f220000100800 */
[----:B------:R-:W-:-:S05]  /*bbf0*/  @!P2 IMAD.MOV R29, RZ, RZ, -R29 ;  /* 0x000000ffff1da224 */ /* 0x000fca00078e0a1d */
[----:B------:R-:W-:Y:S01]  /*bc00*/  @!P4 IADD3 R32, -R32, RZ, RZ ;  /* 0x000000ff2020c210 */ /* 0x000fe20007ffe1ff */
        /* <DEDUP_REMOVED lines=14> */
[----:B------:R-:W-:-:S06]  /*bcf0*/  @!P2 IMAD.MOV R34, RZ, RZ, -R34 ;  /* 0x000000ffff22a224 */ /* 0x000fcc00078e0a22 */
[----:B------:R-:W-:Y:S01]  /*bd00*/  @!P3 IMAD.MOV R36, RZ, RZ, -R36 ;  /* 0x000000ffff24b224 */ /* 0x000fe200078e0a24 */
[----:B------:R-:W-:Y:S02]  /*bd10*/  ISETP.GE.AND P2, PT, R2, RZ, PT ;  /* 0x000000ff0200720c */ /* 0x000fe40003f46270 */
        /* <DEDUP_REMOVED lines=29> */
[----:B------:R-:W-:-:S05]  /*bef0*/  @!P1 IADD3 R45, -R45, RZ, RZ ;  /* 0x000000ff2d2d9210 */ /* 0x000fca0007ffe1ff */
        /* <DEDUP_REMOVED lines=38> */
[----:B------:R-:W-:Y:S01]  /*c160*/  @!P0 IADD3 R58, -R58, RZ, RZ ;  /* 0x000000ff3a3a8210 */ /* 0x000fe20007ffe1ff */
[----:B------:R-:W4:Y:S06]  /*c170*/  LDL R7, [R1+0x1178] ;  /* 0x0011780001077983 */ /* 0x000f2c0000100800 */
[----:B------:R-:W-:Y:S01]  /*c180*/  @!P1 IMAD.MOV R60, RZ, RZ, -R60 ;  /* 0x000000ffff3c9224 */ /* 0x000fe200078e0a3c */
[----:B------:R-:W-:-:S02]  /*c190*/  ISETP.GE.AND P0, PT, R2, RZ, PT ;  /* 0x000000ff0200720c */ /* 0x000fc40003f06270 */
        /* <DEDUP_REMOVED lines=17> */
[----:B------:R-:W-:Y:S02]  /*c2b0*/  @!P1 IMAD.MOV R65, RZ, RZ, -R65 ;  /* 0x000000ffff419224 */ /* 0x000fe400078e0a41 */
[----:B------:R-:W-:Y:S01]  /*c2c0*/  @!P4 IMAD.MOV R67, RZ, RZ, -R67 ;  /* 0x000000ffff43c224 */ /* 0x000fe200078e0a43 */
[----:B------:R-:W-:Y:S01]  /*c2d0*/  ISETP.GE.AND P1, PT, R7, RZ, PT ;  /* 0x000000ff0700720c */ /* 0x000fe20003f26270 */
[----:B------:R-:W-:Y:S01]  /*c2e0*/  @!P3 IMAD.MOV R66, RZ, RZ, -R66 ;  /* 0x000000ffff42b224 */ /* 0x000fe200078e0a42 */
[----:B------:R-:W4:Y:S05]  /*c2f0*/  LDL R7, [R1+0x1164] ;  /* 0x0011640001077983 */ /* 0x000f2a0000100800 */
        /* <DEDUP_REMOVED lines=16> */
[----:B------:R-:W-:Y:S02]  /*c400*/  @!P3 IADD3 R71, -R71, RZ, RZ ;  /* 0x000000ff4747b210 */ /* 0x000fe40007ffe1ff */
        /* <DEDUP_REMOVED lines=31> */
[----:B------:R-:W-:-:S02]  /*c600*/  @!P2 IADD3 R84, -R84, RZ, RZ ;  /* 0x000000ff5454a210 */ /* 0x000fc40007ffe1ff */
        /* <DEDUP_REMOVED lines=42> */
[----:B------:R-:W-:Y:S01]  /*c8b0*/  @!P4 IADD3 R97, -R97, RZ, RZ ;  /* 0x000000ff6161c210 */ /* 0x000fe20007ffe1ff */
[----:B------:R-:W-:Y:S01]  /*c8c0*/  @!P2 IMAD.MOV R99, RZ, RZ, -R99 ;  /* 0x000000ffff63a224 */ /* 0x000fe200078e0a63 */
[----:B------:R-:W-:Y:S01]  /*c8d0*/  ISETP.GE.AND P4, PT, R7, RZ, PT ;  /* 0x000000ff0700720c */ /* 0x000fe20003f86270 */
[----:B------:R-:W-:Y:S01]  /*c8e0*/  @!P0 IMAD.MOV R98, RZ, RZ, -R98 ;  /* 0x000000ffff628224 */ /* 0x000fe200078e0a62 */
        /* <DEDUP_REMOVED lines=33> */
[----:B------:R-:W-:Y:S01]  /*cb00*/  @!P4 IMAD.MOV R112, RZ, RZ, -R112 ;  /* 0x000000ffff70c224 */ /* 0x000fe200078e0a70 */
[----:B------:R-:W-:Y:S02]  /*cb10*/  @!P1 IADD3 R110, -R110, RZ, RZ ;  /* 0x000000ff6e6e9210 */ /* 0x000fe40007ffe1ff */
        /* <DEDUP_REMOVED lines=34> */
[----:B------:R-:W-:Y:S01]  /*cd40*/  @!P0 IADD3 R123, -R123, RZ, RZ ;  /* 0x000000ff7b7b8210 */ /* 0x000fe20007ffe1ff */
[----:B------:R-:W-:Y:S01]  /*cd50*/  @!P4 IMAD.MOV R122, RZ, RZ, -R122 ;  /* 0x000000ffff7ac224 */ /* 0x000fe200078e0a7a */
[----:B------:R-:W-:Y:S02]  /*cd60*/  ISETP.GE.AND P3, PT, R7, RZ, PT ;  /* 0x000000ff0700720c */ /* 0x000fe40003f66270 */
        /* <DEDUP_REMOVED lines=306> */
[----:B------:R-:W-:Y:S01]  /*e090*/  ISETP.GE.AND P0, PT, R4, RZ, PT ;  /* 0x000000ff0400720c */ /* 0x000fe20003f06270 */
[----:B------:R-:W-:-:S03]  /*e0a0*/  @!P1 IMAD.MOV R225, RZ, RZ, -R225 ;  /* 0x000000ffffe19224 */ /* 0x000fc600078e0ae1 */
[----:B------:R-:W-:Y:S01]  /*e0b0*/  @!P4 IADD3 R227, -R227, RZ, RZ ;  /* 0x000000ffe3e3c210 */ /* 0x000fe20007ffe1ff */
[----:B------:R-:W-:Y:S01]  /*e0c0*/  @!P3 IMAD.MOV R226, RZ, RZ, -R226 ;  /* 0x000000ffffe2b224 */ /* 0x000fe200078e0ae2 */
[----:B------:R-:W4:Y:S01]  /*e0d0*/  LDL R4, [R1+0x106c] ;  /* 0x00106c0001047983 */ /* 0x000f220000100800 */
[----:B------:R-:W-:-:S03]  /*e0e0*/  ISETP.GE.AND P1, PT, R7, RZ, PT ;  /* 0x000000ff0700720c */ /* 0x000fc60003f26270 */
[----:B------:R-:W4:Y:S03]  /*e0f0*/  LDL R7, [R1+0x1054] ;  /* 0x0010540001077983 */ /* 0x000f260000100800 */
[----:B------:R-:W-:Y:S01]  /*e100*/  @!P0 IMAD.MOV R228, RZ, RZ, -R228 ;  /* 0x000000ffffe48224 */ /* 0x000fe200078e0ae4 */
[----:B------:R-:W-:Y:S02]  /*e110*/  ISETP.GE.AND P3, PT, R2, RZ, PT ;  /* 0x000000ff0200720c */ /* 0x000fe40003f66270 */
[----:B------:R-:W4:Y:S01]  /*e120*/  LDL R2, [R1+0x1060] ;  /* 0x0010600001027983 */ /* 0x000f220000100800 */
[----:B------:R-:W-:Y:S01]  /*e130*/  ISETP.GE.AND P4, PT, R0, RZ, PT ;  /* 0x000000ff0000720c */ /* 0x000fe20003f86270 */
[----:B------:R-:W-:Y:S02]  /*e140*/  @!P2 IMAD.MOV R229, RZ, RZ, -R229 ;  /* 0x000000ffffe5a224 */ /* 0x000fe400078e0ae5 */
[----:B------:R-:W4:Y:S01]  /*e150*/  LDL R0, [R1+0x105c] ;  /* 0x00105c0001007983 */ /* 0x000f220000100800 */
[----:B------:R-:W-:-:S03]  /*e160*/  ISETP.GE.AND P0, PT, R252, RZ, PT ;  /* 0x000000fffc00720c */ /* 0x000fc60003f06270 */
[----:B------:R-:W4:Y:S06]  /*e170*/  LDL R252, [R1+0x1050] ;  /* 0x0010500001fc7983 */ /* 0x000f2c0000100800 */
        /* <DEDUP_REMOVED lines=10> */
[----:B------:R-:W-:-:S07]  /*e220*/  @!P2 IMAD.MOV R234, RZ, RZ, -R234 ;  /* 0x000000ffffeaa224 */ /* 0x000fce00078e0aea */
[----:B------:R-:W-:Y:S01]  /*e230*/  @!P4 IMAD.MOV R237, RZ, RZ, -R237 ;  /* 0x000000ffffedc224 */ /* 0x000fe200078e0aed */
[----:B------:R-:W-:-:S04]  /*e240*/  ISETP.GE.AND P4, PT, R7, RZ, PT ;  /* 0x000000ff0700720c */ /* 0x000fc80003f86270 */
[----:B------:R-:W-:Y:S01]  /*e250*/  @!P0 IMAD.MOV R238, RZ, RZ, -R238 ;  /* 0x000000ffffee8224 */ /* 0x000fe200078e0aee */
[----:B------:R-:W-:Y:S01]  /*e260*/  ISETP.GE.AND P2, PT, R2, RZ, PT ;  /* 0x000000ff0200720c */ /* 0x000fe20003f46270 */
[----:B------:R-:W-:Y:S01]  /*e270*/  @!P3 IMAD.MOV R231, RZ, RZ, -R231 ;  /* 0x000000ffffe7b224 */ /* 0x000fe200078e0ae7 */
[----:B------:R-:W-:Y:S02]  /*e280*/  ISETP.GE.AND P0, PT, R252, RZ, PT ;  /* 0x000000fffc00720c */ /* 0x000fe40003f06270 */
[----:B------:R-:W-:Y:S01]  /*e290*/  IABS R251, c[0x0][0x17c] ;  /* 0x00005f0000fb7a13 */ /* 0x000fe20000000000 */
[----:B------:R-:W-:Y:S01]  /*e2a0*/  @!P1 IMAD.MOV R235, RZ, RZ, -R235 ;  /* 0x000000ffffeb9224 */ /* 0x000fe200078e0aeb */
[----:B------:R-:W-:Y:S02]  /*e2b0*/  ISETP.GE.AND P3, PT, R4, RZ, PT ;  /* 0x000000ff0400720c */ /* 0x000fe40003f66270 */
[----:B------:R-:W-:Y:S01]  /*e2c0*/  @!P4 IMAD.MOV R242, RZ, RZ, -R242 ;  /* 0x000000fffff2c224 */ /* 0x000fe200078e0af2 */
[----:B------:R-:W-:Y:S01]  /*e2d0*/  ISETP.GE.AND P1, PT, R0, RZ, PT ;  /* 0x000000ff0000720c */ /* 0x000fe20003f26270 */
[----:B------:R-:W4:Y:S03]  /*e2e0*/  LDL R4, [R1+0x1044] ;  /* 0x0010440001047983 */ /* 0x000f260000100800 */
[----:B------:R-:W-:Y:S01]  /*e2f0*/  @!P2 IMAD.MOV R239, RZ, RZ, -R239 ;  /* 0x000000ffffefa224 */ /* 0x000fe200078e0aef */
[----:B------:R-:W4:Y:S01]  /*e300*/  LDL R2, [R1+0x103c] ;  /* 0x00103c0001027983 */ /* 0x000f220000100800 */
[----:B------:R-:W-:Y:S01]  /*e310*/  @!P0 IMAD.MOV R243, RZ, RZ, -R243 ;  /* 0x000000fffff38224 */ /* 0x000fe200078e0af3 */
[----:B------:R-:W-:-:S02]  /*e320*/  ISETP.GT.U32.AND P0, PT, R251, R249, PT ;  /* 0x000000f9fb00720c */ /* 0x000fc40003f04070 */
[----:B------:R-:W4:Y:S01]  /*e330*/  LDL R0, [R1+0xf34] ;  /* 0x000f340001007983 */ /* 0x000f220000100800 */
[----:B------:R-:W-:Y:S01]  /*e340*/  @!P3 IMAD.MOV R236, RZ, RZ, -R236 ;  /* 0x000000ffffecb224 */ /* 0x000fe200078e0aec */
[----:B------:R-:W-:Y:S02]  /*e350*/  ISETP.GE.AND P3, PT, R8, RZ, PT ;  /* 0x000000ff0800720c */ /* 0x000fe40003f66270 */
[----:B------:R-:W-:-:S07]  /*e360*/  @!P1 IADD3 R240, -R240, RZ, RZ ;  /* 0x000000fff0f09210 */ /* 0x000fce0007ffe1ff */
[----:B------:R-:W-:Y:S01]  /*e370*/  @!P0 IMAD.IADD R249, R249, 0x1, -R251 ;  /* 0x00000001f9f98824 */ /* 0x000fe200078e0afb */
[----:B--2---:R-:W-:Y:S02]  /*e380*/  ISETP.GE.AND P2, PT, R6, RZ, PT ;  /* 0x000000ff0600720c */ /* 0x004fe40003f46270 */
[----:B---3--:R-:W-:Y:S02]  /*e390*/  ISETP.GE.AND P1, PT, R5, RZ, PT ;  /* 0x000000ff0500720c */ /* 0x008fe40003f26270 */
[----:B----4-:R-:W-:Y:S02]  /*e3a0*/  ISETP.GE.AND P4, PT, R3, RZ, PT ;  /* 0x000000ff0300720c */ /* 0x010fe40003f86270 */
[----:B------:R-:W2:Y:S04]  /*e3b0*/  LDL.LU R3, [R1+0x94] ;  /* 0x0000940001037983 */ /* 0x000ea80000300800 */
[----:B------:R-:W3:Y:S04]  /*e3c0*/  LDL R6, [R1+0x1038] ;  /* 0x0010380001067983 */ /* 0x000ee80000100800 */
[----:B-1----:R-:W4:Y:S04]  /*e3d0*/  LDL.LU R16, [R1+0x30] ;  /* 0x0000300001107983 */ /* 0x002f280000300800 */
[----:B------:R-:W2:Y:S04]  /*e3e0*/  LDL.LU R15, [R1+0x2c] ;  /* 0x00002c00010f7983 */ /* 0x000ea80000300800 */
        /* <DEDUP_REMOVED lines=9> */
[----:B------:R-:W2:Y:S04]  /*e480*/  LDL.LU R251, [R1] ;  /* 0x0000000001fb7983 */ /* 0x000ea80000300800 */
[----:B------:R-:W2:Y:S01]  /*e490*/  LDL.LU R5, [R1+0x18] ;  /* 0x0000180001057983 */ /* 0x000ea20000300800 */
[----:B------:R-:W-:Y:S01]  /*e4a0*/  @!P2 IMAD.MOV R244, RZ, RZ, -R244 ;  /* 0x000000fffff4a224 */ /* 0x000fe200078e0af4 */
[----:B------:R-:W-:Y:S01]  /*e4b0*/  ISETP.GE.AND P2, PT, R2, RZ, PT ;  /* 0x000000ff0200720c */ /* 0x000fe20003f46270 */
[----:B------:R-:W-:Y:S01]  /*e4c0*/  @!P1 IMAD.MOV R245, RZ, RZ, -R245 ;  /* 0x000000fffff59224 */ /* 0x000fe200078e0af5 */
[----:B------:R-:W-:-:S11]  /*e4d0*/  ISETP.GE.AND P1, PT, R0, RZ, PT ;  /* 0x000000ff0000720c */ /* 0x000fd60003f26270 */
[----:B------:R-:W-:Y:S01]  /*e4e0*/  @!P2 IMAD.MOV R248, RZ, RZ, -R248 ;  /* 0x000000fffff8a224 */ /* 0x000fe200078e0af8 */
[----:B---3--:R-:W-:Y:S02]  /*e4f0*/  ISETP.GE.AND P2, PT, R6, RZ, PT ;  /* 0x000000ff0600720c */ /* 0x008fe40003f46270 */
[----:B------:R-:W-:Y:S01]  /*e500*/  LOP3.LUT R6, RZ, c[0x0][0x17c], RZ, 0x33, !PT ;  /* 0x00005f00ff067a12 */ /* 0x000fe200078e33ff */
[----:B--2---:R-:W-:Y:S01]  /*e510*/  @!P1 IMAD.MOV R5, RZ, RZ, -R5 ;  /* 0x000000ffff059224 */ /* 0x004fe200078e0a05 */
[----:B------:R-:W-:-:S04]  /*e520*/  ISETP.NE.AND P1, PT, RZ, c[0x0][0x17c], PT ;  /* 0x00005f00ff007a0c */ /* 0x000fc80003f25270 */
[C---:B----4-:R-:W-:Y:S02]  /*e530*/  SEL R16, R6.reuse, R16, !P1 ;  /* 0x0000001006107207 */ /* 0x050fe40004800000 */
[C---:B------:R-:W-:Y:S02]  /*e540*/  SEL R15, R6.reuse, R15, !P1 ;  /* 0x0000000f060f7207 */ /* 0x040fe40004800000 */
[C---:B------:R-:W-:Y:S01]  /*e550*/  SEL R14, R6.reuse, R14, !P1 ;  /* 0x0000000e060e7207 */ /* 0x040fe20004800000 */
[----:B------:R1:W-:Y:S01]  /*e560*/  STL [R1+0x27c], R16 ;  /* 0x00027c1001007387 */ /* 0x0003e20000100800 */
[C---:B------:R-:W-:Y:S02]  /*e570*/  SEL R13, R6.reuse, R13, !P1 ;  /* 0x0000000d060d7207 */ /* 0x040fe40004800000 */
[C---:B------:R-:W-:Y:S02]  /*e580*/  SEL R12, R6.reuse, R12, !P1 ;  /* 0x0000000c060c7207 */ /* 0x040fe40004800000 */
[C---:B------:R-:W-:Y:S01]  /*e590*/  SEL R11, R6.reuse, R11, !P1 ;  /* 0x0000000b060b7207 */ /* 0x040fe20004800000 */
[----:B-1----:R-:W2:Y:S04]  /*e5a0*/  LDL.LU R16, [R1+0x159c] ;  /* 0x00159c0001107983 */ /* 0x002ea80000300800 */
[----:B------:R1:W-:Y:S01]  /*e5b0*/  STL [R1+0x278], R15 ;  /* 0x0002780f01007387 */ /* 0x0003e20000100800 */
[----:B------:R-:W-:-:S02]  /*e5c0*/  SEL R10, R6, R10, !P1 ;  /* 0x0000000a060a7207 */ /* 0x000fc40004800000 */
[C---:B------:R-:W-:Y:S01]  /*e5d0*/  SEL R9, R6.reuse, R9, !P1 ;  /* 0x0000000906097207 */ /* 0x040fe20004800000 */
[----:B-1----:R-:W3:Y:S04]  /*e5e0*/  LDL.LU R15, [R1+0x1598] ;  /* 0x00159800010f7983 */ /* 0x002ee80000300800 */
[----:B------:R1:W-:Y:S01]  /*e5f0*/  STL [R1+0x274], R14 ;  /* 0x0002740e01007387 */ /* 0x0003e20000100800 */
[----:B------:R-:W-:-:S03]  /*e600*/  SEL R8, R6, R8, !P1 ;  /* 0x0000000806087207 */ /* 0x000fc60004800000 */
[----:B-1----:R-:W4:Y:S04]  /*e610*/  LDL.LU R14, [R1+0x1594] ;  /* 0x00159400010e7983 */ /* 0x002f280000300800 */
[----:B------:R1:W-:Y:S01]  /*e620*/  STL [R1+0x270], R13 ;  /* 0x0002700d01007387 */ /* 0x0003e20000100800 */
[----:B------:R-:W-:-:S03]  /*e630*/  SEL R7, R6, R7, !P1 ;  /* 0x0000000706077207 */ /* 0x000fc60004800000 */
[----:B-1----:R-:W2:Y:S04]  /*e640*/  LDL.LU R13, [R1+0x1590] ;  /* 0x00159000010d7983 */ /* 0x002ea80000300800 */
[----:B------:R1:W-:Y:S01]  /*e650*/  STL [R1+0x26c], R12 ;  /* 0x00026c0c01007387 */ /* 0x0003e20000100800 */
[----:B------:R-:W-:-:S03]  /*e660*/  SEL R252, R6, R252, !P1 ;  /* 0x000000fc06fc7207 */ /* 0x000fc60004800000 */
[----:B-1----:R-:W2:Y:S04]  /*e670*/  LDL.LU R12, [R1+0x158c] ;  /* 0x00158c00010c7983 */ /* 0x002ea80000300800 */
[----:B------:R1:W-:Y:S04]  /*e680*/  STL [R1+0x268], R11 ;  /* 0x0002680b01007387 */ /* 0x0003e80000100800 */
        /* <DEDUP_REMOVED lines=8> */
[----:B-1----:R-:W3:Y:S04]  /*e710*/  LDL.LU R7, [R1+0x1578] ;  /* 0x0015780001077983 */ /* 0x002ee80000300800 */
[----:B------:R1:W-:Y:S04]  /*e720*/  STL [R1+0x254], R252 ;  /* 0x000254fc01007387 */ /* 0x0003e80000100800 */
[----:B-1----:R-:W4:Y:S01]  /*e730*/  LDL.LU R252, [R1+0x1574] ;  /* 0x0015740001fc7983 */ /* 0x002f220000300800 */
[----:B------:R-:W-:-:S05]  /*e740*/  SEL R251, R6, R251, !P1 ;  /* 0x000000fb06fb7207 */ /* 0x000fca0004800000 */
[----:B------:R2:W-:Y:S01]  /*e750*/  STL [R1+0x250], R251 ;  /* 0x000250fb01007387 */ /* 0x0005e20000100800 */
[C---:B------:R-:W-:Y:S02]  /*e760*/  SEL R29, R6.reuse, R29, !P1 ;  /* 0x0000001d061d7207 */ /* 0x040fe40004800000 */
[C---:B------:R-:W-:Y:S02]  /*e770*/  SEL R59, R6.reuse, R59, !P1 ;  /* 0x0000003b063b7207 */ /* 0x040fe40004800000 */
[C---:B------:R-:W-:Y:S02]  /*e780*/  SEL R60, R6.reuse, R60, !P1 ;  /* 0x0000003c063c7207 */ /* 0x040fe40004800000 */
[C---:B------:R-:W-:Y:S02]  /*e790*/  SEL R61, R6.reuse, R61, !P1 ;  /* 0x0000003d063d7207 */ /* 0x040fe40004800000 */
[C---:B------:R-:W-:Y:S02]  /*e7a0*/  SEL R62, R6.reuse, R62, !P1 ;  /* 0x0000003e063e7207 */ /* 0x040fe40004800000 */
[----:B------:R-:W-:-:S02]  /*e7b0*/  SEL R63, R6, R63, !P1 ;  /* 0x0000003f063f7207 */ /* 0x000fc40004800000 */
        /* <DEDUP_REMOVED lines=47> */
[----:B--2---:R-:W-:-:S02]  /*eab0*/  SEL R251, R6, R8, !P1 ;  /* 0x0000000806fb7207 */ /* 0x004fc40004800000 */
[C---:B------:R-:W-:Y:S02]  /*eac0*/  SEL R8, R6.reuse, R9, !P1 ;  /* 0x0000000906087207 */ /* 0x040fe40004800000 */
[C---:B------:R-:W-:Y:S02]  /*ead0*/  SEL R9, R6.reuse, R11, !P1 ;  /* 0x0000000b06097207 */ /* 0x040fe40004800000 */
[C---:B---3--:R-:W-:Y:S02]  /*eae0*/  SEL R7, R6.reuse, R7, !P1 ;  /* 0x0000000706077207 */ /* 0x048fe40004800000 */
[----:B----4-:R-:W-:-:S05]  /*eaf0*/  SEL R252, R6, R252, !P1 ;  /* 0x000000fc06fc7207 */ /* 0x010fca0004800000 */
[----:B------:R-:W-:Y:S04]  /*eb00*/  STL [R1+0x24c], R252 ;  /* 0x00024cfc01007387 */ /* 0x000fe80000100800 */
[----:B------:R1:W-:Y:S04]  /*eb10*/  STL [R1+0x248], R7 ;  /* 0x0002480701007387 */ /* 0x0003e80000100800 */
[----:B------:R-:W-:Y:S01]  /*eb20*/  STL [R1+0x244], R251 ;  /* 0x000244fb01007387 */ /* 0x000fe20000100800 */
[----:B-1----:R-:W-:-:S03]  /*eb30*/  SEL R7, R6, R10, !P1 ;  /* 0x0000000a06077207 */ /* 0x002fc60004800000 */
[----:B------:R1:W-:Y:S04]  /*eb40*/  STL [R1+0x240], R8 ;  /* 0x0002400801007387 */ /* 0x0003e80000100800 */
[----:B------:R2:W-:Y:S01]  /*eb50*/  STL [R1+0x23c], R7 ;  /* 0x00023c0701007387 */ /* 0x0005e20000100800 */
[----:B-1----:R-:W-:-:S03]  /*eb60*/  SEL R8, R6, R12, !P1 ;  /* 0x0000000c06087207 */ /* 0x002fc60004800000 */
[----:B------:R1:W-:Y:S01]  /*eb70*/  STL [R1+0x238], R9 ;  /* 0x0002380901007387 */ /* 0x0003e20000100800 */
[----:B--2---:R-:W-:-:S03]  /*eb80*/  SEL R7, R6, R13, !P1 ;  /* 0x0000000d06077207 */ /* 0x004fc60004800000 */
[----:B------:R2:W-:Y:S04]  /*eb90*/  STL [R1+0x234], R8 ;  /* 0x0002340801007387 */ /* 0x0005e80000100800 */
[----:B------:R3:W-:Y:S01]  /*eba0*/  STL [R1+0x230], R7 ;  /* 0x0002300701007387 */ /* 0x0007e20000100800 */
[C---:B-1----:R-:W-:Y:S02]  /*ebb0*/  SEL R9, R6.reuse, R14, !P1 ;  /* 0x0000000e06097207 */ /* 0x042fe40004800000 */
[----:B--2---:R-:W-:-:S03]  /*ebc0*/  SEL R8, R6, R15, !P1 ;  /* 0x0000000f06087207 */ /* 0x004fc60004800000 */
[----:B------:R1:W-:Y:S01]  /*ebd0*/  STL [R1+0x22c], R9 ;  /* 0x00022c0901007387 */ /* 0x0003e20000100800 */
[----:B---3--:R-:W-:-:S03]  /*ebe0*/  SEL R7, R6, R16, !P1 ;  /* 0x0000001006077207 */ /* 0x008fc60004800000 */
        /* <DEDUP_REMOVED lines=23> */
[C---:B------:R-:W-:Y:S02]  /*ed60*/  SEL R27, R6.reuse, R31, !P1 ;  /* 0x0000001f061b7207 */ /* 0x040fe40004800000 */
[C---:B---3--:R-:W-:Y:S02]  /*ed70*/  SEL R7, R6.reuse, R28, !P1 ;  /* 0x0000001c06077207 */ /* 0x048fe40004800000 */
[C---:B------:R-:W-:Y:S02]  /*ed80*/  SEL R28, R6.reuse, R30, !P1 ;  /* 0x0000001e061c7207 */ /* 0x040fe40004800000 */
[C---:B------:R-:W-:Y:S01]  /*ed90*/  SEL R26, R6.reuse, R32, !P1 ;  /* 0x00000020061a7207 */ /* 0x040fe20004800000 */
[----:B------:R2:W-:Y:S01]  /*eda0*/  STL [R1+0x1f8], R8 ;  /* 0x0001f80801007387 */ /* 0x0005e20000100800 */
[C---:B------:R-:W-:Y:S02]  /*edb0*/  SEL R25, R6.reuse, R33, !P1 ;  /* 0x0000002106197207 */ /* 0x040fe40004800000 */
[C---:B------:R-:W-:Y:S01]  /*edc0*/  SEL R24, R6.reuse, R34, !P1 ;  /* 0x0000002206187207 */ /* 0x040fe20004800000 */
[----:B------:R3:W-:Y:S01]  /*edd0*/  STL [R1+0x1f4], R7 ;  /* 0x0001f40701007387 */ /* 0x0007e20000100800 */
[----:B------:R-:W-:-:S02]  /*ede0*/  SEL R23, R6, R35, !P1 ;  /* 0x0000002306177207 */ /* 0x000fc40004800000 */
[C---:B------:R-:W-:Y:S01]  /*edf0*/  SEL R22, R6.reuse, R36, !P1 ;  /* 0x0000002406167207 */ /* 0x040fe20004800000 */
[----:B------:R-:W-:Y:S01]  /*ee00*/  STL.64 [R1+0x1438], R28 ;  /* 0x0014381c01007387 */ /* 0x000fe20000100a00 */
[C---:B------:R-:W-:Y:S02]  /*ee10*/  SEL R21, R6.reuse, R37, !P1 ;  /* 0x0000002506157207 */ /* 0x040fe40004800000 */
[C---:B------:R-:W-:Y:S01]  /*ee20*/  SEL R20, R6.reuse, R38, !P1 ;  /* 0x0000002606147207 */ /* 0x040fe20004800000 */
[----:B------:R-:W-:Y:S01]  /*ee30*/  STL.64 [R1+0x1440], R26 ;  /* 0x0014401a01007387 */ /* 0x000fe20000100a00 */
[C---:B------:R-:W-:Y:S02]  /*ee40*/  SEL R19, R6.reuse, R39, !P1 ;  /* 0x0000002706137207 */ /* 0x040fe40004800000 */
[C---:B------:R-:W-:Y:S01]  /*ee50*/  SEL R18, R6.reuse, R40, !P1 ;  /* 0x0000002806127207 */ /* 0x040fe20004800000 */
[----:B------:R-:W-:Y:S01]  /*ee60*/  STL.64 [R1+0x1448], R24 ;  /* 0x0014481801007387 */ /* 0x000fe20000100a00 */
        /* <DEDUP_REMOVED lines=12> */
[C---:B-1----:R-:W-:Y:S02]  /*ef30*/  SEL R9, R6.reuse, R49, !P1 ;  /* 0x0000003106097207 */ /* 0x042fe40004800000 */
[C---:B--2---:R-:W-:Y:S01]  /*ef40*/  SEL R8, R6.reuse, R50, !P1 ;  /* 0x0000003206087207 */ /* 0x044fe20004800000 */
[----:B------:R-:W-:Y:S01]  /*ef50*/  STL.64 [R1+0x1470], R12 ;  /* 0x0014700c01007387 */ /* 0x000fe20000100a00 */
[----:B---3--:R-:W-:-:S03]  /*ef60*/  SEL R7, R6, R51, !P1 ;  /* 0x0000003306077207 */ /* 0x008fc60004800000 */
[----:B------:R-:W-:Y:S01]  /*ef70*/  STL.64 [R1+0x1478], R14 ;  /* 0x0014780e01007387 */ /* 0x000fe20000100a00 */
[----:B------:R-:W-:-:S03]  /*ef80*/  SEL R11, R6, R54, !P1 ;  /* 0x00000036060b7207 */ /* 0x000fc60004800000 */
[----:B------:R-:W-:Y:S01]  /*ef90*/  STL [R1+0x1568], R34 ;  /* 0x0015682201007387 */ /* 0x000fe20000100800 */
[----:B------:R-:W-:-:S03]  /*efa0*/  SEL R10, R6, R55, !P1 ;  /* 0x00000037060a7207 */ /* 0x000fc60004800000 */
[----:B------:R-:W-:Y:S04]  /*efb0*/  STL [R1+0x156c], R44 ;  /* 0x00156c2c01007387 */ /* 0x000fe80000100800 */
[----:B------:R1:W-:Y:S04]  /*efc0*/  STL [R1+0x1f0], R9 ;  /* 0x0001f00901007387 */ /* 0x0003e80000100800 */
[----:B------:R2:W-:Y:S04]  /*efd0*/  STL [R1+0x1ec], R8 ;  /* 0x0001ec0801007387 */ /* 0x0005e80000100800 */
[----:B------:R3:W-:Y:S01]  /*efe0*/  STL [R1+0x1e8], R7 ;  /* 0x0001e80701007387 */ /* 0x0007e20000100800 */
[----:B-1----:R-:W-:-:S02]  /*eff0*/  SEL R9, R6, R56, !P1 ;  /* 0x0000003806097207 */ /* 0x002fc40004800000 */
[C---:B--2---:R-:W-:Y:S01]  /*f000*/  SEL R8, R6.reuse, R57, !P1 ;  /* 0x0000003906087207 */ /* 0x044fe20004800000 */
[----:B------:R-:W-:Y:S01]  /*f010*/  STL.64 [R1+0x1480], R10 ;  /* 0x0014800a01007387 */ /* 0x000fe20000100a00 */
[----:B---3--:R-:W-:-:S03]  /*f020*/  SEL R7, R6, R58, !P1 ;  /* 0x0000003a06077207 */ /* 0x008fc60004800000 */
[----:B------:R-:W-:Y:S04]  /*f030*/  STL.64 [R1+0x1488], R8 ;  /* 0x0014880801007387 */ /* 0x000fe80000100a00 */
[----:B------:R-:W-:Y:S04]  /*f040*/  STL [R1+0x1490], R59 ;  /* 0x0014903b01007387 */ /* 0x000fe80000100800 */
[----:B------:R1:W-:Y:S04]  /*f050*/  STL [R1+0x288], R7 ;  /* 0x0002880701007387 */ /* 0x0003e80000100800 */
[----:B------:R-:W-:Y:S04]  /*f060*/  STL.64 [R1+0x1498], R60 ;  /* 0x0014983c01007387 */ /* 0x000fe80000100a00 */
        /* <DEDUP_REMOVED lines=13> */
[----:B------:R-:W-:Y:S01]  /*f140*/  STL.64 [R1+0x1508], R88 ;  /* 0x0015085801007387 */ /* 0x000fe20000100a00 */
[----:B-1----:R-:W-:-:S03]  /*f150*/  SEL R7, R6, R106, !P1 ;  /* 0x0000006a06077207 */ /* 0x002fc60004800000 */
[----:B------:R-:W-:Y:S04]  /*f160*/  STL.64 [R1+0x1510], R90 ;  /* 0x0015105a01007387 */ /* 0x000fe80000100a00 */
[----:B------:R-:W-:Y:S04]  /*f170*/  STL.64 [R1+0x1518], R92 ;  /* 0x0015185c01007387 */ /* 0x000fe80000100a00 */
[----:B------:R-:W-:Y:S01]  /*f180*/  STL.64 [R1+0x1520], R94 ;  /* 0x0015205e01007387 */ /* 0x000fe20000100a00 */
[----:B------:R-:W-:-:S03]  /*f190*/  SEL R9, R6, R107, !P1 ;  /* 0x0000006b06097207 */ /* 0x000fc60004800000 */
[----:B------:R-:W-:Y:S01]  /*f1a0*/  STL.64 [R1+0x1528], R96 ;  /* 0x0015286001007387 */ /* 0x000fe20000100a00 */
[----:B------:R-:W-:-:S03]  /*f1b0*/  SEL R8, R6, R108, !P1 ;  /* 0x0000006c06087207 */ /* 0x000fc60004800000 */
[----:B------:R-:W-:Y:S04]  /*f1c0*/  STL.64 [R1+0x1530], R98 ;  /* 0x0015306201007387 */ /* 0x000fe80000100a00 */
[----:B------:R-:W-:Y:S04]  /*f1d0*/  STL.64 [R1+0x1538], R100 ;  /* 0x0015386401007387 */ /* 0x000fe80000100a00 */
[----:B------:R-:W-:Y:S04]  /*f1e0*/  STL.64 [R1+0x1540], R102 ;  /* 0x0015406601007387 */ /* 0x000fe80000100a00 */
[----:B------:R-:W-:Y:S04]  /*f1f0*/  STL.64 [R1+0x1548], R104 ;  /* 0x0015486801007387 */ /* 0x000fe80000100a00 */
[----:B------:R1:W-:Y:S04]  /*f200*/  STL [R1+0x280], R7 ;  /* 0x0002800701007387 */ /* 0x0003e80000100800 */
[----:B------:R2:W-:Y:S01]  /*f210*/  STL [R1+0x284], R9 ;  /* 0x0002840901007387 */ /* 0x0005e20000100800 */
[----:B-1----:R-:W-:-:S03]  /*f220*/  SEL R7, R6, R109, !P1 ;  /* 0x0000006d06077207 */ /* 0x002fc60004800000 */
[----:B------:R1:W-:Y:S01]  /*f230*/  STL [R1+0x28c], R8 ;  /* 0x00028c0801007387 */ /* 0x0003e20000100800 */
[----:B--2---:R-:W-:-:S03]  /*f240*/  SEL R9, R6, R110, !P1 ;  /* 0x0000006e06097207 */ /* 0x004fc60004800000 */
        /* <DEDUP_REMOVED lines=29> */
[----:B------:R-:W-:Y:S01]  /*f420*/  STL [R1+0x1550], R125 ;  /* 0x0015507d01007387 */ /* 0x000fe20000100800 */
[----:B-1----:R-:W-:-:S03]  /*f430*/  SEL R9, R6, R136, !P1 ;  /* 0x0000008806097207 */ /* 0x002fc60004800000 */
[----:B------:R1:W-:Y:S01]  /*f440*/  STL [R1+0x2cc], R7 ;  /* 0x0002cc0701007387 */ /* 0x0003e20000100800 */
[----:B--2---:R-:W-:-:S03]  /*f450*/  SEL R8, R6, R137, !P1 ;  /* 0x0000008906087207 */ /* 0x004fc60004800000 */
[----:B------:R-:W-:Y:S04]  /*f460*/  STL.64 [R1+0x1558], R126 ;  /* 0x0015587e01007387 */ /* 0x000fe80000100a00 */
[----:B------:R-:W-:Y:S01]  /*f470*/  STL.64 [R1+0x1560], R128 ;  /* 0x0015608001007387 */ /* 0x000fe20000100a00 */
[----:B-1----:R-:W-:-:S03]  /*f480*/  SEL R7, R6, R138, !P1 ;  /* 0x0000008a06077207 */ /* 0x002fc60004800000 */
[----:B------:R1:W-:Y:S04]  /*f490*/  STL [R1+0x2d0], R9 ;  /* 0x0002d00901007387 */ /* 0x0003e80000100800 */
        /* <DEDUP_REMOVED lines=16> */
[----:B------:R-:W-:Y:S01]  /*f5a0*/  STL [R1+0x4e8], R9 ;  /* 0x0004e80901007387 */ /* 0x000fe20000100800 */
[----:B---3--:R-:W-:-:S03]  /*f5b0*/  SEL R7, R6, R147, !P1 ;  /* 0x0000009306077207 */ /* 0x008fc60004800000 */
[----:B------:R-:W-:Y:S04]  /*f5c0*/  STL [R1+0x4ec], R8 ;  /* 0x0004ec0801007387 */ /* 0x000fe80000100800 */
[----:B------:R1:W-:Y:S02]  /*f5d0*/  STL [R1+0x4f0], R7 ;  /* 0x0004f00701007387 */ /* 0x0003e40000100800 */
[----:B-1----:R-:W-:-:S05]  /*f5e0*/  SEL R7, R6, R174, !P1 ;  /* 0x000000ae06077207 */ /* 0x002fca0004800000 */
[----:B------:R1:W-:Y:S04]  /*f5f0*/  STL [R1+0x55c], R7 ;  /* 0x00055c0701007387 */ /* 0x0003e80000100800 */
[----:B------:R-:W2:Y:S04]  /*f600*/  LDL.LU R35, [R1+0x84] ;  /* 0x0000840001237983 */ /* 0x000ea80000300800 */
[----:B------:R-:W3:Y:S01]  /*f610*/  S2R R30, SR_TID.X ;  /* 0x00000000001e7919 */ /* 0x000ee20000002100 */
[----:B------:R-:W-:Y:S02]  /*f620*/  ISETP.NE.AND P0, PT, RZ, c[0x0][0x178], PT ;  /* 0x00005e00ff007a0c */ /* 0x000fe40003f05270 */
[----:B-1----:R-:W-:Y:S01]  /*f630*/  SEL R7, R6, R248, !P1 ;  /* 0x000000f806077207 */ /* 0x002fe20004800000 */
[----:B------:R-:W4:Y:S01]  /*f640*/  LDL.LU R24, [R1+0xa0] ;  /* 0x0000a00001187983 */ /* 0x000f220000300800 */
[----:B------:R-:W-:-:S03]  /*f650*/  @!P3 IMAD.MOV R241, RZ, RZ, -R241 ;  /* 0x000000fffff1b224 */ /* 0x000fc600078e0af1 */
[----:B------:R1:W-:Y:S01]  /*f660*/  STL [R1+0x624], R7 ;  /* 0x0006240701007387 */ /* 0x0003e20000100800 */
[----:B------:R-:W-:Y:S01]  /*f670*/  ISETP.GE.AND P3, PT, R4, RZ, PT ;  /* 0x000000ff0400720c */ /* 0x000fe20003f66270 */
[----:B------:R-:W-:Y:S02]  /*f680*/  IMAD.MOV.U32 R36, RZ, RZ, c[0x0][0x188] ;  /* 0x00006200ff247624 */ /* 0x000fe400078e00ff */
[----:B------:R-:W4:Y:S02]  /*f690*/  LDL.LU R25, [R1+0x34] ;  /* 0x0000340001197983 */ /* 0x000f240000300800 */
[----:B------:R-:W-:Y:S01]  /*f6a0*/  @!P0 LOP3.LUT R5, RZ, c[0x0][0x178], RZ, 0x33, !PT ;  /* 0x00005e00ff058a12 */ /* 0x000fe200078e33ff */
[----:B------:R-:W-:Y:S01]  /*f6b0*/  @!P4 IMAD.MOV R247, RZ, RZ, -R247 ;  /* 0x000000fffff7c224 */ /* 0x000fe200078e0af7 */
[----:B------:R-:W4:Y:S01]  /*f6c0*/  LDL.LU R26, [R1+0x38] ;  /* 0x00003800011a7983 */ /* 0x000f220000300800 */
[--C-:B---3--:R-:W-:Y:S02]  /*f6d0*/  SHF.R.U32.HI R29, RZ, 0x7, R30.reuse ;  /* 0x00000007ff1d7819 */ /* 0x108fe4000001161e */
[----:B-1----:R-:W-:Y:S01]  /*f6e0*/  SHF.R.U32.HI R7, RZ, 0x7, R30 ;  /* 0x00000007ff077819 */ /* 0x002fe2000001161e */
[----:B------:R-:W-:Y:S01]  /*f6f0*/  IMAD R5, R5, c[0x0][0x184], RZ ;  /* 0x0000610005057a24 */ /* 0x000fe200078e02ff */
[----:B------:R-:W-:Y:S01]  /*f700*/  SGXT.U32 R29, R29, 0x1 ;  /* 0x000000011d1d781a */ /* 0x000fe20000000000 */
[----:B------:R-:W-:Y:S01]  /*f710*/  @!P3 IMAD.MOV R246, RZ, RZ, -R246 ;  /* 0x000000fffff6b224 */ /* 0x000fe200078e0af6 */
[----:B------:R-:W-:Y:S01]  /*f720*/  SGXT.U32 R7, R7, 0x1 ;  /* 0x000000010707781a */ /* 0x000fe20000000000 */
[----:B------:R-:W-:Y:S01]  /*f730*/  @!P2 IMAD.MOV R249, RZ, RZ, -R249 ;  /* 0x000000fffff9a224 */ /* 0x000fe200078e0af9 */
[----:B------:R-:W4:Y:S01]  /*f740*/  LDL.LU R27, [R1+0x3c] ;  /* 0x00003c00011b7983 */ /* 0x000f220000300800 */
[----:B------:R-:W-:-:S02]  /*f750*/  IMAD R28, R29, c[0x0][0x188], RZ ;  /* 0x000062001d1c7a24 */ /* 0x000fc400078e02ff */
[C---:B------:R-:W-:Y:S02]  /*f760*/  IMAD R29, R7.reuse, c[0x0][0x188], RZ ;  /* 0x00006200071d7a24 */ /* 0x040fe400078e02ff */
[C---:B------:R-:W-:Y:S02]  /*f770*/  IMAD R32, R7.reuse, c[0x0][0x188], RZ ;  /* 0x0000620007207a24 */ /* 0x040fe400078e02ff */
[----:B------:R-:W-:Y:S01]  /*f780*/  IMAD R7, R7, c[0x0][0x188], RZ ;  /* 0x0000620007077a24 */ /* 0x000fe200078e02ff */
[C---:B------:R-:W-:Y:S01]  /*f790*/  LEA R31, P0, R5.reuse, c[0x0][0x160], 0x2 ;  /* 0x00005800051f7a11 */ /* 0x040fe200078010ff */
[C---:B------:R-:W-:Y:S02]  /*f7a0*/  IMAD R29, R36.reuse, 0x2, R29 ;  /* 0x00000002241d7824 */ /* 0x040fe400078e021d */
[C---:B------:R-:W-:Y:S01]  /*f7b0*/  IMAD R7, R36.reuse, 0x2, R7 ;  /* 0x0000000224077824 */ /* 0x040fe200078e0207 */
[----:B------:R-:W-:Y:S01]  /*f7c0*/  LEA.HI.X.SX32 R30, R5, c[0x0][0x164], 0x2, P0 ;  /* 0x00005900051e7a11 */ /* 0x000fe200000f16ff */
[----:B------:R-:W-:Y:S01]  /*f7d0*/  IMAD R32, R36, 0x2, R32 ;  /* 0x0000000224207824 */ /* 0x000fe200078e0220 */
[----:B------:R-:W-:Y:S01]  /*f7e0*/  LEA R128, P0, R28, R31, 0x2 ;  /* 0x0000001f1c807211 */ /* 0x000fe200078010ff */
[----:B------:R-:W-:Y:S01]  /*f7f0*/  IMAD R7, R36, 0x2, R7 ;  /* 0x0000000224077824 */ /* 0x000fe200078e0207 */
        /* <DEDUP_REMOVED lines=107> */
[----:B------:R-:W-:Y:S02]  /*feb0*/  SEL R249, R6, R249, !P1 ;  /* 0x000000f906f97207 */ /* 0x000fe40004800000 */
[----:B------:R-:W-:-:S02]  /*fec0*/  LEA R58, P1, R29, R31, 0x2 ;  /* 0x0000001f1d3a7211 */ /* 0x000fc400078210ff */
[----:B------:R-:W-:Y:S02]  /*fed0*/  LEA.HI.X.SX32 R129, R28, R30, 0x2, P0 ;  /* 0x0000001e1c817211 */ /* 0x000fe400000f16ff */
[C---:B------:R-:W-:Y:S01]  /*fee0*/  LEA R32, R36.reuse, R32, 0x1 ;  /* 0x0000002024207211 */ /* 0x040fe200078e08ff */
[----:B------:R-:W3:Y:S01]  /*fef0*/  LDL.LU R28, [R1+0x40] ;  /* 0x00004000011c7983 */ /* 0x000ee20000300800 */
[----:B------:R-:W-:Y:S02]  /*ff00*/  LEA R126, P0, R7, R31, 0x2 ;  /* 0x0000001f077e7211 */ /* 0x000fe400078010ff */
[-C--:B------:R-:W-:Y:S01]  /*ff10*/  LEA.HI.X.SX32 R59, R29, R30.reuse, 0x2, P1 ;  /* 0x0000001e1d3b7211 */ /* 0x080fe200008f16ff */
[----:B------:R-:W-:Y:S01]  /*ff20*/  IMAD R32, R36, 0x2, R32 ;  /* 0x0000000224207824 */ /* 0x000fe200078e0220 */
[----:B------:R-:W3:Y:S01]  /*ff30*/  LDL.LU R29, [R1+0x44] ;  /* 0x00004400011d7983 */ /* 0x000ee20000300800 */
[----:B------:R-:W-:-:S03]  /*ff40*/  LEA.HI.X.SX32 R127, R7, R30, 0x2, P0 ;  /* 0x0000001e077f7211 */ /* 0x000fc600000f16ff */
[----:B------:R1:W-:Y:S01]  /*ff50*/  STL.64 [R1+0x1e0], R128 ;  /* 0x0001e08001007387 */ /* 0x0003e20000100a00 */
[----:B------:R-:W-:-:S03]  /*ff60*/  LEA R8, P1, R32, R31, 0x2 ;  /* 0x0000001f20087211 */ /* 0x000fc600078210ff */
[----:B------:R-:W3:Y:S01]  /*ff70*/  LDL.LU R7, [R1+0x48] ;  /* 0x0000480001077983 */ /* 0x000ee20000300800 */
[----:B------:R-:W-:-:S03]  /*ff80*/  LEA.HI.X.SX32 R9, R32, R30, 0x2, P1 ;  /* 0x0000001e20097211 */ /* 0x000fc600008f16ff */
[----:B------:R-:W-:Y:S04]  /*ff90*/  STL.64 [R1+0x1d8], R58 ;  /* 0x0001d83a01007387 */ /* 0x000fe80000100a00 */
[----:B------:R-:W3:Y:S01]  /*ffa0*/  LDL.LU R36, [R1+0x4c] ;  /* 0x00004c0001247983 */ /* 0x000ee20000300800 */
[----:B--2---:R-:W-:-:S03]  /*ffb0*/  LEA R124, P0, R35, R31, 0x2 ;  /* 0x0000001f237c7211 */ /* 0x004fc600078010ff */
[----:B------:R2:W-:Y:S01]  /*ffc0*/  STL.64 [R1+0x1d0], R126 ;  /* 0x0001d07e01007387 */ /* 0x0005e20000100a00 */
[----:B------:R-:W-:-:S03]  /*ffd0*/  LEA.HI.X.SX32 R125, R35, R30, 0x2, P0 ;  /* 0x0000001e237d7211 */ /* 0x000fc600000f16ff */
[----:B------:R-:W-:Y:S04]  /*ffe0*/  STL.64 [R1+0x1c8], R8 ;  /* 0x0001c80801007387 */ /* 0x000fe80000100a00 */
[----:B------:R-:W2:Y:S01]  /*fff0*/  LDL.LU R35, [R1+0x50] ;  /* 0x0000500001237983 */ /* 0x000ea20000300800 */
[----:B----4-:R-:W-:-:S04]  /*10000*/  LEA R10, P1, R24, R31, 0x2 ;  /* 0x0000001f180a7211 */ /* 0x010fc800078210ff */
[----:B------:R-:W-:Y:S02]  /*10010*/  LEA.HI.X.SX32 R11, R24, R30, 0x2, P1 ;  /* 0x0000001e180b7211 */ /* 0x000fe400008f16ff */
[-C--:B------:R-:W-:Y:S01]  /*10020*/  LEA R104, P0, R25, R31.reuse, 0x2 ;  /* 0x0000001f19687211 */ /* 0x080fe200078010ff */
[----:B------:R4:W-:Y:S01]  /*10030*/  STL.64 [R1+0x1c0], R124 ;  /* 0x0001c07c01007387 */ /* 0x0009e20000100a00 */
[----:B------:R-:W-:-:S03]  /*10040*/  LEA R14, P1, R26, R31, 0x2 ;  /* 0x0000001f1a0e7211 */ /* 0x000fc600078210ff */
[----:B------:R-:W4:Y:S01]  /*10050*/  LDL.LU R22, [R1+0x54] ;  /* 0x0000540001167983 */ /* 0x000f220000300800 */
[----:B------:R-:W-:-:S03]  /*10060*/  LEA.HI.X.SX32 R105, R25, R30, 0x2, P0 ;  /* 0x0000001e19697211 */ /* 0x000fc600000f16ff */
[----:B------:R-:W-:Y:S01]  /*10070*/  STL.64 [R1+0x1b8], R10 ;  /* 0x0001b80a01007387 */ /* 0x000fe20000100a00 */
[----:B------:R-:W-:-:S03]  /*10080*/  LEA.HI.X.SX32 R15, R26, R30, 0x2, P1 ;  /* 0x0000001e1a0f7211 */ /* 0x000fc600008f16ff */
[----:B------:R-:W4:Y:S04]  /*10090*/  LDL.LU R23, [R1+0x58] ;  /* 0x0000580001177983 */ /* 0x000f280000300800 */
[----:B------:R1:W-:Y:S01]  /*100a0*/  STL.64 [R1+0x1b0], R104 ;  /* 0x0001b06801007387 */ /* 0x0003e20000100a00 */
[----:B------:R-:W-:-:S03]  /*100b0*/  LEA R102, P0, R27, R31, 0x2 ;  /* 0x0000001f1b667211 */ /* 0x000fc600078010ff */
[----:B------:R-:W4:Y:S01]  /*100c0*/  LDL.LU R24, [R1+0x5c] ;  /* 0x00005c0001187983 */ /* 0x000f220000300800 */
[----:B------:R-:W-:-:S03]  /*100d0*/  LEA.HI.X.SX32 R103, R27, R30, 0x2, P0 ;  /* 0x0000001e1b677211 */ /* 0x000fc600000f16ff */
[----:B------:R-:W4:Y:S04]  /*100e0*/  LDL.LU R25, [R1+0x60] ;  /* 0x0000600001197983 */ /* 0x000f280000300800 */
[----:B------:R-:W-:Y:S04]  /*100f0*/  STL.64 [R1+0x1a8], R14 ;  /* 0x0001a80e01007387 */ /* 0x000fe80000100a00 */
[----:B------:R-:W4:Y:S04]  /*10100*/  LDL.LU R26, [R1+0x64] ;  /* 0x00006400011a7983 */ /* 0x000f280000300800 */
[----:B------:R1:W-:Y:S04]  /*10110*/  STL.64 [R1+0x1a0], R102 ;  /* 0x0001a06601007387 */ /* 0x0003e80000100a00 */
[----:B------:R-:W4:Y:S01]  /*10120*/  LDL.LU R27, [R1+0x68] ;  /* 0x00006800011b7983 */ /* 0x000f220000300800 */
[----:B---3--:R-:W-:-:S04]  /*10130*/  LEA R12, P1, R28, R31, 0x2 ;  /* 0x0000001f1c0c7211 */ /* 0x008fc800078210ff */
[----:B------:R-:W-:Y:S02]  /*10140*/  LEA.HI.X.SX32 R13, R28, R30, 0x2, P1 ;  /* 0x0000001e1c0d7211 */ /* 0x000fe400008f16ff */
[----:B------:R-:W-:-:S03]  /*10150*/  LEA R100, P0, R29, R31, 0x2 ;  /* 0x0000001f1d647211 */ /* 0x000fc600078010ff */
[----:B------:R-:W-:Y:S01]  /*10160*/  STL.64 [R1+0x198], R12 ;  /* 0x0001980c01007387 */ /* 0x000fe20000100a00 */
[-C--:B------:R-:W-:Y:S02]  /*10170*/  LEA.HI.X.SX32 R101, R29, R30.reuse, 0x2, P0 ;  /* 0x0000001e1d657211 */ /* 0x080fe400000f16ff */
[CC--:B------:R-:W-:Y:S01]  /*10180*/  LEA R16, P1, R7.reuse, R31.reuse, 0x2 ;  /* 0x0000001f07107211 */ /* 0x0c0fe200078210ff */
[----:B------:R-:W3:Y:S03]  /*10190*/  LDL.LU R28, [R1+0x6c] ;  /* 0x00006c00011c7983 */ /* 0x000ee60000300800 */
[----:B------:R-:W-:Y:S01]  /*101a0*/  LEA.HI.X.SX32 R17, R7, R30, 0x2, P1 ;  /* 0x0000001e07117211 */ /* 0x000fe200008f16ff */
[----:B------:R-:W3:Y:S01]  /*101b0*/  LDL.LU R29, [R1+0x70] ;  /* 0x00007000011d7983 */ /* 0x000ee20000300800 */
[----:B------:R-:W-:-:S03]  /*101c0*/  LEA R98, P0, R36, R31, 0x2 ;  /* 0x0000001f24627211 */ /* 0x000fc600078010ff */
[----:B------:R1:W-:Y:S01]  /*101d0*/  STL.64 [R1+0x190], R100 ;  /* 0x0001906401007387 */ /* 0x0003e20000100a00 */
[----:B------:R-:W-:-:S03]  /*101e0*/  LEA.HI.X.SX32 R99, R36, R30, 0x2, P0 ;  /* 0x0000001e24637211 */ /* 0x000fc600000f16ff */
[----:B------:R-:W3:Y:S04]  /*101f0*/  LDL.LU R37, [R1+0x74] ;  /* 0x0000740001257983 */ /* 0x000ee80000300800 */
[----:B------:R-:W-:Y:S04]  /*10200*/  STL.64 [R1+0x188], R16 ;  /* 0x0001881001007387 */ /* 0x000fe80000100a00 */
[----:B------:R-:W3:Y:S01]  /*10210*/  LDL.LU R36, [R1+0x78] ;  /* 0x0000780001247983 */ /* 0x000ee20000300800 */
[----:B--2---:R-:W-:-:S04]  /*10220*/  LEA R18, P1, R35, R31, 0x2 ;  /* 0x0000001f23127211 */ /* 0x004fc800078210ff */
[----:B------:R-:W-:Y:S02]  /*10230*/  LEA.HI.X.SX32 R19, R35, R30, 0x2, P1 ;  /* 0x0000001e23137211 */ /* 0x000fe400008f16ff */
[----:B------:R-:W2:Y:S04]  /*10240*/  LDL.LU R35, [R1+0x7c] ;  /* 0x00007c0001237983 */ /* 0x000ea80000300800 */
[----:B------:R-:W1:Y:S01]  /*10250*/  S2R R2, SR_TID.X ;  /* 0x0000000000027919 */ /* 0x000e620000002100 */
[----:B----4-:R-:W-:-:S04]  /*10260*/  LEA R96, P0, R22, R31, 0x2 ;  /* 0x0000001f16607211 */ /* 0x010fc800078010ff */
[----:B------:R-:W-:Y:S02]  /*10270*/  LEA.HI.X.SX32 R97, R22, R30, 0x2, P0 ;  /* 0x0000001e16617211 */ /* 0x000fe400000f16ff */
[----:B------:R-:W-:-:S04]  /*10280*/  LEA R20, P1, R23, R31, 0x2 ;  /* 0x0000001f17147211 */ /* 0x000fc800078210ff */
[-C--:B------:R-:W-:Y:S02]  /*10290*/  LEA.HI.X.SX32 R21, R23, R30.reuse, 0x2, P1 ;  /* 0x0000001e17157211 */ /* 0x080fe400008f16ff */
[CC--:B------:R-:W-:Y:S02]  /*102a0*/  LEA R94, P0, R24.reuse, R31.reuse, 0x2 ;  /* 0x0000001f185e7211 */ /* 0x0c0fe400078010ff */
[CC--:B------:R-:W-:Y:S02]  /*102b0*/  LEA R22, P1, R25.reuse, R31.reuse, 0x2 ;  /* 0x0000001f19167211 */ /* 0x0c0fe400078210ff */
[-C--:B------:R-:W-:Y:S02]  /*102c0*/  LEA.HI.X.SX32 R95, R24, R30.reuse, 0x2, P0 ;  /* 0x0000001e185f7211 */ /* 0x080fe400000f16ff */
[----:B------:R-:W-:Y:S02]  /*102d0*/  LEA.HI.X.SX32 R23, R25, R30, 0x2, P1 ;  /* 0x0000001e19177211 */ /* 0x000fe400008f16ff */
[----:B------:R-:W-:-:S04]  /*102e0*/  LEA R92, P0, R26, R31, 0x2 ;  /* 0x0000001f1a5c7211 */ /* 0x000fc800078010ff */
[-C--:B------:R-:W-:Y:S02]  /*102f0*/  LEA.HI.X.SX32 R93, R26, R30.reuse, 0x2, P0 ;  /* 0x0000001e1a5d7211 */ /* 0x080fe400000f16ff */
[C---:B------:R-:W-:Y:S02]  /*10300*/  LEA R24, P1, R27.reuse, R31, 0x2 ;  /* 0x0000001f1b187211 */ /* 0x040fe400078210ff */
[----:B-1----:R-:W-:Y:S02]  /*10310*/  SHF.R.U32.HI R0, RZ, 0x7, R2 ;  /* 0x00000007ff007819 */ /* 0x002fe40000011602 */
[----:B------:R-:W-:Y:S01]  /*10320*/  LEA.HI.X.SX32 R25, R27, R30, 0x2, P1 ;  /* 0x0000001e1b197211 */ /* 0x000fe200008f16ff */
[----:B------:R1:W-:Y:S01]  /*10330*/  STL.64 [R1+0x180], R98 ;  /* 0x0001806201007387 */ /* 0x0003e20000100a00 */
[----:B------:R-:W-:-:S03]  /*10340*/  SGXT.U32 R0, R0, 0x1 ;  /* 0x000000010000781a */ /* 0x000fc60000000000 */
[----:B------:R-:W-:Y:S04]  /*10350*/  STL.64 [R1+0x178], R18 ;  /* 0x0001781201007387 */ /* 0x000fe80000100a00 */
[----:B------:R2:W-:Y:S01]  /*10360*/  STL.64 [R1+0x170], R96 ;  /* 0x0001706001007387 */ /* 0x0005e20000100a00 */
[----:B------:R-:W-:-:S03]  /*10370*/  ISETP.GE.AND P6, PT, R0, c[0x0][0x180], PT ;  /* 0x0000600000007a0c */ /* 0x000fc60003fc6270 */
[----:B------:R-:W-:Y:S01]  /*10380*/  STL.64 [R1+0x168], R20 ;  /* 0x0001681401007387 */ /* 0x000fe20000100a00 */
[----:B------:R-:W-:-:S03]  /*10390*/  IMAD.MOV.U32 R0, RZ, RZ, c[0x0][0x188] ;  /* 0x00006200ff007624 */ /* 0x000fc600078e00ff */
[----:B------:R1:W-:Y:S04]  /*103a0*/  STL.64 [R1+0x160], R94 ;  /* 0x0001605e01007387 */ /* 0x0003e80000100a00 */
[----:B------:R-:W-:Y:S04]  /*103b0*/  STL.64 [R1+0x158], R22 ;  /* 0x0001581601007387 */ /* 0x000fe80000100a00 */
[----:B------:R1:W-:Y:S01]  /*103c0*/  STL.64 [R1+0x150], R92 ;  /* 0x0001505c01007387 */ /* 0x0003e20000100a00 */
[----:B------:R-:W-:-:S03]  /*103d0*/  ISETP.NE.U32.AND P4, PT, R3, RZ, PT ;  /* 0x000000ff0300720c */ /* 0x000fc60003f85070 */
[----:B------:R-:W-:Y:S01]  /*103e0*/  STL.64 [R1+0x148], R24 ;  /* 0x0001481801007387 */ /* 0x000fe20000100a00 */
[----:B------:R-:W-:Y:S01]  /*103f0*/  IMAD R3, R0, 0x2, R250 ;  /* 0x0000000200037824 */ /* 0x000fe200078e02fa */
[----:B------:R-:W-:-:S04]  /*10400*/  SHF.R.U32.HI R2, RZ, 0x7, R2 ;  /* 0x00000007ff027819 */ /* 0x000fc80000011602 */
[----:B------:R-:W-:Y:S02]  /*10410*/  SGXT.U32 R2, R2, 0x1 ;  /* 0x000000010202781a */ /* 0x000fe40000000000 */
[----:B------:R-:W-:Y:S02]  /*10420*/  SEL R4, RZ, 0x4, !P5 ;  /* 0x00000004ff047807 */ /* 0x000fe40006800000 */
[----:B------:R-:W-:Y:S02]  /*10430*/  LOP3.LUT R2, R2, 0x4, RZ, 0xfc, !PT ;  /* 0x0000000402027812 */ /* 0x000fe400078efcff */
[----:B------:R-:W-:Y:S02]  /*10440*/  SEL R4, R4, RZ, !P6 ;  /* 0x000000ff04047207 */ /* 0x000fe40007000000 */
[----:B------:R-:W-:Y:S02]  /*10450*/  ISETP.GE.AND P6, PT, R2, c[0x0][0x180], PT ;  /* 0x0000600002007a0c */ /* 0x000fe40003fc6270 */
[----:B------:R-:W-:-:S02]  /*10460*/  SEL R2, RZ, 0x4, !P5 ;  /* 0x00000004ff027807 */ /* 0x000fc40006800000 */
[----:B------:R-:W-:Y:S01]  /*10470*/  ISETP.NE.U32.AND P3, PT, R4, RZ, PT ;  /* 0x000000ff0400720c */ /* 0x000fe20003f65070 */
[----:B------:R-:W-:Y:S01]  /*10480*/  IMAD R4, R0, 0x2, R3 ;  /* 0x0000000200047824 */ /* 0x000fe200078e0203 */
[----:B------:R-:W-:-:S04]  /*10490*/  SEL R2, R2, RZ, !P6 ;  /* 0x000000ff02027207 */ /* 0x000fc80007000000 */
[----:B------:R-:W-:Y:S02]  /*104a0*/  ISETP.NE.U32.AND P6, PT, R2, RZ, PT ;  /* 0x000000ff0200720c */ /* 0x000fe40003fc5070 */
[----:B------:R-:W-:Y:S02]  /*104b0*/  LEA R2, R0, R4, 0x1 ;  /* 0x0000000400027211 */ /* 0x000fe400078e08ff */
[CC--:B---3--:R-:W-:Y:S02]  /*104c0*/  LEA R90, P0, R28.reuse, R31.reuse, 0x2 ;  /* 0x0000001f1c5a7211 */ /* 0x0c8fe400078010ff */
[C---:B------:R-:W-:Y:S02]  /*104d0*/  LEA R26, P1, R29.reuse, R31, 0x2 ;  /* 0x0000001f1d1a7211 */ /* 0x040fe400078210ff */
[-C--:B------:R-:W-:Y:S02]  /*104e0*/  LEA.HI.X.SX32 R91, R28, R30.reuse, 0x2, P0 ;  /* 0x0000001e1c5b7211 */ /* 0x080fe400000f16ff */
[----:B------:R-:W-:-:S02]  /*104f0*/  LEA.HI.X.SX32 R27, R29, R30, 0x2, P1 ;  /* 0x0000001e1d1b7211 */ /* 0x000fc400008f16ff */
[CC--:B------:R-:W-:Y:S01]  /*10500*/  LEA R88, P0, R37.reuse, R31.reuse, 0x2 ;  /* 0x0000001f25587211 */ /* 0x0c0fe200078010ff */
[----:B------:R3:W-:Y:S03]  /*10510*/  STL.64 [R1+0x140], R90 ;  /* 0x0001405a01007387 */ /* 0x0007e60000100a00 */
[-C--:B------:R-:W-:Y:S02]  /*10520*/  LEA.HI.X.SX32 R89, R37, R30.reuse, 0x2, P0 ;  /* 0x0000001e25597211 */ /* 0x080fe400000f16ff */
[C---:B------:R-:W-:Y:S01]  /*10530*/  LEA R28, P1, R36.reuse, R31, 0x2 ;  /* 0x0000001f241c7211 */ /* 0x040fe200078210ff */
[----:B------:R-:W-:Y:S03]  /*10540*/  STL.64 [R1+0x138], R26 ;  /* 0x0001381a01007387 */ /* 0x000fe60000100a00 */
[----:B------:R-:W-:-:S02]  /*10550*/  LEA.HI.X.SX32 R29, R36, R30, 0x2, P1 ;  /* 0x0000001e241d7211 */ /* 0x000fc400008f16ff */
[CC--:B------:R-:W-:Y:S01]  /*10560*/  LEA R146, P1, R250.reuse, R31.reuse, 0x2 ;  /* 0x0000001ffa927211 */ /* 0x0c0fe200078210ff */
[----:B------:R1:W-:Y:S01]  /*10570*/  STL.64 [R1+0x130], R88 ;  /* 0x0001305801007387 */ /* 0x0003e20000100a00 */
[C---:B--2---:R-:W-:Y:S02]  /*10580*/  LEA R86, P0, R35.reuse, R31, 0x2 ;  /* 0x0000001f23567211 */ /* 0x044fe400078010ff */
[-C--:B------:R-:W-:Y:S01]  /*10590*/  LEA.HI.X.SX32 R147, R250, R30.reuse, 0x2, P1 ;  /* 0x0000001efa937211 */ /* 0x080fe200008f16ff */
[----:B------:R-:W-:Y:S01]  /*105a0*/  STL.64 [R1+0x128], R28 ;  /* 0x0001281c01007387 */ /* 0x000fe20000100a00 */
[----:B------:R-:W-:-:S03]  /*105b0*/  LEA.HI.X.SX32 R87, R35, R30, 0x2, P0 ;  /* 0x0000001e23577211 */ /* 0x000fc600000f16ff */
[----:B------:R-:W2:Y:S04]  /*105c0*/  LDL.LU R250, [R1+0x1570] ;  /* 0x0015700001fa7983 */ /* 0x000ea80000300800 */
[----:B------:R1:W-:Y:S04]  /*105d0*/  STL.64 [R1+0x120], R86 ;  /* 0x0001205601007387 */ /* 0x0003e80000100a00 */
[----:B------:R-:W3:Y:S01]  /*105e0*/  LDL R52, [R1+0x45c] ;  /* 0x00045c0001347983 */ /* 0x000ee20000100800 */
[----:B------:R-:W-:Y:S02]  /*105f0*/  IMAD R0, R0, 0x2, R2 ;  /* 0x0000000200007824 */ /* 0x000fe400078e0202 */
[----:B------:R-:W-:-:S04]  /*10600*/  IMAD.MOV.U32 R248, RZ, RZ, c[0x0][0x188] ;  /* 0x00006200fff87624 */ /* 0x000fc800078e00ff */
[----:B------:R-:W-:-:S04]  /*10610*/  IMAD R48, R248, 0x2, R0 ;  /* 0x00000002f8307824 */ /* 0x000fc800078e0200 */
        /* <DEDUP_REMOVED lines=9> */
[----:B------:R-:W-:Y:S01]  /*106b0*/  IMAD R39, R248, 0x2, R41 ;  /* 0x00000002f8277824 */ /* 0x000fe200078e0229 */
[----:B------:R-:W-:-:S03]  /*106c0*/  LEA R84, P0, R3, R31, 0x2 ;  /* 0x0000001f03547211 */ /* 0x000fc600078010ff */
[----:B------:R-:W-:Y:S01]  /*106d0*/  IMAD R40, R248, 0x2, R39 ;  /* 0x00000002f8287824 */ /* 0x000fe200078e0227 */
[----:B------:R-:W-:-:S03]  /*106e0*/  LEA R144, P1, R4, R31, 0x2 ;  /* 0x0000001f04907211 */ /* 0x000fc600078210ff */
[----:B------:R-:W-:Y:S01]  /*106f0*/  IMAD R6, R248, 0x2, R40 ;  /* 0x00000002f8067824 */ /* 0x000fe200078e0228 */
[-C--:B------:R-:W-:Y:S02]  /*10700*/  LEA.HI.X.SX32 R85, R3, R30.reuse, 0x2, P0 ;  /* 0x0000001e03557211 */ /* 0x080fe400000f16ff */
[-C--:B------:R-:W-:Y:S01]  /*10710*/  LEA R82, P0, R2, R31.reuse, 0x2 ;  /* 0x0000001f02527211 */ /* 0x080fe200078010ff */
[----:B------:R-:W-:Y:S01]  /*10720*/  IMAD R38, R248, 0x2, R6 ;  /* 0x00000002f8267824 */ /* 0x000fe200078e0206 */
[-C--:B------:R-:W-:Y:S02]  /*10730*/  LEA.HI.X.SX32 R145, R4, R30.reuse, 0x2, P1 ;  /* 0x0000001e04917211 */ /* 0x080fe400008f16ff */
[-C--:B------:R-:W-:Y:S02]  /*10740*/  LEA R142, P1, R0, R31.reuse, 0x2 ;  /* 0x0000001f008e7211 */ /* 0x080fe400078210ff */
[----:B------:R-:W-:Y:S02]  /*10750*/  LEA.HI.X.SX32 R83, R2, R30, 0x2, P0 ;  /* 0x0000001e02537211 */ /* 0x000fe400000f16ff */
[----:B------:R-:W-:-:S02]  /*10760*/  LEA R80, P0, R48, R31, 0x2 ;  /* 0x0000001f30507211 */ /* 0x000fc400078010ff */
[----:B------:R-:W-:Y:S02]  /*10770*/  LEA R36, R248, R38, 0x1 ;  /* 0x00000026f8247211 */ /* 0x000fe400078e08ff */
[-C--:B------:R-:W-:Y:S02]  /*10780*/  LEA.HI.X.SX32 R143, R0, R30.reuse, 0x2, P1 ;  /* 0x0000001e008f7211 */ /* 0x080fe400008f16ff */
[-C--:B------:R-:W-:Y:S02]  /*10790*/  LEA R140, P1, R33, R31.reuse, 0x2 ;  /* 0x0000001f218c7211 */ /* 0x080fe400078210ff */
[-C--:B------:R-:W-:Y:S01]  /*107a0*/  LEA.HI.X.SX32 R81, R48, R30.reuse, 0x2, P0 ;  /* 0x0000001e30517211 */ /* 0x080fe200000f16ff */
[----:B------:R-:W-:Y:S01]  /*107b0*/  IMAD R37, R248, 0x2, R36 ;  /* 0x00000002f8257824 */ /* 0x000fe200078e0224 */
[----:B------:R-:W-:Y:S02]  /*107c0*/  LEA R78, P0, R47, R31, 0x2 ;  /* 0x0000001f2f4e7211 */ /* 0x000fe400078010ff */
[----:B------:R-:W-:-:S02]  /*107d0*/  LEA.HI.X.SX32 R141, R33, R30, 0x2, P1 ;  /* 0x0000001e218d7211 */ /* 0x000fc400008f16ff */
[-C--:B------:R-:W-:Y:S01]  /*107e0*/  LEA R138, P1, R46, R31.reuse, 0x2 ;  /* 0x0000001f2e8a7211 */ /* 0x080fe200078210ff */
[----:B------:R-:W-:Y:S01]  /*107f0*/  IMAD R5, R248, 0x2, R37 ;  /* 0x00000002f8057824 */ /* 0x000fe200078e0225 */
[-C--:B------:R-:W-:Y:S02]  /*10800*/  LEA.HI.X.SX32 R79, R47, R30.reuse, 0x2, P0 ;  /* 0x0000001e2f4f7211 */ /* 0x080fe400000f16ff */
[-C--:B------:R-:W-:Y:S02]  /*10810*/  LEA R76, P0, R32, R31.reuse, 0x2 ;  /* 0x0000001f204c7211 */ /* 0x080fe400078010ff */
[-C--:B------:R-:W-:Y:S02]  /*10820*/  LEA.HI.X.SX32 R139, R46, R30.reuse, 0x2, P1 ;  /* 0x0000001e2e8b7211 */ /* 0x080fe400008f16ff */
[----:B------:R-:W-:Y:S01]  /*10830*/  LEA R136, P1, R45, R31, 0x2 ;  /* 0x0000001f2d887211 */ /* 0x000fe200078210ff */
[----:B------:R-:W-:Y:S01]  /*10840*/  IMAD R35, R248, 0x2, R5 ;  /* 0x00000002f8237824 */ /* 0x000fe200078e0205 */
[----:B------:R-:W-:-:S02]  /*10850*/  LEA.HI.X.SX32 R77, R32, R30, 0x2, P0 ;  /* 0x0000001e204d7211 */ /* 0x000fc400000f16ff */
[-C--:B------:R-:W-:Y:S02]  /*10860*/  LEA R74, P0, R42, R31.reuse, 0x2 ;  /* 0x0000001f2a4a7211 */ /* 0x080fe400078010ff */
[-C--:B------:R-:W-:Y:S01]  /*10870*/  LEA.HI.X.SX32 R137, R45, R30.reuse, 0x2, P1 ;  /* 0x0000001e2d897211 */ /* 0x080fe200008f16ff */
[----:B------:R-:W-:Y:S01]  /*10880*/  IMAD R33, R248, 0x2, R35 ;  /* 0x00000002f8217824 */ /* 0x000fe200078e0223 */
        /* <DEDUP_REMOVED lines=14> */
[-C--:B------:R-:W-:Y:S02]  /*10970*/  LEA.HI.X.SX32 R119, R40, R30.reuse, 0x2, P1 ;  /* 0x0000001e28777211 */ /* 0x080fe400008f16ff */
[-C--:B------:R-:W-:Y:S01]  /*10980*/  LEA R116, P1, R38, R31.reuse, 0x2 ;  /* 0x0000001f26747211 */ /* 0x080fe200078210ff */
[----:B------:R-:W-:Y:S01]  /*10990*/  IMAD R7, R248, 0x2, R4 ;  /* 0x00000002f8077824 */ /* 0x000fe200078e0204 */
[-C--:B------:R-:W-:Y:S02]  /*109a0*/  LEA.HI.X.SX32 R69, R6, R30.reuse, 0x2, P0 ;  /* 0x0000001e06457211 */ /* 0x080fe400000f16ff */
[-C--:B------:R-:W-:Y:S02]  /*109b0*/  LEA R66, P0, R36, R31.reuse, 0x2 ;  /* 0x0000001f24427211 */ /* 0x080fe400078010ff */
[----:B------:R-:W-:Y:S01]  /*109c0*/  LEA.HI.X.SX32 R117, R38, R30, 0x2, P1 ;  /* 0x0000001e26757211 */ /* 0x000fe200008f16ff */
[----:B------:R-:W-:Y:S01]  /*109d0*/  IMAD R2, R248, 0x2, R7 ;  /* 0x00000002f8027824 */ /* 0x000fe200078e0207 */
[----:B------:R-:W-:-:S02]  /*109e0*/  LEA R114, P1, R37, R31, 0x2 ;  /* 0x0000001f25727211 */ /* 0x000fc400078210ff */
[-C--:B------:R-:W-:Y:S02]  /*109f0*/  LEA.HI.X.SX32 R67, R36, R30.reuse, 0x2, P0 ;  /* 0x0000001e24437211 */ /* 0x080fe400000f16ff */
[-C--:B------:R-:W-:Y:S01]  /*10a00*/  LEA R64, P0, R5, R31.reuse, 0x2 ;  /* 0x0000001f05407211 */ /* 0x080fe200078010ff */
[C---:B------:R-:W-:Y:S01]  /*10a10*/  IMAD R6, R248.reuse, 0x2, R2 ;  /* 0x00000002f8067824 */ /* 0x040fe200078e0202 */
[-C--:B------:R-:W-:Y:S02]  /*10a20*/  LEA.HI.X.SX32 R115, R37, R30.reuse, 0x2, P1 ;  /* 0x0000001e25737211 */ /* 0x080fe400008f16ff */
[-C--:B------:R-:W-:Y:S01]  /*10a30*/  LEA R112, P1, R35, R31.reuse, 0x2 ;  /* 0x0000001f23707211 */ /* 0x080fe200078210ff */
[----:B------:R-:W1:Y:S01]  /*10a40*/  S2R R49, SR_TID.X ;  /* 0x0000000000317919 */ /* 0x000e620000002100 */
[----:B------:R-:W-:Y:S01]  /*10a50*/  LEA.HI.X.SX32 R65, R5, R30, 0x2, P0 ;  /* 0x0000001e05417211 */ /* 0x000fe200000f16ff */
[----:B------:R-:W-:Y:S01]  /*10a60*/  IMAD R0, R248, 0x2, R6 ;  /* 0x00000002f8007824 */ /* 0x000fe200078e0206 */
[----:B------:R-:W-:-:S02]  /*10a70*/  LEA R62, P0, R33, R31, 0x2 ;  /* 0x0000001f213e7211 */ /* 0x000fc400078010ff */
[-C--:B------:R-:W-:Y:S02]  /*10a80*/  LEA.HI.X.SX32 R113, R35, R30.reuse, 0x2, P1 ;  /* 0x0000001e23717211 */ /* 0x080fe400008f16ff */
[-C--:B------:R-:W-:Y:S01]  /*10a90*/  LEA R110, P1, R3, R31.reuse, 0x2 ;  /* 0x0000001f036e7211 */ /* 0x080fe200078210ff */
[----:B------:R-:W-:Y:S01]  /*10aa0*/  IMAD R5, R248, 0x2, R0 ;  /* 0x00000002f8057824 */ /* 0x000fe200078e0200 */
[-C--:B------:R-:W-:Y:S02]  /*10ab0*/  LEA.HI.X.SX32 R63, R33, R30.reuse, 0x2, P0 ;  /* 0x0000001e213f7211 */ /* 0x080fe400000f16ff */
[-C--:B------:R-:W-:Y:S02]  /*10ac0*/  LEA R60, P0, R32, R31.reuse, 0x2 ;  /* 0x0000001f203c7211 */ /* 0x080fe400078010ff */
[----:B------:R-:W-:Y:S02]  /*10ad0*/  LEA.HI.X.SX32 R111, R3, R30, 0x2, P1 ;  /* 0x0000001e036f7211 */ /* 0x000fe400008f16ff */
[----:B------:R-:W-:-:S02]  /*10ae0*/  LEA R54, P1, R4, R31, 0x2 ;  /* 0x0000001f04367211 */ /* 0x000fc400078210ff */
[-C--:B------:R-:W-:Y:S02]  /*10af0*/  LEA.HI.X.SX32 R61, R32, R30.reuse, 0x2, P0 ;  /* 0x0000001e203d7211 */ /* 0x080fe400000f16ff */
[----:B------:R-:W-:Y:S02]  /*10b00*/  LEA R3, R248, R5, 0x1 ;  /* 0x00000005f8037211 */ /* 0x000fe400078e08ff */
[CC--:B------:R-:W-:Y:S02]  /*10b10*/  LEA R36, P0, R7.reuse, R31.reuse, 0x2 ;  /* 0x0000001f07247211 */ /* 0x0c0fe400078010ff */
        /* <DEDUP_REMOVED lines=13> */
[----:B-1----:R-:W-:Y:S02]  /*10bf0*/  SHF.R.U32.HI R53, RZ, 0x7, R49 ;  /* 0x00000007ff357819 */ /* 0x002fe40000011631 */
[-C--:B------:R-:W-:Y:S02]  /*10c00*/  LEA.HI.X.SX32 R41, R5, R30.reuse, 0x2, P0 ;  /* 0x0000001e05297211 */ /* 0x080fe400000f16ff */
[-C--:B------:R-:W-:Y:S02]  /*10c10*/  LEA R42, P0, R4, R31.reuse, 0x2 ;  /* 0x0000001f042a7211 */ /* 0x080fe400078010ff */
[----:B------:R-:W-:Y:S01]  /*10c20*/  LEA.HI.X.SX32 R107, R3, R30, 0x2, P1 ;  /* 0x0000001e036b7211 */ /* 0x000fe200008f16ff */
[----:B------:R-:W-:Y:S01]  /*10c30*/  IMAD R3, R248, 0x2, R0 ;  /* 0x00000002f8037824 */ /* 0x000fe200078e0200 */
[----:B------:R-:W-:Y:S02]  /*10c40*/  SGXT.U32 R53, R53, 0x1 ;  /* 0x000000013535781a */ /* 0x000fe40000000000 */
[----:B------:R-:W-:-:S02]  /*10c50*/  LEA R56, P1, R2, R31, 0x2 ;  /* 0x0000001f02387211 */ /* 0x000fc400078210ff */
[-C--:B------:R-:W-:Y:S02]  /*10c60*/  LEA.HI.X.SX32 R43, R4, R30.reuse, 0x2, P0 ;  /* 0x0000001e042b7211 */ /* 0x080fe400000f16ff */
[-C--:B------:R-:W-:Y:S02]  /*10c70*/  LEA R46, P0, R0, R31.reuse, 0x2 ;  /* 0x0000001f002e7211 */ /* 0x080fe400078010ff */
[----:B------:R-:W-:Y:S02]  /*10c80*/  LOP3.LUT R44, R53, 0x8, RZ, 0xfc, !PT ;  /* 0x00000008352c7812 */ /* 0x000fe400078efcff */
[-C--:B------:R-:W-:Y:S01]  /*10c90*/  LEA.HI.X.SX32 R57, R2, R30.reuse, 0x2, P1 ;  /* 0x0000001e02397211 */ /* 0x080fe200008f16ff */
[----:B------:R-:W-:Y:S01]  /*10ca0*/  IMAD R2, R248, 0x2, R3 ;  /* 0x00000002f8027824 */ /* 0x000fe200078e0203 */
[----:B------:R-:W-:Y:S02]  /*10cb0*/  LEA R6, P1, R3, R31, 0x2 ;  /* 0x0000001f03067211 */ /* 0x000fe400078210ff */
[----:B------:R-:W-:-:S02]  /*10cc0*/  LEA.HI.X.SX32 R47, R0, R30, 0x2, P0 ;  /* 0x0000001e002f7211 */ /* 0x000fc400000f16ff */
[----:B------:R-:W-:Y:S01]  /*10cd0*/  ISETP.GE.AND P0, PT, R44, c[0x0][0x180], PT ;  /* 0x000060002c007a0c */ /* 0x000fe20003f06270 */
[----:B------:R-:W-:Y:S01]  /*10ce0*/  IMAD R0, R248, 0x2, R2 ;  /* 0x00000002f8007824 */ /* 0x000fe200078e0202 */
[C---:B------:R-:W-:Y:S02]  /*10cf0*/  LOP3.LUT R34, R53.reuse, 0xc, RZ, 0xfc, !PT ;  /* 0x0000000c35227812 */ /* 0x040fe400078efcff */
[----:B------:R-:W-:Y:S02]  /*10d00*/  LOP3.LUT R174, R53, 0x10, RZ, 0xfc, !PT ;  /* 0x0000001035ae7812 */ /* 0x000fe400078efcff */
[----:B------:R-:W-:Y:S02]  /*10d10*/  LEA.HI.X.SX32 R7, R3, R30, 0x2, P1 ;  /* 0x0000001e03077211 */ /* 0x000fe400008f16ff */
[----:B------:R-:W-:Y:S02]  /*10d20*/  LEA R4, P1, R2, R31, 0x2 ;  /* 0x0000001f02047211 */ /* 0x000fe400078210ff */
[----:B------:R-:W-:-:S02]  /*10d30*/  ISETP.GE.AND P2, PT, R34, c[0x0][0x180], PT ;  /* 0x0000600022007a0c */ /* 0x000fc40003f46270 */
[----:B------:R-:W-:Y:S02]  /*10d40*/  LEA.HI.X.SX32 R5, R2, R30, 0x2, P1 ;  /* 0x0000001e02057211 */ /* 0x000fe400008f16ff */
[----:B------:R-:W-:Y:S01]  /*10d50*/  LEA R2, P1, R0, R31, 0x2 ;  /* 0x0000001f00027211 */ /* 0x000fe200078210ff */
[----:B------:R-:W-:Y:S01]  /*10d60*/  ULDC.64 UR8, c[0x0][0x118] ;  /* 0x0000460000087ab9 */ /* 0x000fe20000000a00 */
[----:B------:R-:W-:Y:S02]  /*10d70*/  LOP3.LUT R33, R53, 0x20, RZ, 0xfc, !PT ;  /* 0x0000002035217812 */ /* 0x000fe400078efcff */
[----:B--2---:R-:W-:Y:S02]  /*10d80*/  SEL R3, R250, RZ, !P0 ;  /* 0x000000fffa037207 */ /* 0x004fe40004000000 */
[----:B------:R-:W-:Y:S02]  /*10d90*/  ISETP.GE.AND P0, PT, R174, c[0x0][0x180], PT ;  /* 0x00006000ae007a0c */ /* 0x000fe40003f06270 */
[----:B------:R-:W-:-:S02]  /*10da0*/  SEL R31, R250, RZ, !P2 ;  /* 0x000000fffa1f7207 */ /* 0x000fc40005000000 */
[----:B------:R-:W-:Y:S02]  /*10db0*/  SEL R32, R250, RZ, !P0 ;  /* 0x000000fffa207207 */ /* 0x000fe40004000000 */
[----:B------:R-:W-:Y:S02]  /*10dc0*/  ISETP.NE.U32.AND P2, PT, R3, RZ, PT ;  /* 0x000000ff0300720c */ /* 0x000fe40003f45070 */
[----:B------:R-:W-:Y:S02]  /*10dd0*/  LEA.HI.X.SX32 R3, R0, R30, 0x2, P1 ;  /* 0x0000001e00037211 */ /* 0x000fe400008f16ff */
[----:B---3--:R-:W-:Y:S02]  /*10de0*/  IADD3 R0, R52, 0x100000, RZ ;  /* 0x0010000034007810 */ /* 0x008fe40007ffe0ff */
[----:B------:R-:W-:Y:S02]  /*10df0*/  ISETP.NE.U32.AND P1, PT, R32, RZ, PT ;  /* 0x000000ff2000720c */ /* 0x000fe40003f25070 */
[----:B------:R-:W-:Y:S01]  /*10e00*/  LOP3.LUT R32, R53, 0x14, RZ, 0xfc, !PT ;  /* 0x0000001435207812 */ /* 0x000fe200078efcff */
[----:B------:R1:W-:Y:S01]  /*10e10*/  LDGSTS.E [R0+-0x80000], [R128.64], P3 ;  /* 0x8000000080007fae */ /* 0x0003e20009921848 */
[----:B------:R-:W-:-:S02]  /*10e20*/  ISETP.NE.U32.AND P0, PT, R31, RZ, PT ;  /* 0x000000ff1f00720c */ /* 0x000fc40003f05070 */
[C---:B------:R-:W-:Y:S01]  /*10e30*/  LOP3.LUT R31, R53.reuse, 0x18, RZ, 0xfc, !PT ;  /* 0x00000018351f7812 */ /* 0x040fe200078efcff */
[----:B------:R2:W-:Y:S01]  /*10e40*/  LDGSTS.E [R0+-0x7f800], [R126.64], P6 ;  /* 0x808000007e007fae */ /* 0x0005e2000b121848 */
[----:B------:R-:W-:Y:S02]  /*10e50*/  ISETP.GE.AND P3, PT, R32, c[0x0][0x180], PT ;  /* 0x0000600020007a0c */ /* 0x000fe40003f66270 */
[----:B------:R-:W-:Y:S01]  /*10e60*/  LOP3.LUT R30, R53, 0x1c, RZ, 0xfc, !PT ;  /* 0x0000001c351e7812 */ /* 0x000fe200078efcff */
[----:B------:R3:W-:Y:S01]  /*10e70*/  LDGSTS.E [R0+-0x7f000], [R124.64], P2 ;  /* 0x810000007c007fae */ /* 0x0007e20009121848 */
[----:B------:R-:W-:Y:S02]  /*10e80*/  ISETP.GE.AND P6, PT, R31, c[0x0][0x180], PT ;  /* 0x000060001f007a0c */ /* 0x000fe40003fc6270 */
[----:B------:R-:W-:Y:S02]  /*10e90*/  SEL R31, R250, RZ, !P3 ;  /* 0x000000fffa1f7207 */ /* 0x000fe40005800000 */
[----:B------:R-:W-:-:S02]  /*10ea0*/  ISETP.GE.AND P3, PT, R30, c[0x0][0x180], PT ;  /* 0x000060001e007a0c */ /* 0x000fc40003f66270 */
[----:B------:R-:W-:Y:S02]  /*10eb0*/  SEL R30, R250, RZ, !P6 ;  /* 0x000000fffa1e7207 */ /* 0x000fe40007000000 */
[----:B------:R-:W-:Y:S02]  /*10ec0*/  ISETP.NE.U32.AND P6, PT, R31, RZ, PT ;  /* 0x000000ff1f00720c */ /* 0x000fe40003fc5070 */
[----:B------:R-:W-:Y:S02]  /*10ed0*/  IADD3 R31, R52, 0x100000, RZ ;  /* 0x00100000341f7810 */ /* 0x000fe40007ffe0ff */
[----:B------:R-:W-:Y:S02]  /*10ee0*/  SEL R32, R250, RZ, !P3 ;  /* 0x000000fffa207207 */ /* 0x000fe40005800000 */
[----:B------:R-:W-:Y:S01]  /*10ef0*/  ISETP.NE.U32.AND P3, PT, R30, RZ, PT ;  /* 0x000000ff1e00720c */ /* 0x000fe20003f65070 */
[----:B------:R1:W-:Y:S01]  /*10f00*/  LDGSTS.E [R31+-0x7e800], [R104.64], P0 ;  /* 0x81800000681f7fae */ /* 0x0003e20008121848 */
[----:B------:R-:W-:-:S02]  /*10f10*/  ISETP.NE.U32.AND P2, PT, R32, RZ, PT ;  /* 0x000000ff2000720c */ /* 0x000fc40003f45070 */
[----:B------:R-:W-:Y:S01]  /*10f20*/  LOP3.LUT R32, R53, 0x24, RZ, 0xfc, !PT ;  /* 0x0000002435207812 */ /* 0x000fe200078efcff */
[----:B------:R2:W-:Y:S01]  /*10f30*/  LDGSTS.E [R0+-0x7e000], [R102.64], P1 ;  /* 0x8200000066007fae */ /* 0x0005e20008921848 */
[----:B------:R-:W-:Y:S02]  /*10f40*/  ISETP.GE.AND P0, PT, R33, c[0x0][0x180], PT ;  /* 0x0000600021007a0c */ /* 0x000fe40003f06270 */
[----:B------:R-:W-:Y:S01]  /*10f50*/  LOP3.LUT R30, R53, 0x28, RZ, 0xfc, !PT ;  /* 0x00000028351e7812 */ /* 0x000fe200078efcff */
[----:B------:R2:W-:Y:S01]  /*10f60*/  LDGSTS.E [R0+-0x7d800], [R100.64], P6 ;  /* 0x8280000064007fae */ /* 0x0005e2000b121848 */
[----:B------:R-:W-:Y:S02]  /*10f70*/  ISETP.GE.AND P1, PT, R32, c[0x0][0x180], PT ;  /* 0x0000600020007a0c */ /* 0x000fe40003f26270 */
[----:B-1----:R-:W-:Y:S02]  /*10f80*/  SEL R31, R250, RZ, !P0 ;  /* 0x000000fffa1f7207 */ /* 0x002fe40004000000 */
[----:B------:R-:W-:-:S02]  /*10f90*/  ISETP.GE.AND P0, PT, R30, c[0x0][0x180], PT ;  /* 0x000060001e007a0c */ /* 0x000fc40003f06270 */
[----:B------:R-:W-:Y:S02]  /*10fa0*/  SEL R30, R250, RZ, !P1 ;  /* 0x000000fffa1e7207 */ /* 0x000fe40004800000 */
[----:B------:R-:W-:Y:S02]  /*10fb0*/  ISETP.NE.U32.AND P1, PT, R31, RZ, PT ;  /* 0x000000ff1f00720c */ /* 0x000fe40003f25070 */
[----:B------:R-:W-:Y:S02]  /*10fc0*/  IADD3 R31, R52, 0x100000, RZ ;  /* 0x00100000341f7810 */ /* 0x000fe40007ffe0ff */
[----:B------:R-:W-:Y:S02]  /*10fd0*/  SEL R32, R250, RZ, !P0 ;  /* 0x000000fffa207207 */ /* 0x000fe40004000000 */
[----:B------:R-:W-:Y:S01]  /*10fe0*/  LOP3.LUT R33, R53, 0x2c, RZ, 0xfc, !PT ;  /* 0x0000002c35217812 */ /* 0x000fe200078efcff */
[----:B------:R1:W-:Y:S01]  /*10ff0*/  LDGSTS.E [R31+-0x7d000], [R98.64], P3 ;  /* 0x83000000621f7fae */ /* 0x0003e20009921848 */
[----:B------:R-:W-:-:S02]  /*11000*/  ISETP.NE.U32.AND P0, PT, R32, RZ, PT ;  /* 0x000000ff2000720c */ /* 0x000fc40003f05070 */
[----:B------:R-:W-:Y:S01]  /*11010*/  LOP3.LUT R32, R53, 0x30, RZ, 0xfc, !PT ;  /* 0x0000003035207812 */ /* 0x000fe200078efcff */
[----:B------:R2:W-:Y:S01]  /*11020*/  LDGSTS.E [R0+-0x7c800], [R96.64], P2 ;  /* 0x8380000060007fae */ /* 0x0005e20009121848 */
[----:B------:R-:W-:Y:S02]  /*11030*/  ISETP.NE.U32.AND P6, PT, R30, RZ, PT ;  /* 0x000000ff1e00720c */ /* 0x000fe40003fc5070 */
[----:B------:R-:W-:Y:S01]  /*11040*/  ISETP.GE.AND P3, PT, R33, c[0x0][0x180], PT ;  /* 0x0000600021007a0c */ /* 0x000fe20003f66270 */
[----:B------:R2:W-:Y:S01]  /*11050*/  LDGSTS.E [R0+-0x7c000], [R94.64], P1 ;  /* 0x840000005e007fae */ /* 0x0005e20008921848 */
[----:B------:R-:W-:Y:S02]  /*11060*/  LOP3.LUT R30, R53, 0x34, RZ, 0xfc, !PT ;  /* 0x00000034351e7812 */ /* 0x000fe400078efcff */
[----:B------:R-:W-:Y:S02]  /*11070*/  ISETP.GE.AND P2, PT, R32, c[0x0][0x180], PT ;  /* 0x0000600020007a0c */ /* 0x000fe40003f46270 */
[----:B-1----:R-:W-:-:S02]  /*11080*/  SEL R31, R250, RZ, !P3 ;  /* 0x000000fffa1f7207 */ /* 0x002fc40005800000 */
[----:B------:R-:W-:Y:S02]  /*11090*/  ISETP.GE.AND P3, PT, R30, c[0x0][0x180], PT ;  /* 0x000060001e007a0c */ /* 0x000fe40003f66270 */
        /* <DEDUP_REMOVED lines=59> */
[----:B------:R-:W-:Y:S01]  /*11450*/  STL.64 [R1+0x118], R146 ;  /* 0x0001189201007387 */ /* 0x000fe20000100a00 */
[----:B------:R-:W-:Y:S02]  /*11460*/  LOP3.LUT R30, R53, 0x64, RZ, 0xfc, !PT ;  /* 0x00000064351e7812 */ /* 0x000fe400078efcff */
[----:B------:R-:W-:Y:S01]  /*11470*/  ISETP.GE.AND P0, PT, R32, c[0x0][0x180], PT ;  /* 0x0000600020007a0c */ /* 0x000fe20003f06270 */
[----:B------:R2:W-:Y:S01]  /*11480*/  LDGSTS.E [R0+-0x76000], [R70.64], P2 ;  /* 0x8a00000046007fae */ /* 0x0005e20009121848 */
[----:B-1----:R-:W-:-:S02]  /*11490*/  SEL R31, R250, RZ, !P1 ;  /* 0x000000fffa1f7207 */ /* 0x002fc40004800000 */
[----:B------:R-:W-:Y:S01]  /*114a0*/  ISETP.GE.AND P1, PT, R30, c[0x0][0x180], PT ;  /* 0x000060001e007a0c */ /* 0x000fe20003f26270 */
[----:B------:R1:W-:Y:S01]  /*114b0*/  STL.64 [R1+0x110], R84 ;  /* 0x0001105401007387 */ /* 0x0003e20000100a00 */
[----:B------:R-:W-:Y:S02]  /*114c0*/  SEL R30, R250, RZ, !P0 ;  /* 0x000000fffa1e7207 */ /* 0x000fe40004000000 */
[----:B------:R-:W-:Y:S01]  /*114d0*/  ISETP.NE.U32.AND P0, PT, R31, RZ, PT ;  /* 0x000000ff1f00720c */ /* 0x000fe20003f05070 */
[----:B------:R-:W-:Y:S01]  /*114e0*/  STL.64 [R1+0x108], R144 ;  /* 0x0001089001007387 */ /* 0x000fe20000100a00 */
[----:B------:R-:W-:Y:S02]  /*114f0*/  IADD3 R31, R52, 0x100000, RZ ;  /* 0x00100000341f7810 */ /* 0x000fe40007ffe0ff */
[----:B------:R-:W-:Y:S01]  /*11500*/  SEL R32, R250, RZ, !P1 ;  /* 0x000000fffa207207 */ /* 0x000fe20004800000 */
[----:B------:R1:W-:Y:S01]  /*11510*/  STL.64 [R1+0x100], R82 ;  /* 0x0001005201007387 */ /* 0x0003e20000100a00 */
[----:B------:R-:W-:-:S03]  /*11520*/  LOP3.LUT R33, R53, 0x68, RZ, 0xfc, !PT ;  /* 0x0000006835217812 */ /* 0x000fc600078efcff */
[----:B------:R-:W-:Y:S01]  /*11530*/  STL.64 [R1+0xf8], R142 ;  /* 0x0000f88e01007387 */ /* 0x000fe20000100a00 */
[----:B------:R-:W-:-:S03]  /*11540*/  ISETP.NE.U32.AND P1, PT, R32, RZ, PT ;  /* 0x000000ff2000720c */ /* 0x000fc60003f25070 */
[----:B------:R1:W-:Y:S01]  /*11550*/  STL.64 [R1+0xf0], R80 ;  /* 0x0000f05001007387 */ /* 0x0003e20000100a00 */
[----:B------:R-:W-:-:S03]  /*11560*/  LOP3.LUT R32, R53, 0x6c, RZ, 0xfc, !PT ;  /* 0x0000006c35207812 */ /* 0x000fc600078efcff */
[----:B------:R-:W-:Y:S04]  /*11570*/  STL.64 [R1+0xe8], R140 ;  /* 0x0000e88c01007387 */ /* 0x000fe80000100a00 */
[----:B------:R1:W-:Y:S01]  /*11580*/  STL.64 [R1+0xe0], R78 ;  /* 0x0000e04e01007387 */ /* 0x0003e20000100a00 */
[----:B------:R-:W-:-:S03]  /*11590*/  ISETP.NE.U32.AND P2, PT, R30, RZ, PT ;  /* 0x000000ff1e00720c */ /* 0x000fc60003f45070 */
[----:B------:R-:W-:Y:S01]  /*115a0*/  STL.64 [R1+0xd8], R138 ;  /* 0x0000d88a01007387 */ /* 0x000fe20000100a00 */
[----:B------:R-:W-:-:S03]  /*115b0*/  LOP3.LUT R30, R53, 0x70, RZ, 0xfc, !PT ;  /* 0x00000070351e7812 */ /* 0x000fc600078efcff */
[----:B------:R1:W-:Y:S04]  /*115c0*/  STL.64 [R1+0xd0], R76 ;  /* 0x0000d04c01007387 */ /* 0x0003e80000100a00 */
[----:B------:R1:W-:Y:S01]  /*115d0*/  LDGSTS.E [R31+-0x75800], [R68.64], P3 ;  /* 0x8a800000441f7fae */ /* 0x0003e20009921848 */
[----:B------:R-:W-:-:S03]  /*115e0*/  ISETP.GE.AND P3, PT, R33, c[0x0][0x180], PT ;  /* 0x0000600021007a0c */ /* 0x000fc60003f66270 */
[----:B------:R-:W-:Y:S04]  /*115f0*/  STL.64 [R1+0xc8], R136 ;  /* 0x0000c88801007387 */ /* 0x000fe80000100a00 */
[----:B------:R2:W-:Y:S04]  /*11600*/  STL.64 [R1+0xc0], R74 ;  /* 0x0000c04a01007387 */ /* 0x0005e80000100a00 */
[----:B------:R-:W-:Y:S01]  /*11610*/  STL.64 [R1+0xb8], R122 ;  /* 0x0000b87a01007387 */ /* 0x000fe20000100a00 */
[----:B-1----:R-:W-:-:S03]  /*11620*/  SEL R31, R250, RZ, !P3 ;  /* 0x000000fffa1f7207 */ /* 0x002fc60005800000 */
[----:B------:R1:W-:Y:S01]  /*11630*/  LDGSTS.E [R0+-0x75000], [R66.64], P6 ;  /* 0x8b00000042007fae */ /* 0x0003e2000b121848 */
[----:B------:R-:W-:-:S03]  /*11640*/  ISETP.GE.AND P6, PT, R32, c[0x0][0x180], PT ;  /* 0x0000600020007a0c */ /* 0x000fc60003fc6270 */
[----:B------:R1:W-:Y:S01]  /*11650*/  STL.64 [R1+0xb0], R72 ;  /* 0x0000b04801007387 */ /* 0x0003e20000100a00 */
[----:B------:R-:W-:-:S03]  /*11660*/  ISETP.GE.AND P3, PT, R30, c[0x0][0x180], PT ;  /* 0x000060001e007a0c */ /* 0x000fc60003f66270 */
[----:B------:R-:W-:Y:S01]  /*11670*/  STL.64 [R1+0xa8], R120 ;  /* 0x0000a87801007387 */ /* 0x000fe20000100a00 */
[----:B------:R-:W-:-:S03]  /*11680*/  SEL R30, R250, RZ, !P6 ;  /* 0x000000fffa1e7207 */ /* 0x000fc60007000000 */
[----:B------:R1:W-:Y:S01]  /*11690*/  STL.64 [R1+0xa0], R70 ;  /* 0x0000a04601007387 */ /* 0x0003e20000100a00 */
[----:B------:R-:W-:-:S03]  /*116a0*/  ISETP.NE.U32.AND P6, PT, R31, RZ, PT ;  /* 0x000000ff1f00720c */ /* 0x000fc60003fc5070 */
[----:B------:R-:W-:Y:S01]  /*116b0*/  STL.64 [R1+0x98], R118 ;  /* 0x0000987601007387 */ /* 0x000fe20000100a00 */
[----:B------:R-:W-:-:S03]  /*116c0*/  IADD3 R31, R52, 0x100000, RZ ;  /* 0x00100000341f7810 */ /* 0x000fc60007ffe0ff */
[----:B------:R1:W-:Y:S01]  /*116d0*/  STL.64 [R1+0x90], R68 ;  /* 0x0000904401007387 */ /* 0x0003e20000100a00 */
[----:B------:R-:W-:-:S03]  /*116e0*/  SEL R32, R250, RZ, !P3 ;  /* 0x000000fffa207207 */ /* 0x000fc60005800000 */
[----:B------:R-:W-:Y:S01]  /*116f0*/  STL.64 [R1+0x88], R116 ;  /* 0x0000887401007387 */ /* 0x000fe20000100a00 */
[----:B------:R-:W-:-:S03]  /*11700*/  LOP3.LUT R33, R53, 0x74, RZ, 0xfc, !PT ;  /* 0x0000007435217812 */ /* 0x000fc600078efcff */
[----:B------:R1:W-:Y:S04]  /*11710*/  STL.64 [R1+0x80], R66 ;  /* 0x0000804201007387 */ /* 0x0003e80000100a00 */
[----:B------:R-:W-:Y:S04]  /*11720*/  STL.64 [R1+0x78], R114 ;  /* 0x0000787201007387 */ /* 0x000fe80000100a00 */
[----:B------:R1:W-:Y:S01]  /*11730*/  STL.64 [R1+0x70], R64 ;  /* 0x0000704001007387 */ /* 0x0003e20000100a00 */
[----:B------:R-:W-:-:S03]  /*11740*/  ISETP.NE.U32.AND P3, PT, R30, RZ, PT ;  /* 0x000000ff1e00720c */ /* 0x000fc60003f65070 */
[----:B------:R-:W-:Y:S01]  /*11750*/  STL.64 [R1+0x68], R112 ;  /* 0x0000687001007387 */ /* 0x000fe20000100a00 */
[----:B------:R-:W-:-:S03]  /*11760*/  LOP3.LUT R30, R53, 0x7c, RZ, 0xfc, !PT ;  /* 0x0000007c351e7812 */ /* 0x000fc600078efcff */
[----:B------:R1:W-:Y:S04]  /*11770*/  STL.64 [R1+0x60], R62 ;  /* 0x0000603e01007387 */ /* 0x0003e80000100a00 */
[----:B------:R1:W-:Y:S01]  /*11780*/  LDGSTS.E [R0+-0x74800], [R64.64], P0 ;  /* 0x8b80000040007fae */ /* 0x0003e20008121848 */
[----:B------:R-:W-:Y:S02]  /*11790*/  ISETP.NE.U32.AND P0, PT, R32, RZ, PT ;  /* 0x000000ff2000720c */ /* 0x000fe40003f05070 */
[----:B------:R-:W-:Y:S01]  /*117a0*/  LOP3.LUT R32, R53, 0x78, RZ, 0xfc, !PT ;  /* 0x0000007835207812 */ /* 0x000fe200078efcff */
[----:B------:R-:W-:Y:S04]  /*117b0*/  STL.64 [R1+0x58], R110 ;  /* 0x0000586e01007387 */ /* 0x000fe80000100a00 */
[----:B------:R1:W-:Y:S01]  /*117c0*/  LDGSTS.E [R31+-0x74000], [R62.64], P2 ;  /* 0x8c0000003e1f7fae */ /* 0x0003e20009121848 */
[----:B------:R-:W-:-:S03]  /*117d0*/  ISETP.GE.AND P2, PT, R33, c[0x0][0x180], PT ;  /* 0x0000600021007a0c */ /* 0x000fc60003f46270 */
[----:B------:R2:W-:Y:S04]  /*117e0*/  STL.64 [R1+0x50], R60 ;  /* 0x0000503c01007387 */ /* 0x0005e80000100a00 */
[----:B------:R-:W-:Y:S04]  /*117f0*/  STL.64 [R1+0x48], R54 ;  /* 0x0000483601007387 */ /* 0x000fe80000100a00 */
[----:B------:R-:W-:Y:S01]  /*11800*/  STL.64 [R1+0x40], R36 ;  /* 0x0000402401007387 */ /* 0x000fe20000100a00 */
[----:B-1----:R-:W-:-:S03]  /*11810*/  SEL R31, R250, RZ, !P2 ;  /* 0x000000fffa1f7207 */ /* 0x002fc60005000000 */
[----:B------:R-:W-:Y:S01]  /*11820*/  STL.64 [R1+0x38], R108 ;  /* 0x0000386c01007387 */ /* 0x000fe20000100a00 */
[----:B------:R-:W-:-:S03]  /*11830*/  ISETP.GE.AND P2, PT, R30, c[0x0][0x180], PT ;  /* 0x000060001e007a0c */ /* 0x000fc60003f46270 */
[----:B------:R1:W-:Y:S01]  /*11840*/  LDGSTS.E [R0+-0x73800], [R60.64], P1 ;  /* 0x8c8000003c007fae */ /* 0x0003e20008921848 */
[----:B------:R-:W-:-:S03]  /*11850*/  ISETP.GE.AND P1, PT, R32, c[0x0][0x180], PT ;  /* 0x0000600020007a0c */ /* 0x000fc60003f26270 */
[----:B------:R-:W-:Y:S01]  /*11860*/  STL.64 [R1+0x30], R38 ;  /* 0x0000302601007387 */ /* 0x000fe20000100a00 */
[----:B------:R-:W-:-:S03]  /*11870*/  SEL R30, R250, RZ, !P1 ;  /* 0x000000fffa1e7207 */ /* 0x000fc60004800000 */
[----:B------:R-:W-:Y:S01]  /*11880*/  STL.64 [R1+0x28], R50 ;  /* 0x0000283201007387 */ /* 0x000fe20000100a00 */
[----:B------:R-:W-:-:S03]  /*11890*/  ISETP.NE.U32.AND P1, PT, R31, RZ, PT ;  /* 0x000000ff1f00720c */ /* 0x000fc60003f25070 */
[----:B------:R-:W-:Y:S01]  /*118a0*/  STL.64 [R1+0x20], R40 ;  /* 0x0000202801007387 */ /* 0x000fe20000100a00 */
[----:B------:R-:W-:-:S03]  /*118b0*/  SEL R32, R250, RZ, !P2 ;  /* 0x000000fffa207207 */ /* 0x000fc60005000000 */
[----:B------:R-:W-:Y:S01]  /*118c0*/  STL.64 [R1+0x18], R106 ;  /* 0x0000186a01007387 */ /* 0x000fe20000100a00 */
[----:B------:R-:W-:-:S03]  /*118d0*/  IADD3 R31, R52, 0x100000, RZ ;  /* 0x00100000341f7810 */ /* 0x000fc60007ffe0ff */
[----:B------:R-:W-:Y:S01]  /*118e0*/  STL.64 [R1+0x10], R42 ;  /* 0x0000102a01007387 */ /* 0x000fe20000100a00 */
[----:B------:R-:W-:-:S03]  /*118f0*/  LOP3.LUT R33, R53, 0x2, RZ, 0xfc, !PT ;  /* 0x0000000235217812 */ /* 0x000fc600078efcff */
[----:B------:R-:W-:Y:S04]  /*11900*/  STL.64 [R1+0x8], R56 ;  /* 0x0000083801007387 */ /* 0x000fe80000100a00 */
[----:B------:R-:W4:Y:S04]  /*11910*/  LDL.LU R44, [R1+0x156c] ;  /* 0x00156c00012c7983 */ /* 0x000f280000300800 */
[----:B------:R-:W-:Y:S04]  /*11920*/  STL.64 [R1], R46 ;  /* 0x0000002e01007387 */ /* 0x000fe80000100a00 */
[----:B------:R-:W4:Y:S04]  /*11930*/  LDL.LU R34, [R1+0x1568] ;  /* 0x0015680001227983 */ /* 0x000f280000300800 */
[----:B------:R1:W-:Y:S01]  /*11940*/  LDGSTS.E [R0+-0x73000], [R36.64], P6 ;  /* 0x8d00000024007fae */ /* 0x0003e2000b121848 */
[----:B------:R-:W-:-:S02]  /*11950*/  ISETP.NE.U32.AND P6, PT, R32, RZ, PT ;  /* 0x000000ff2000720c */ /* 0x000fc40003fc5070 */
[----:B------:R-:W-:Y:S01]  /*11960*/  LOP3.LUT R32, R53, 0x6, RZ, 0xfc, !PT ;  /* 0x0000000635207812 */ /* 0x000fe200078efcff */
[----:B------:R-:W4:Y:S01]  /*11970*/  LDL.LU.64 R128, [R1+0x1560] ;  /* 0x0015600001807983 */ /* 0x000f220000300a00 */
[----:B------:R-:W-:-:S03]  /*11980*/  ISETP.NE.U32.AND P2, PT, R30, RZ, PT ;  /* 0x000000ff1e00720c */ /* 0x000fc60003f45070 */
[----:B--2---:R-:W2:Y:S01]  /*11990*/  LDL.LU.64 R126, [R1+0x1558] ;  /* 0x00155800017e7983 */ /* 0x004ea20000300a00 */
[----:B------:R-:W-:-:S03]  /*119a0*/  LOP3.LUT R30, R53, 0xa, RZ, 0xfc, !PT ;  /* 0x0000000a351e7812 */ /* 0x000fc600078efcff */
[----:B---3--:R-:W3:Y:S04]  /*119b0*/  LDL.LU R125, [R1+0x1550] ;  /* 0x00155000017d7983 */ /* 0x008ee80000300800 */
[----:B------:R1:W-:Y:S01]  /*119c0*/  LDGSTS.E [R31+-0x72800], [R38.64], P3 ;  /* 0x8d800000261f7fae */ /* 0x0003e20009921848 */
[----:B------:R-:W-:-:S03]  /*119d0*/  ISETP.GE.AND P3, PT, R33, c[0x0][0x180], PT ;  /* 0x0000600021007a0c */ /* 0x000fc60003f66270 */
[----:B------:R-:W2:Y:S04]  /*119e0*/  LDL.LU.64 R104, [R1+0x1548] ;  /* 0x0015480001687983 */ /* 0x000ea80000300a00 */
[----:B------:R-:W2:Y:S04]  /*119f0*/  LDL.LU.64 R102, [R1+0x1540] ;  /* 0x0015400001667983 */ /* 0x000ea80000300a00 */
[----:B------:R1:W-:Y:S01]  /*11a00*/  LDGSTS.E [R0+-0x72000], [R40.64], P0 ;  /* 0x8e00000028007fae */ /* 0x0003e20008121848 */
[----:B------:R-:W-:-:S03]  /*11a10*/  ISETP.GE.AND P0, PT, R32, c[0x0][0x180], PT ;  /* 0x0000600020007a0c */ /* 0x000fc60003f06270 */
[----:B------:R-:W2:Y:S01]  /*11a20*/  LDL.LU.64 R100, [R1+0x1538] ;  /* 0x0015380001647983 */ /* 0x000ea20000300a00 */
[----:B-1----:R-:W-:-:S03]  /*11a30*/  SEL R31, R250, RZ, !P3 ;  /* 0x000000fffa1f7207 */ /* 0x002fc60005800000 */
[----:B------:R-:W2:Y:S01]  /*11a40*/  LDL.LU.64 R98, [R1+0x1530] ;  /* 0x0015300001627983 */ /* 0x000ea20000300a00 */
[----:B------:R-:W-:-:S03]  /*11a50*/  ISETP.GE.AND P3, PT, R30, c[0x0][0x180], PT ;  /* 0x000060001e007a0c */ /* 0x000fc60003f66270 */
[----:B------:R-:W2:Y:S01]  /*11a60*/  LDL.LU.64 R96, [R1+0x1528] ;  /* 0x0015280001607983 */ /* 0x000ea20000300a00 */
[----:B------:R-:W-:-:S03]  /*11a70*/  SEL R30, R250, RZ, !P0 ;  /* 0x000000fffa1e7207 */ /* 0x000fc60004000000 */
[----:B------:R-:W2:Y:S01]  /*11a80*/  LDL.LU.64 R94, [R1+0x1520] ;  /* 0x00152000015e7983 */ /* 0x000ea20000300a00 */
[----:B------:R-:W-:-:S03]  /*11a90*/  ISETP.NE.U32.AND P0, PT, R31, RZ, PT ;  /* 0x000000ff1f00720c */ /* 0x000fc60003f05070 */
[----:B------:R-:W2:Y:S01]  /*11aa0*/  LDL.LU.64 R92, [R1+0x1518] ;  /* 0x00151800015c7983 */ /* 0x000ea20000300a00 */
[----:B------:R-:W-:-:S03]  /*11ab0*/  SEL R31, R250, RZ, !P3 ;  /* 0x000000fffa1f7207 */ /* 0x000fc60005800000 */
[----:B------:R-:W2:Y:S01]  /*11ac0*/  LDL.LU.64 R90, [R1+0x1510] ;  /* 0x00151000015a7983 */ /* 0x000ea20000300a00 */
[----:B------:R-:W-:-:S03]  /*11ad0*/  ISETP.NE.U32.AND P3, PT, R30, RZ, PT ;  /* 0x000000ff1e00720c */ /* 0x000fc60003f65070 */
[----:B------:R-:W2:Y:S01]  /*11ae0*/  LDL.LU.64 R88, [R1+0x1508] ;  /* 0x0015080001587983 */ /* 0x000ea20000300a00 */
[----:B------:R-:W-:-:S03]  /*11af0*/  IADD3 R30, R52, 0x100000, RZ ;  /* 0x00100000341e7810 */ /* 0x000fc60007ffe0ff */
[----:B------:R-:W2:Y:S01]  /*11b00*/  LDL.LU.64 R86, [R1+0x1500] ;  /* 0x0015000001567983 */ /* 0x000ea20000300a00 */
[----:B------:R-:W-:-:S03]  /*11b10*/  LOP3.LUT R32, R53, 0xe, RZ, 0xfc, !PT ;  /* 0x0000000e35207812 */ /* 0x000fc600078efcff */
[----:B------:R-:W2:Y:S04]  /*11b20*/  LDL.LU.64 R84, [R1+0x14f8] ;  /* 0x0014f80001547983 */ /* 0x000ea80000300a00 */
[----:B------:R-:W2:Y:S04]  /*11b30*/  LDL.LU.64 R82, [R1+0x14f0] ;  /* 0x0014f00001527983 */ /* 0x000ea80000300a00 */
[----:B------:R-:W2:Y:S04]  /*11b40*/  LDL.LU.64 R80, [R1+0x14e8] ;  /* 0x0014e80001507983 */ /* 0x000ea80000300a00 */
[----:B------:R-:W2:Y:S04]  /*11b50*/  LDL.LU.64 R78, [R1+0x14e0] ;  /* 0x0014e000014e7983 */ /* 0x000ea80000300a00 */
[----:B------:R-:W2:Y:S04]  /*11b60*/  LDL.LU.64 R76, [R1+0x14d8] ;  /* 0x0014d800014c7983 */ /* 0x000ea80000300a00 */
[----:B------:R1:W-:Y:S01]  /*11b70*/  LDGSTS.E [R0+-0x71800], [R42.64], P1 ;  /* 0x8e8000002a007fae */ /* 0x0003e20008921848 */
[----:B------:R-:W-:-:S02]  /*11b80*/  ISETP.NE.U32.AND P1, PT, R31, RZ, PT ;  /* 0x000000ff1f00720c */ /* 0x000fc40003f25070 */
[----:B------:R-:W-:Y:S01]  /*11b90*/  LOP3.LUT R31, R53, 0x12, RZ, 0xfc, !PT ;  /* 0x00000012351f7812 */ /* 0x000fe200078efcff */
[----:B------:R-:W2:Y:S04]  /*11ba0*/  LDL.LU.64 R74, [R1+0x14d0] ;  /* 0x0014d000014a7983 */ /* 0x000ea80000300a00 */
[----:B------:R1:W-:Y:S04]  /*11bb0*/  LDGSTS.E [R0+-0x71000], [R46.64], P2 ;  /* 0x8f0000002e007fae */ /* 0x0003e80009121848 */
[----:B------:R-:W2:Y:S04]  /*11bc0*/  LDL.LU.64 R72, [R1+0x14c8] ;  /* 0x0014c80001487983 */ /* 0x000ea80000300a00 */
[----:B------:R1:W-:Y:S01]  /*11bd0*/  LDGSTS.E [R30+-0x70800], [R4.64], P6 ;  /* 0x8f800000041e7fae */ /* 0x0003e2000b121848 */
[----:B------:R-:W-:-:S03]  /*11be0*/  ISETP.GE.AND P6, PT, R32, c[0x0][0x180], PT ;  /* 0x0000600020007a0c */ /* 0x000fc60003fc6270 */
[----:B------:R-:W2:Y:S01]  /*11bf0*/  LDL.LU.64 R70, [R1+0x14c0] ;  /* 0x0014c00001467983 */ /* 0x000ea20000300a00 */
[----:B-1----:R-:W-:-:S03]  /*11c00*/  LOP3.LUT R0, R53, 0x16, RZ, 0xfc, !PT ;  /* 0x0000001635007812 */ /* 0x002fc600078efcff */
[----:B------:R-:W2:Y:S01]  /*11c10*/  LDL.LU.64 R68, [R1+0x14b8] ;  /* 0x0014b80001447983 */ /* 0x000ea20000300a00 */
[----:B------:R-:W-:-:S03]  /*11c20*/  ISETP.GE.AND P2, PT, R31, c[0x0][0x180], PT ;  /* 0x000060001f007a0c */ /* 0x000fc60003f46270 */
[----:B------:R-:W2:Y:S01]  /*11c30*/  LDL.LU.64 R66, [R1+0x14b0] ;  /* 0x0014b00001427983 */ /* 0x000ea20000300a00 */
[----:B------:R-:W-:-:S03]  /*11c40*/  SEL R31, R250, RZ, !P6 ;  /* 0x000000fffa1f7207 */ /* 0x000fc60007000000 */
[----:B------:R-:W2:Y:S01]  /*11c50*/  LDL.LU.64 R64, [R1+0x14a8] ;  /* 0x0014a80001407983 */ /* 0x000ea20000300a00 */
[----:B------:R-:W-:-:S03]  /*11c60*/  ISETP.GE.AND P6, PT, R0, c[0x0][0x180], PT ;  /* 0x0000600000007a0c */ /* 0x000fc60003fc6270 */
[----:B------:R-:W2:Y:S04]  /*11c70*/  LDL.LU.64 R62, [R1+0x14a0] ;  /* 0x0014a000013e7983 */ /* 0x000ea80000300a00 */
[----:B------:R-:W2:Y:S01]  /*11c80*/  LDL.LU.64 R60, [R1+0x1498] ;  /* 0x00149800013c7983 */ /* 0x000ea20000300a00 */
[----:B------:R-:W-:-:S03]  /*11c90*/  SEL R32, R250, RZ, !P6 ;  /* 0x000000fffa207207 */ /* 0x000fc60007000000 */
[----:B------:R1:W-:Y:S01]  /*11ca0*/  STL.64 [R1+0x1430], R4 ;  /* 0x0014300401007387 */ /* 0x0003e20000100a00 */
[----:B------:R-:W-:Y:S02]  /*11cb0*/  SEL R30, R250, RZ, !P2 ;  /* 0x000000fffa1e7207 */ /* 0x000fe40005000000 */
[----:B------:R-:W-:Y:S02]  /*11cc0*/  ISETP.NE.U32.AND P2, PT, R31, RZ, PT ;  /* 0x000000ff1f00720c */ /* 0x000fe40003f45070 */
[----:B------:R-:W-:Y:S02]  /*11cd0*/  ISETP.NE.U32.AND P6, PT, R32, RZ, PT ;  /* 0x000000ff2000720c */ /* 0x000fe40003fc5070 */
[----:B-1----:R-:W-:-:S04]  /*11ce0*/  LOP3.LUT R4, R52, 0x40, RZ, 0x3c, !PT ;  /* 0x0000004034047812 */ /* 0x002fc800078e3cff */
[C---:B------:R-:W-:Y:S02]  /*11cf0*/  IADD3 R0, R4.reuse, 0x100000, RZ ;  /* 0x0010000004007810 */ /* 0x040fe40007ffe0ff */
[----:B------:R-:W-:Y:S02]  /*11d00*/  IADD3 R31, R4, 0x100000, RZ ;  /* 0x00100000041f7810 */ /* 0x000fe40007ffe0ff */
[----:B------:R-:W-:Y:S01]  /*11d10*/  LOP3.LUT R32, R53, 0x1a, RZ, 0xfc, !PT ;  /* 0x0000001a35207812 */ /* 0x000fe200078efcff */
[----:B------:R1:W-:Y:S01]  /*11d20*/  LDGSTS.E [R0+-0x7fc00], [R58.64], P0 ;  /* 0x804000003a007fae */ /* 0x0003e20008121848 */
[----:B------:R-:W-:-:S03]  /*11d30*/  ISETP.NE.U32.AND P0, PT, R30, RZ, PT ;  /* 0x000000ff1e00720c */ /* 0x000fc60003f05070 */
[----:B------:R1:W-:Y:S01]  /*11d40*/  LDGSTS.E [R31+-0x7f400], [R8.64], P3 ;  /* 0x80c00000081f7fae */ /* 0x0003e20009921848 */
[----:B------:R-:W-:Y:S02]  /*11d50*/  ISETP.GE.AND P3, PT, R32, c[0x0][0x180], PT ;  /* 0x0000600020007a0c */ /* 0x000fe40003f66270 */
[C---:B------:R-:W-:Y:S01]  /*11d60*/  LOP3.LUT R5, R53.reuse, 0x22, RZ, 0xfc, !PT ;  /* 0x0000002235057812 */ /* 0x040fe200078efcff */
[----:B------:R3:W-:Y:S01]  /*11d70*/  LDGSTS.E [R0+-0x7ec00], [R10.64], P1 ;  /* 0x814000000a007fae */ /* 0x0007e20008921848 */
[----:B------:R-:W-:-:S03]  /*11d80*/  LOP3.LUT R30, R53, 0x1e, RZ, 0xfc, !PT ;  /* 0x0000001e351e7812 */ /* 0x000fc600078efcff */
[----:B------:R3:W-:Y:S01]  /*11d90*/  LDGSTS.E [R0+-0x7e400], [R14.64], P2 ;  /* 0x81c000000e007fae */ /* 0x0007e20009121848 */
[----:B------:R-:W-:Y:S02]  /*11da0*/  ISETP.GE.AND P1, PT, R30, c[0x0][0x180], PT ;  /* 0x000060001e007a0c */ /* 0x000fe40003f26270 */
[C---:B-1----:R-:W-:Y:S02]  /*11db0*/  SEL R31, R250.reuse, RZ, !P3 ;  /* 0x000000fffa1f7207 */ /* 0x042fe40005800000 */
[----:B------:R-:W-:Y:S02]  /*11dc0*/  ISETP.GE.AND P3, PT, R5, c[0x0][0x180], PT ;  /* 0x0000600005007a0c */ /* 0x000fe40003f66270 */
[C---:B------:R-:W-:Y:S02]  /*11dd0*/  SEL R30, R250.reuse, RZ, !P1 ;  /* 0x000000fffa1e7207 */ /* 0x040fe40004800000 */
[----:B------:R-:W-:Y:S02]  /*11de0*/  SEL R32, R250, RZ, !P3 ;  /* 0x000000fffa207207 */ /* 0x000fe40005800000 */
[----:B------:R-:W-:-:S02]  /*11df0*/  ISETP.NE.U32.AND P1, PT, R31, RZ, PT ;  /* 0x000000ff1f00720c */ /* 0x000fc40003f25070 */
[----:B------:R-:W-:Y:S02]  /*11e00*/  IADD3 R31, R4, 0x100000, RZ ;  /* 0x00100000041f7810 */ /* 0x000fe40007ffe0ff */
[----:B------:R-:W-:Y:S02]  /*11e10*/  ISETP.NE.U32.AND P3, PT, R32, RZ, PT ;  /* 0x000000ff2000720c */ /* 0x000fe40003f65070 */
[C---:B------:R-:W-:Y:S01]  /*11e20*/  LOP3.LUT R32, R53.reuse, 0x26, RZ, 0xfc, !PT ;  /* 0x0000002635207812 */ /* 0x040fe200078efcff */
[----:B------:R1:W-:Y:S01]  /*11e30*/  LDGSTS.E [R31+-0x7dc00], [R12.64], P0 ;  /* 0x824000000c1f7fae */ /* 0x0003e20008121848 */
[----:B------:R-:W-:Y:S02]  /*11e40*/  ISETP.NE.U32.AND P2, PT, R30, RZ, PT ;  /* 0x000000ff1e00720c */ /* 0x000fe40003f45070 */
[----:B------:R-:W-:Y:S01]  /*11e50*/  ISETP.GE.AND P0, PT, R32, c[0x0][0x180], PT ;  /* 0x0000600020007a0c */ /* 0x000fe20003f06270 */
[----:B------:R3:W-:Y:S01]  /*11e60*/  LDGSTS.E [R0+-0x7d400], [R16.64], P6 ;  /* 0x82c0000010007fae */ /* 0x0007e2000b121848 */
[----:B------:R-:W-:-:S02]  /*11e70*/  LOP3.LUT R5, R53, 0x2e, RZ, 0xfc, !PT ;  /* 0x0000002e35057812 */ /* 0x000fc400078efcff */
[----:B------:R-:W-:Y:S01]  /*11e80*/  LOP3.LUT R30, R53, 0x2a, RZ, 0xfc, !PT ;  /* 0x0000002a351e7812 */ /* 0x000fe200078efcff */
[----:B------:R3:W-:Y:S01]  /*11e90*/  LDGSTS.E [R0+-0x7cc00], [R18.64], P1 ;  /* 0x8340000012007fae */ /* 0x0007e20008921848 */
[----:B-1----:R-:W-:Y:S02]  /*11ea0*/  SEL R31, R250, RZ, !P0 ;  /* 0x000000fffa1f7207 */ /* 0x002fe40004000000 */
[----:B------:R-:W-:Y:S02]  /*11eb0*/  ISETP.GE.AND P0, PT, R5, c[0x0][0x180], PT ;  /* 0x0000600005007a0c */ /* 0x000fe40003f06270 */
[----:B------:R-:W-:Y:S02]  /*11ec0*/  ISETP.GE.AND P6, PT, R30, c[0x0][0x180], PT ;  /* 0x000060001e007a0c */ /* 0x000fe40003fc6270 */
[C---:B------:R-:W-:Y:S02]  /*11ed0*/  SEL R32, R250.reuse, RZ, !P0 ;  /* 0x000000fffa207207 */ /* 0x040fe40004000000 */
[----:B------:R-:W-:-:S02]  /*11ee0*/  SEL R30, R250, RZ, !P6 ;  /* 0x000000fffa1e7207 */ /* 0x000fc40007000000 */
[----:B------:R-:W-:Y:S02]  /*11ef0*/  ISETP.NE.U32.AND P6, PT, R31, RZ, PT ;  /* 0x000000ff1f00720c */ /* 0x000fe40003fc5070 */
        /* <DEDUP_REMOVED lines=85> */
[----:B------:R-:W-:Y:S01]  /*12450*/  LOP3.LUT R30, R53, 0x72, RZ, 0xfc, !PT ;  /* 0x00000072351e7812 */ /* 0x000fe200078efcff */
[----:B------:R2:W-:Y:S01]  /*12460*/  LDGSTS.E [R0+-0x74400], [R112.64], P6 ;  /* 0x8bc0000070007fae */ /* 0x0005e2000b121848 */
[----:B------:R-:W-:-:S02]  /*12470*/  ISETP.GE.AND P1, PT, R32, c[0x0][0x180], PT ;  /* 0x0000600020007a0c */ /* 0x000fc40003f26270 */
[----:B------:R-:W-:Y:S01]  /*12480*/  ISETP.GE.AND P6, PT, R30, c[0x0][0x180], PT ;  /* 0x000060001e007a0c */ /* 0x000fe20003fc6270 */
[----:B------:R2:W-:Y:S01]  /*12490*/  STL [R1+0xd60], R4 ;  /* 0x000d600401007387 */ /* 0x0005e20000100800 */
[----:B-1----:R-:W-:-:S03]  /*124a0*/  SEL R31, R250, RZ, !P1 ;  /* 0x000000fffa1f7207 */ /* 0x002fc60004800000 */
[----:B------:R-:W4:Y:S01]  /*124b0*/  LDL.LU R59, [R1+0x1490] ;  /* 0x00149000013b7983 */ /* 0x000f220000300800 */
[----:B------:R-:W-:Y:S02]  /*124c0*/  SEL R30, R250, RZ, !P6 ;  /* 0x000000fffa1e7207 */ /* 0x000fe40007000000 */
[----:B------:R-:W-:Y:S01]  /*124d0*/  ISETP.NE.U32.AND P6, PT, R31, RZ, PT ;  /* 0x000000ff1f00720c */ /* 0x000fe20003fc5070 */
[----:B------:R-:W4:Y:S01]  /*124e0*/  LDL.LU.64 R8, [R1+0x1488] ;  /* 0x0014880001087983 */ /* 0x000f220000300a00 */
[----:B------:R-:W-:-:S03]  /*124f0*/  IADD3 R31, R4, 0x100000, RZ ;  /* 0x00100000041f7810 */ /* 0x000fc60007ffe0ff */
[----:B------:R1:W-:Y:S04]  /*12500*/  LDGSTS.E [R0+-0x73c00], [R110.64], P0 ;  /* 0x8c4000006e007fae */ /* 0x0003e80008121848 */
[----:B---3--:R-:W3:Y:S04]  /*12510*/  LDL.LU.64 R10, [R1+0x1480] ;  /* 0x00148000010a7983 */ /* 0x008ee80000300a00 */
[----:B------:R1:W-:Y:S01]  /*12520*/  LDGSTS.E [R31+-0x73400], [R54.64], P2 ;  /* 0x8cc00000361f7fae */ /* 0x0003e20009121848 */
[----:B------:R-:W-:-:S03]  /*12530*/  ISETP.NE.U32.AND P0, PT, R30, RZ, PT ;  /* 0x000000ff1e00720c */ /* 0x000fc60003f05070 */
[----:B------:R-:W3:Y:S01]  /*12540*/  LDL.LU.64 R14, [R1+0x1478] ;  /* 0x00147800010e7983 */ /* 0x000ee20000300a00 */
[----:B------:R-:W-:-:S03]  /*12550*/  IADD3 R30, R4, 0x100000, RZ ;  /* 0x00100000041e7810 */ /* 0x000fc60007ffe0ff */
[----:B------:R-:W3:Y:S01]  /*12560*/  LDL.LU.64 R12, [R1+0x1470] ;  /* 0x00147000010c7983 */ /* 0x000ee20000300a00 */
[----:B-1----:R-:W-:Y:S01]  /*12570*/  LOP3.LUT R54, R49, 0x7f, RZ, 0xc0, !PT ;  /* 0x0000007f31367812 */ /* 0x002fe200078ec0ff */
[----:B------:R-:W-:Y:S02]  /*12580*/  IMAD.MOV.U32 R49, RZ, RZ, 0x7f ;  /* 0x0000007fff317424 */ /* 0x000fe400078e00ff */
[----:B------:R-:W3:Y:S04]  /*12590*/  LDL.LU.64 R16, [R1+0x1468] ;  /* 0x0014680001107983 */ /* 0x000ee80000300a00 */
[----:B------:R-:W3:Y:S01]  /*125a0*/  LDL.LU.64 R18, [R1+0x1460] ;  /* 0x0014600001127983 */ /* 0x000ee20000300a00 */
[----:B------:R-:W-:-:S03]  /*125b0*/  IADD3 R49, R49, c[0x0][0x180], RZ ;  /* 0x0000600031317a10 */ /* 0x000fc60007ffe0ff */
[----:B------:R-:W3:Y:S04]  /*125c0*/  LDL.LU.64 R20, [R1+0x1458] ;  /* 0x0014580001147983 */ /* 0x000ee80000300a00 */
[----:B------:R-:W3:Y:S04]  /*125d0*/  LDL.LU.64 R22, [R1+0x1450] ;  /* 0x0014500001167983 */ /* 0x000ee80000300a00 */
[----:B------:R-:W3:Y:S04]  /*125e0*/  LDL.LU.64 R24, [R1+0x1448] ;  /* 0x0014480001187983 */ /* 0x000ee80000300a00 */
[----:B------:R-:W3:Y:S01]  /*125f0*/  LDL.LU.64 R26, [R1+0x1440] ;  /* 0x00144000011a7983 */ /* 0x000ee20000300a00 */
[----:B------:R-:W-:-:S03]  /*12600*/  ISETP.GT.AND P2, PT, R49, 0xff, PT ;  /* 0x000000ff3100780c */ /* 0x000fc60003f44270 */
[----:B------:R-:W3:Y:S04]  /*12610*/  LDL.LU.64 R28, [R1+0x1438] ;  /* 0x00143800011c7983 */ /* 0x000ee80000300a00 */
[----:B------:R2:W-:Y:S04]  /*12620*/  LDGSTS.E [R0+-0x72c00], [R108.64], P3 ;  /* 0x8d4000006c007fae */ /* 0x0005e80009921848 */
[----:B------:R1:W-:Y:S04]  /*12630*/  LDGSTS.E [R30+-0x72400], [R50.64], P6 ;  /* 0x8dc00000321e7fae */ /* 0x0003e8000b121848 */
[----:B------:R-:W3:Y:S01]  /*12640*/  LDL.LU R52, [R1+0x27c] ;  /* 0x00027c0001347983 */ /* 0x000ee20000300800 */
[----:B------:R-:W-:Y:S01]  /*12650*/  LOP3.LUT R5, R53, 0x76, RZ, 0xfc, !PT ;  /* 0x0000007635057812 */ /* 0x000fe200078efcff */
[----:B------:R-:W-:-:S02]  /*12660*/  ULDC UR5, c[0x0][0x180] ;  /* 0x0000600000057ab9 */ /* 0x000fc40000000800 */
[----:B------:R2:W-:Y:S04]  /*12670*/  LDGSTS.E [R31+-0x71c00], [R106.64], P0 ;  /* 0x8e4000006a1f7fae */ /* 0x0005e80008121848 */
[----:B-1----:R-:W4:Y:S04]  /*12680*/  LDL.LU R51, [R1+0x278] ;  /* 0x0002780001337983 */ /* 0x002f280000300800 */
[----:B------:R-:W4:Y:S04]  /*12690*/  LDL.LU R50, [R1+0x274] ;  /* 0x0002740001327983 */ /* 0x000f280000300800 */
[----:B------:R-:W4:Y:S01]  /*126a0*/  LDL.LU R49, [R1+0x270] ;  /* 0x0002700001317983 */ /* 0x000f220000300800 */
[----:B------:R-:W-:-:S02]  /*126b0*/  ISETP.GE.AND P1, PT, R5, c[0x0][0x180], PT ;  /* 0x0000600005007a0c */ /* 0x000fc40003f26270 */
[----:B------:R-:W-:Y:S01]  /*126c0*/  LOP3.LUT R5, R53, 0x7a, RZ, 0xfc, !PT ;  /* 0x0000007a35057812 */ /* 0x000fe200078efcff */
[----:B------:R-:W4:Y:S01]  /*126d0*/  LDL.LU R111, [R1+0x26c] ;  /* 0x00026c00016f7983 */ /* 0x000f220000300800 */
[----:B------:R-:W-:Y:S02]  /*126e0*/  SEL R32, R250, RZ, !P1 ;  /* 0x000000fffa207207 */ /* 0x000fe40004800000 */
[----:B------:R-:W-:Y:S01]  /*126f0*/  ISETP.GE.AND P3, PT, R5, c[0x0][0x180], PT ;  /* 0x0000600005007a0c */ /* 0x000fe20003f66270 */
[----:B------:R-:W4:Y:S01]  /*12700*/  LDL.LU R110, [R1+0x268] ;  /* 0x00026800016e7983 */ /* 0x000f220000300800 */
[----:B------:R-:W-:Y:S02]  /*12710*/  ISETP.NE.U32.AND P1, PT, R32, RZ, PT ;  /* 0x000000ff2000720c */ /* 0x000fe40003f25070 */
[----:B--2---:R-:W-:Y:S01]  /*12720*/  SEL R0, R250, RZ, !P3 ;  /* 0x000000fffa007207 */ /* 0x004fe20005800000 */
[----:B------:R-:W-:Y:S01]  /*12730*/  UIADD3 UR4, UR5, -0x80, URZ ;  /* 0xffffff8005047890 */ /* 0x000fe2000fffe03f */
[----:B------:R-:W2:Y:S02]  /*12740*/  LDL.LU R109, [R1+0x264] ;  /* 0x00026400016d7983 */ /* 0x000ea40000300800 */
[----:B------:R-:W-:-:S02]  /*12750*/  ISETP.NE.U32.AND P3, PT, R0, RZ, PT ;  /* 0x000000ff0000720c */ /* 0x000fc40003f65070 */
[----:B------:R-:W-:Y:S01]  /*12760*/  IADD3 R0, R4, 0x100000, RZ ;  /* 0x0010000004007810 */ /* 0x000fe20007ffe0ff */
[----:B------:R-:W2:Y:S04]  /*12770*/  LDL.LU R108, [R1+0x260] ;  /* 0x00026000016c7983 */ /* 0x000ea80000300800 */
[----:B------:R-:W2:Y:S01]  /*12780*/  LDL.LU R106, [R1+0x25c] ;  /* 0x00025c00016a7983 */ /* 0x000ea20000300800 */
[----:B------:R-:W-:-:S03]  /*12790*/  ISETP.GE.AND P6, PT, R54, UR4, PT ;  /* 0x0000000436007c0c */ /* 0x000fc6000bfc6270 */
[----:B------:R1:W-:Y:S01]  /*127a0*/  LDGSTS.E [R0+-0x71400], [R56.64], P1 ;  /* 0x8ec0000038007fae */ /* 0x0003e20008921848 */
[----:B------:R-:W-:-:S03]  /*127b0*/  IMAD R32, R54, c[0x0][0x18c], RZ ;  /* 0x0000630036207a24 */ /* 0x000fc600078e02ff */
[----:B------:R-:W2:Y:S04]  /*127c0*/  LDL.LU R58, [R1+0x258] ;  /* 0x00025800013a7983 */ /* 0x000ea80000300800 */
[----:B-1----:R-:W2:Y:S04]  /*127d0*/  LDL.LU R57, [R1+0x254] ;  /* 0x0002540001397983 */ /* 0x002ea80000300800 */
[----:B------:R-:W2:Y:S04]  /*127e0*/  LDL.LU R56, [R1+0x250] ;  /* 0x0002500001387983 */ /* 0x000ea80000300800 */
[----:B------:R-:W2:Y:S04]  /*127f0*/  LDL.LU R55, [R1+0x24c] ;  /* 0x00024c0001377983 */ /* 0x000ea80000300800 */
[----:B------:R-:W2:Y:S01]  /*12800*/  LDL.LU R54, [R1+0x248] ;  /* 0x0002480001367983 */ /* 0x000ea20000300800 */
[----:B------:R-:W-:-:S02]  /*12810*/  LOP3.LUT R5, R53, 0x7e, RZ, 0xfc, !PT ;  /* 0x0000007e35057812 */ /* 0x000fc400078efcff */
[C---:B------:R-:W-:Y:S02]  /*12820*/  ISETP.GE.AND P1, PT, R53.reuse, UR4, PT ;  /* 0x0000000435007c0c */ /* 0x040fe4000bf26270 */
[----:B------:R-:W-:Y:S02]  /*12830*/  LOP3.LUT R53, R53, 0x4, RZ, 0xfc, !PT ;  /* 0x0000000435357812 */ /* 0x000fe400078efcff */
[----:B------:R-:W-:Y:S02]  /*12840*/  SEL R31, RZ, 0x4, P1 ;  /* 0x00000004ff1f7807 */ /* 0x000fe40000800000 */
[----:B------:R-:W-:Y:S01]  /*12850*/  ISETP.GE.AND P1, PT, R53, UR4, PT ;  /* 0x0000000435007c0c */ /* 0x000fe2000bf26270 */
[----:B---3--:R-:W-:Y:S02]  /*12860*/  IMAD R116, R52, c[0x0][0x190], RZ ;  /* 0x0000640034747a24 */ /* 0x008fe400078e02ff */
[----:B------:R-:W3:Y:S01]  /*12870*/  LDL.LU R52, [R1+0x244] ;  /* 0x0002440001347983 */ /* 0x000ee20000300800 */
[----:B----4-:R-:W-:-:S03]  /*12880*/  IMAD R114, R51, c[0x0][0x190], RZ ;  /* 0x0000640033727a24 */ /* 0x010fc600078e02ff */
[----:B------:R-:W4:Y:S01]  /*12890*/  LDL.LU R51, [R1+0x240] ;  /* 0x0002400001337983 */ /* 0x000f220000300800 */
[----:B------:R-:W-:-:S03]  /*128a0*/  IMAD R113, R50, c[0x0][0x190], RZ ;  /* 0x0000640032717a24 */ /* 0x000fc600078e02ff */
[----:B------:R-:W2:Y:S01]  /*128b0*/  LDL.LU R50, [R1+0x23c] ;  /* 0x00023c0001327983 */ /* 0x000ea20000300800 */
[----:B------:R-:W-:-:S03]  /*128c0*/  IMAD R112, R49, c[0x0][0x190], RZ ;  /* 0x0000640031707a24 */ /* 0x000fc600078e02ff */
        /* <DEDUP_REMOVED lines=8> */
[----:B------:R-:W3:Y:S04]  /*12950*/  LDL.LU R107, [R1+0x218] ;  /* 0x00021800016b7983 */ /* 0x000ee80000300800 */
[----:B------:R-:W4:Y:S04]  /*12960*/  LDL.LU R53, [R1+0x214] ;  /* 0x0002140001357983 */ /* 0x000f280000300800 */
[----:B------:R-:W4:Y:S04]  /*12970*/  LDL.LU R124, [R1+0x210] ;  /* 0x00021000017c7983 */ /* 0x000f280000300800 */
[----:B------:R-:W4:Y:S04]  /*12980*/  LDL.LU R123, [R1+0x20c] ;  /* 0x00020c00017b7983 */ /* 0x000f280000300800 */
[----:B------:R-:W4:Y:S04]  /*12990*/  LDL.LU R122, [R1+0x208] ;  /* 0x00020800017a7983 */ /* 0x000f280000300800 */
[----:B------:R-:W4:Y:S04]  /*129a0*/  LDL.LU R121, [R1+0x204] ;  /* 0x0002040001797983 */ /* 0x000f280000300800 */
[----:B------:R-:W4:Y:S04]  /*129b0*/  LDL.LU R120, [R1+0x200] ;  /* 0x0002000001787983 */ /* 0x000f280000300800 */
[----:B------:R-:W4:Y:S04]  /*129c0*/  LDL.LU R119, [R1+0x1fc] ;  /* 0x0001fc0001777983 */ /* 0x000f280000300800 */
[----:B------:R-:W4:Y:S04]  /*129d0*/  LDL.LU R118, [R1+0x1f8] ;  /* 0x0001f80001767983 */ /* 0x000f280000300800 */
[----:B------:R-:W4:Y:S01]  /*129e0*/  LDL.LU R117, [R1+0x1f4] ;  /* 0x0001f40001757983 */ /* 0x000f220000300800 */
[----:B--2---:R-:W-:-:S02]  /*129f0*/  IMAD R41, R115, c[0x0][0x190], RZ ;  /* 0x0000640073297a24 */ /* 0x004fc400078e02ff */
[----:B---3--:R-:W-:Y:S02]  /*12a00*/  IMAD R40, R107, c[0x0][0x190], RZ ;  /* 0x000064006b287a24 */ /* 0x008fe400078e02ff */
[----:B----4-:R-:W-:Y:S02]  /*12a10*/  IMAD R39, R53, c[0x0][0x190], RZ ;  /* 0x0000640035277a24 */ /* 0x010fe400078e02ff */
[----:B------:R-:W2:Y:S04]  /*12a20*/  LDL.LU R53, [R1+0x1f0] ;  /* 0x0001f00001357983 */ /* 0x000ea80000300800 */
[----:B------:R-:W3:Y:S04]  /*12a30*/  LDL.LU R107, [R1+0x1ec] ;  /* 0x0001ec00016b7983 */ /* 0x000ee80000300800 */
[----:B------:R-:W4:Y:S01]  /*12a40*/  LDL.LU R115, [R1+0x1e8] ;  /* 0x0001e80001737983 */ /* 0x000f220000300800 */
[----:B------:R-:W-:-:S03]  /*12a50*/  IMAD R36, R122, c[0x0][0x190], RZ ;  /* 0x000064007a247a24 */ /* 0x000fc600078e02ff */
[----:B------:R-:W2:Y:S01]  /*12a60*/  LDL.LU R122, [R1+0x288] ;  /* 0x00028800017a7983 */ /* 0x000ea20000300800 */
[----:B------:R-:W-:Y:S02]  /*12a70*/  SEL R30, RZ, 0x4, P6 ;  /* 0x00000004ff1e7807 */ /* 0x000fe40003000000 */
[----:B------:R-:W-:-:S04]  /*12a80*/  ISETP.GE.AND P6, PT, R5, c[0x0][0x180], PT ;  /* 0x0000600005007a0c */ /* 0x000fc80003fc6270 */
[----:B------:R-:W-:Y:S02]  /*12a90*/  SEL R250, R250, RZ, !P6 ;  /* 0x000000fffafa7207 */ /* 0x000fe40007000000 */
[----:B------:R-:W-:Y:S02]  /*12aa0*/  SEL R30, R30, RZ, P2 ;  /* 0x000000ff1e1e7207 */ /* 0x000fe40001000000 */
[----:B------:R-:W-:Y:S02]  /*12ab0*/  ISETP.NE.U32.AND P6, PT, R250, RZ, PT ;  /* 0x000000fffa00720c */ /* 0x000fe40003fc5070 */
[----:B------:R-:W-:Y:S02]  /*12ac0*/  ISETP.NE.U32.AND P0, PT, R30, RZ, PT ;  /* 0x000000ff1e00720c */ /* 0x000fe40003f05070 */
[----:B------:R-:W-:Y:S01]  /*12ad0*/  IADD3 R30, R4, 0x100000, RZ ;  /* 0x00100000041e7810 */ /* 0x000fe20007ffe0ff */
[----:B------:R-:W-:Y:S02]  /*12ae0*/  IMAD R35, R121, c[0x0][0x190], RZ ;  /* 0x0000640079237a24 */ /* 0x000fe400078e02ff */
[----:B------:R-:W-:-:S02]  /*12af0*/  IMAD R121, R8, c[0x0][0x190], RZ ;  /* 0x0000640008797a24 */ /* 0x000fc400078e02ff */
[----:B------:R1:W-:Y:S01]  /*12b00*/  LDGSTS.E [R30+-0x70c00], [R6.64], P3 ;  /* 0x8f400000061e7fae */ /* 0x0003e20009921848 */
[----:B------:R-:W-:-:S03]  /*12b10*/  LEA R248, P3, R32, c[0x0][0x168], 0x2 ;  /* 0x00005a0020f87a11 */ /* 0x000fc600078610ff */
[----:B------:R1:W-:Y:S02]  /*12b20*/  LDGSTS.E [R0+-0x70400], [R2.64], P6 ;  /* 0x8fc0000002007fae */ /* 0x0003e4000b121848 */
[----:B-1----:R-:W-:Y:S01]  /*12b30*/  LEA.HI.X.SX32 R0, R32, c[0x0][0x16c], 0x2, P3 ;  /* 0x00005b0020007a11 */ /* 0x002fe200018f16ff */
[----:B------:R-:W-:Y:S01]  /*12b40*/  IMAD R33, R120, c[0x0][0x190], RZ ;  /* 0x0000640078217a24 */ /* 0x000fe200078e02ff */
[----:B------:R-:W-:Y:S01]  /*12b50*/  SEL R31, R31, RZ, P2 ;  /* 0x000000ff1f1f7207 */ /* 0x000fe20001000000 */
[----:B------:R-:W-:Y:S02]  /*12b60*/  IMAD R32, R119, c[0x0][0x190], RZ ;  /* 0x0000640077207a24 */ /* 0x000fe400078e02ff */
[----:B------:R-:W-:Y:S01]  /*12b70*/  IMAD R120, R9, c[0x0][0x190], RZ ;  /* 0x0000640009787a24 */ /* 0x000fe200078e02ff */
[----:B------:R-:W-:Y:S01]  /*12b80*/  SEL R30, RZ, 0x4, P1 ;  /* 0x00000004ff1e7807 */ /* 0x000fe20000800000 */
[----:B------:R-:W-:Y:S01]  /*12b90*/  IMAD R119, R10, c[0x0][0x190], RZ ;  /* 0x000064000a777a24 */ /* 0x000fe200078e02ff */
[----:B------:R-:W-:Y:S01]  /*12ba0*/  ISETP.NE.U32.AND P1, PT, R31, RZ, PT ;  /* 0x000000ff1f00720c */ /* 0x000fe20003f25070 */
[----:B------:R-:W-:-:S02]  /*12bb0*/  IMAD R31, R118, c[0x0][0x190], RZ ;  /* 0x00006400761f7a24 */ /* 0x000fc400078e02ff */
[----:B------:R-:W-:Y:S02]  /*12bc0*/  IMAD R118, R11, c[0x0][0x190], RZ ;  /* 0x000064000b767a24 */ /* 0x000fe400078e02ff */
[----:B------:R-:W-:Y:S02]  /*12bd0*/  IMAD R110, R110, c[0x0][0x190], RZ ;  /* 0x000064006e6e7a24 */ /* 0x000fe400078e02ff */
[----:B------:R-:W-:Y:S02]  /*12be0*/  IMAD R48, R141, c[0x0][0x190], RZ ;  /* 0x000064008d307a24 */ /* 0x000fe400078e02ff */
[----:B------:R-:W-:Y:S02]  /*12bf0*/  IMAD R111, R111, c[0x0][0x190], RZ ;  /* 0x000064006f6f7a24 */ /* 0x000fe400078e02ff */
[----:B------:R-:W-:Y:S02]  /*12c00*/  IMAD R109, R109, c[0x0][0x190], RZ ;  /* 0x000064006d6d7a24 */ /* 0x000fe400078e02ff */
        /* <DEDUP_REMOVED lines=13> */
[----:B--2---:R-:W-:-:S05]  /*12ce0*/  IMAD R8, R122, c[0x0][0x190], RZ ;  /* 0x000064007a087a24 */ /* 0x004fca00078e02ff */
[----:B------:R-:W-:-:S04]  /*12cf0*/  LEA R4, P3, R8, R248, 0x2 ;  /* 0x000000f808047211 */ /* 0x000fc800078610ff */
[----:B------:R-:W-:-:S05]  /*12d00*/  LEA.HI.X.SX32 R5, R8, R0, 0x2, P3 ;  /* 0x0000000008057211 */ /* 0x000fca00018f16ff */
[----:B------:R1:W-:Y:S01]  /*12d10*/  STL.64 [R1+0x628], R4 ;  /* 0x0006280401007387 */ /* 0x0003e20000100a00 */
[----:B------:R-:W-:-:S04]  /*12d20*/  LEA R8, P3, R116, R248, 0x2 ;  /* 0x000000f874087211 */ /* 0x000fc800078610ff */
[----:B------:R-:W-:Y:S02]  /*12d30*/  LEA.HI.X.SX32 R9, R116, R0, 0x2, P3 ;  /* 0x0000000074097211 */ /* 0x000fe400018f16ff */
[----:B-1----:R-:W-:-:S04]  /*12d40*/  LEA R4, P6, R114, R248, 0x2 ;  /* 0x000000f872047211 */ /* 0x002fc800078c10ff */
[----:B------:R-:W-:Y:S02]  /*12d50*/  LEA.HI.X.SX32 R5, R114, R0, 0x2, P6 ;  /* 0x0000000072057211 */ /* 0x000fe400030f16ff */
[----:B------:R-:W-:-:S03]  /*12d60*/  LEA R10, P3, R113, R248, 0x2 ;  /* 0x000000f8710a7211 */ /* 0x000fc600078610ff */
[----:B------:R1:W-:Y:S01]  /*12d70*/  STL.64 [R1+0x250], R4 ;  /* 0x0002500401007387 */ /* 0x0003e20000100a00 */
[----:B------:R-:W-:Y:S02]  /*12d80*/  LEA.HI.X.SX32 R11, R113, R0, 0x2, P3 ;  /* 0x00000000710b7211 */ /* 0x000fe400018f16ff */
[----:B-1----:R-:W-:-:S03]  /*12d90*/  LEA R4, P6, R112, R248, 0x2 ;  /* 0x000000f870047211 */ /* 0x002fc600078c10ff */
[----:B------:R1:W-:Y:S01]  /*12da0*/  STL.64 [R1+0x3a8], R10 ;  /* 0x0003a80a01007387 */ /* 0x0003e20000100a00 */
[----:B------:R-:W-:-:S03]  /*12db0*/  LEA.HI.X.SX32 R5, R112, R0, 0x2, P6 ;  /* 0x0000000070057211 */ /* 0x000fc600030f16ff */
[----:B------:R-:W2:Y:S04]  /*12dc0*/  LDL.LU R141, [R1+0x280] ;  /* 0x00028000018d7983 */ /* 0x000ea80000300800 */
[----:B------:R3:W-:Y:S01]  /*12dd0*/  STL.64 [R1+0x4a8], R4 ;  /* 0x0004a80401007387 */ /* 0x0007e20000100a00 */
[-C--:B-1----:R-:W-:Y:S01]  /*12de0*/  LEA R10, P3, R111, R248.reuse, 0x2 ;  /* 0x000000f86f0a7211 */ /* 0x082fe200078610ff */
[----:B------:R-:W-:Y:S01]  /*12df0*/  IMAD R122, R90, c[0x0][0x190], RZ ;  /* 0x000064005a7a7a24 */ /* 0x000fe200078e02ff */
[----:B---3--:R-:W-:-:S04]  /*12e00*/  LEA R4, P6, R110, R248, 0x2 ;  /* 0x000000f86e047211 */ /* 0x008fc800078c10ff */
[-C--:B------:R-:W-:Y:S02]  /*12e10*/  LEA.HI.X.SX32 R5, R110, R0.reuse, 0x2, P6 ;  /* 0x000000006e057211 */ /* 0x080fe400030f16ff */
[----:B------:R-:W-:Y:S02]  /*12e20*/  LEA.HI.X.SX32 R11, R111, R0, 0x2, P3 ;  /* 0x000000006f0b7211 */ /* 0x000fe400018f16ff */
[C---:B------:R-:W-:Y:S01]  /*12e30*/  LEA R90, P3, R109.reuse, R248, 0x2 ;  /* 0x000000f86d5a7211 */ /* 0x040fe200078610ff */
[----:B------:R1:W-:Y:S03]  /*12e40*/  STL.64 [R1+0x248], R4 ;  /* 0x0002480401007387 */ /* 0x0003e60000100a00 */
[----:B------:R-:W-:Y:S01]  /*12e50*/  LEA.HI.X.SX32 R91, R109, R0, 0x2, P3 ;  /* 0x000000006d5b7211 */ /* 0x000fe200018f16ff */
[----:B------:R-:W3:Y:S01]  /*12e60*/  LDL.LU R140, [R1+0x284] ;  /* 0x00028400018c7983 */ /* 0x000ee20000300800 */
[----:B-1----:R-:W-:-:S03]  /*12e70*/  LEA R4, P6, R108, R248, 0x2 ;  /* 0x000000f86c047211 */ /* 0x002fc600078c10ff */
[----:B------:R1:W-:Y:S01]  /*12e80*/  STL.64 [R1+0x3a0], R90 ;  /* 0x0003a05a01007387 */ /* 0x0003e20000100a00 */
[----:B------:R-:W-:-:S05]  /*12e90*/  LEA.HI.X.SX32 R5, R108, R0, 0x2, P6 ;  /* 0x000000006c057211 */ /* 0x000fca00030f16ff */
[----:B------:R4:W-:Y:S01]  /*12ea0*/  STL.64 [R1+0x4a0], R4 ;  /* 0x0004a00401007387 */ /* 0x0009e20000100a00 */
[----:B-1----:R-:W-:-:S03]  /*12eb0*/  LEA R90, P3, R106, R248, 0x2 ;  /* 0x000000f86a5a7211 */ /* 0x002fc600078610ff */
[----:B------:R-:W3:Y:S01]  /*12ec0*/  LDL.LU R139, [R1+0x28c] ;  /* 0x00028c00018b7983 */ /* 0x000ee20000300800 */
[----:B------:R-:W-:Y:S02]  /*12ed0*/  LEA.HI.X.SX32 R91, R106, R0, 0x2, P3 ;  /* 0x000000006a5b7211 */ /* 0x000fe400018f16ff */
[----:B----4-:R-:W-:-:S03]  /*12ee0*/  LEA R4, P6, R58, R248, 0x2 ;  /* 0x000000f83a047211 */ /* 0x010fc600078c10ff */
[----:B------:R1:W-:Y:S01]  /*12ef0*/  STL.64 [R1+0x1e8], R90 ;  /* 0x0001e85a01007387 */ /* 0x0003e20000100a00 */
[----:B------:R-:W-:-:S05]  /*12f00*/  LEA.HI.X.SX32 R5, R58, R0, 0x2, P6 ;  /* 0x000000003a057211 */ /* 0x000fca00030f16ff */
[----:B------:R4:W-:Y:S01]  /*12f10*/  STL.64 [R1+0x338], R4 ;  /* 0x0003380401007387 */ /* 0x0009e20000100a00 */
[----:B-1----:R-:W-:-:S03]  /*12f20*/  LEA R90, P3, R57, R248, 0x2 ;  /* 0x000000f8395a7211 */ /* 0x002fc600078610ff */
[----:B------:R-:W3:Y:S01]  /*12f30*/  LDL.LU R138, [R1+0x290] ;  /* 0x00029000018a7983 */ /* 0x000ee20000300800 */
[----:B------:R-:W-:Y:S02]  /*12f40*/  LEA.HI.X.SX32 R91, R57, R0, 0x2, P3 ;  /* 0x00000000395b7211 */ /* 0x000fe400018f16ff */
[----:B----4-:R-:W-:-:S03]  /*12f50*/  LEA R4, P6, R56, R248, 0x2 ;  /* 0x000000f838047211 */ /* 0x010fc600078c10ff */
[----:B------:R-:W-:Y:S01]  /*12f60*/  STL.64 [R1+0x498], R90 ;  /* 0x0004985a01007387 */ /* 0x000fe20000100a00 */
[----:B------:R-:W-:-:S03]  /*12f70*/  LEA.HI.X.SX32 R5, R56, R0, 0x2, P6 ;  /* 0x0000000038057211 */ /* 0x000fc600030f16ff */
[----:B------:R-:W4:Y:S04]  /*12f80*/  LDL.LU R137, [R1+0x294] ;  /* 0x0002940001897983 */ /* 0x000f280000300800 */
[----:B------:R1:W-:Y:S02]  /*12f90*/  STL.64 [R1+0x490], R4 ;  /* 0x0004900401007387 */ /* 0x0003e40000100a00 */
[----:B-1----:R-:W-:-:S04]  /*12fa0*/  LEA R4, P6, R54, R248, 0x2 ;  /* 0x000000f836047211 */ /* 0x002fc800078c10ff */
[----:B------:R-:W-:-:S05]  /*12fb0*/  LEA.HI.X.SX32 R5, R54, R0, 0x2, P6 ;  /* 0x0000000036057211 */ /* 0x000fca00030f16ff */
[----:B------:R1:W-:Y:S04]  /*12fc0*/  STL.64 [R1+0x330], R4 ;  /* 0x0003300401007387 */ /* 0x0003e80000100a00 */
[----:B------:R-:W4:Y:S01]  /*12fd0*/  LDL.LU R136, [R1+0x298] ;  /* 0x0002980001887983 */ /* 0x000f220000300800 */
[----:B------:R-:W-:Y:S01]  /*12fe0*/  IMAD R55, R55, c[0x0][0x190], RZ ;  /* 0x0000640037377a24 */ /* 0x000fe200078e02ff */
[----:B------:R-:W-:Y:S01]  /*12ff0*/  SEL R174, R30, RZ, P2 ;  /* 0x000000ff1eae7207 */ /* 0x000fe20001000000 */
[----:B------:R-:W-:Y:S02]  /*13000*/  IMAD R52, R52, c[0x0][0x190], RZ ;  /* 0x0000640034347a24 */ /* 0x000fe400078e02ff */
[----:B------:R-:W-:Y:S01]  /*13010*/  IMAD R51, R51, c[0x0][0x190], RZ ;  /* 0x0000640033337a24 */ /* 0x000fe200078e02ff */
[----:B------:R-:W-:Y:S01]  /*13020*/  LEA R250, P3, R55, R248, 0x2 ;  /* 0x000000f837fa7211 */ /* 0x000fe200078610ff */
[----:B------:R-:W-:-:S02]  /*13030*/  IMAD R30, R117, c[0x0][0x190], RZ ;  /* 0x00006400751e7a24 */ /* 0x000fc400078e02ff */
[----:B------:R-:W-:Y:S01]  /*13040*/  IMAD R117, R251, c[0x0][0x190], RZ ;  /* 0x00006400fb757a24 */ /* 0x000fe200078e02ff */
[----:B------:R-:W-:Y:S02]  /*13050*/  LEA.HI.X.SX32 R251, R55, R0, 0x2, P3 ;  /* 0x0000000037fb7211 */ /* 0x000fe400018f16ff */
[-C--:B------:R-:W-:Y:S02]  /*13060*/  LEA R90, P3, R52, R248.reuse, 0x2 ;  /* 0x000000f8345a7211 */ /* 0x080fe400078610ff */
[----:B-1----:R-:W-:Y:S01]  /*13070*/  LEA R4, P6, R51, R248, 0x2 ;  /* 0x000000f833047211 */ /* 0x002fe200078c10ff */
[----:B------:R-:W-:Y:S01]  /*13080*/  IMAD R50, R50, c[0x0][0x190], RZ ;  /* 0x0000640032327a24 */ /* 0x000fe200078e02ff */
[-C--:B------:R-:W-:Y:S01]  /*13090*/  LEA.HI.X.SX32 R91, R52, R0.reuse, 0x2, P3 ;  /* 0x00000000345b7211 */ /* 0x080fe200018f16ff */
[----:B------:R-:W-:Y:S01]  /*130a0*/  IMAD R49, R49, c[0x0][0x190], RZ ;  /* 0x0000640031317a24 */ /* 0x000fe200078e02ff */
[----:B------:R-:W-:Y:S02]  /*130b0*/  LEA.HI.X.SX32 R5, R51, R0, 0x2, P6 ;  /* 0x0000000033057211 */ /* 0x000fe400030f16ff */
[C---:B------:R-:W-:Y:S01]  /*130c0*/  LEA R54, P3, R50.reuse, R248, 0x2 ;  /* 0x000000f832367211 */ /* 0x040fe200078610ff */
[----:B------:R-:W-:Y:S04]  /*130d0*/  STL.64 [R1+0x488], R90 ;  /* 0x0004885a01007387 */ /* 0x000fe80000100a00 */
[----:B------:R1:W-:Y:S01]  /*130e0*/  STL.64 [R1+0x480], R4 ;  /* 0x0004800401007387 */ /* 0x0003e20000100a00 */
[----:B------:R-:W-:Y:S01]  /*130f0*/  LEA.HI.X.SX32 R55, R50, R0, 0x2, P3 ;  /* 0x0000000032377211 */ /* 0x000fe200018f16ff */
[----:B------:R-:W-:-:S02]  /*13100*/  IMAD R38, R124, c[0x0][0x190], RZ ;  /* 0x000064007c267a24 */ /* 0x000fc400078e02ff */
[----:B------:R-:W-:Y:S01]  /*13110*/  IMAD R124, R92, c[0x0][0x190], RZ ;  /* 0x000064005c7c7a24 */ /* 0x000fe200078e02ff */
[----:B-1----:R-:W-:-:S04]  /*13120*/  LEA R4, P6, R49, R248, 0x2 ;  /* 0x000000f831047211 */ /* 0x002fc800078c10ff */
[----:B------:R-:W-:Y:S01]  /*13130*/  LEA.HI.X.SX32 R5, R49, R0, 0x2, P6 ;  /* 0x0000000031057211 */ /* 0x000fe200030f16ff */
[----:B--2---:R-:W-:Y:S02]  /*13140*/  IMAD R92, R141, c[0x0][0x190], RZ ;  /* 0x000064008d5c7a24 */ /* 0x004fe400078e02ff */
[----:B------:R-:W2:Y:S04]  /*13150*/  LDL.LU R141, [R1+0x29c] ;  /* 0x00029c00018d7983 */ /* 0x000ea80000300800 */
[----:B------:R1:W-:Y:S04]  /*13160*/  STL.64 [R1+0x1f8], R54 ;  /* 0x0001f83601007387 */ /* 0x0003e80000100a00 */
[----:B------:R1:W-:Y:S02]  /*13170*/  STL.64 [R1+0x348], R4 ;  /* 0x0003480401007387 */ /* 0x0003e40000100a00 */
[----:B-1----:R-:W-:-:S02]  /*13180*/  LEA R54, P3, R48, R248, 0x2 ;  /* 0x000000f830367211 */ /* 0x002fc400078610ff */
[C---:B------:R-:W-:Y:S02]  /*13190*/  LEA R4, P6, R47.reuse, R248, 0x2 ;  /* 0x000000f82f047211 */ /* 0x040fe400078c10ff */
[-C--:B------:R-:W-:Y:S02]  /*131a0*/  LEA.HI.X.SX32 R55, R48, R0.reuse, 0x2, P3 ;  /* 0x0000000030377211 */ /* 0x080fe400018f16ff */
[----:B------:R-:W-:Y:S01]  /*131b0*/  LEA.HI.X.SX32 R5, R47, R0, 0x2, P6 ;  /* 0x000000002f057211 */ /* 0x000fe200030f16ff */
[----:B---3--:R-:W-:Y:S02]  /*131c0*/  IMAD R58, R140, c[0x0][0x190], RZ ;  /* 0x000064008c3a7a24 */ /* 0x008fe400078e02ff */
[----:B------:R-:W3:Y:S01]  /*131d0*/  LDL.LU R140, [R1+0x2a0] ;  /* 0x0002a000018c7983 */ /* 0x000ee20000300800 */
[----:B------:R-:W-:-:S03]  /*131e0*/  LEA R50, P3, R46, R248, 0x2 ;  /* 0x000000f82e327211 */ /* 0x000fc600078610ff */
[----:B------:R-:W-:Y:S04]  /*131f0*/  STL.64 [R1+0x478], R54 ;  /* 0x0004783601007387 */ /* 0x000fe80000100a00 */
[----:B------:R1:W-:Y:S01]  /*13200*/  STL.64 [R1+0x470], R4 ;  /* 0x0004700401007387 */ /* 0x0003e20000100a00 */
[----:B------:R-:W-:Y:S02]  /*13210*/  LEA.HI.X.SX32 R51, R46, R0, 0x2, P3 ;  /* 0x000000002e337211 */ /* 0x000fe400018f16ff */
[-C--:B------:R-:W-:Y:S01]  /*13220*/  LEA R48, P3, R43, R248.reuse, 0x2 ;  /* 0x000000f82b307211 */ /* 0x080fe200078610ff */
[----:B------:R-:W-:Y:S01]  /*13230*/  IMAD R52, R139, c[0x0][0x190], RZ ;  /* 0x000064008b347a24 */ /* 0x000fe200078e02ff */
[C---:B-1----:R-:W-:Y:S01]  /*13240*/  LEA R4, P6, R45.reuse, R248, 0x2 ;  /* 0x000000f82d047211 */ /* 0x042fe200078c10ff */
[----:B------:R-:W3:Y:S03]  /*13250*/  LDL.LU R139, [R1+0x2a4] ;  /* 0x0002a400018b7983 */ /* 0x000ee60000300800 */
[-C--:B------:R-:W-:Y:S01]  /*13260*/  LEA.HI.X.SX32 R5, R45, R0.reuse, 0x2, P6 ;  /* 0x000000002d057211 */ /* 0x080fe200030f16ff */
[----:B------:R1:W-:Y:S04]  /*13270*/  STL.64 [R1+0x1f0], R50 ;  /* 0x0001f03201007387 */ /* 0x0003e80000100a00 */
[----:B------:R1:W-:Y:S01]  /*13280*/  STL.64 [R1+0x340], R4 ;  /* 0x0003400401007387 */ /* 0x0003e20000100a00 */
[----:B------:R-:W-:Y:S01]  /*13290*/  LEA.HI.X.SX32 R49, R43, R0, 0x2, P3 ;  /* 0x000000002b317211 */ /* 0x000fe200018f16ff */
[----:B-1----:R-:W-:Y:S01]  /*132a0*/  IMAD R50, R138, c[0x0][0x190], RZ ;  /* 0x000064008a327a24 */ /* 0x002fe200078e02ff */
[C---:B------:R-:W-:Y:S01]  /*132b0*/  LEA R4, P6, R42.reuse, R248, 0x2 ;  /* 0x000000f82a047211 */ /* 0x040fe200078c10ff */
[----:B------:R-:W3:Y:S03]  /*132c0*/  LDL.LU R138, [R1+0x2a8] ;  /* 0x0002a800018a7983 */ /* 0x000ee60000300800 */
[----:B------:R-:W-:Y:S01]  /*132d0*/  LEA.HI.X.SX32 R5, R42, R0, 0x2, P6 ;  /* 0x000000002a057211 */ /* 0x000fe200030f16ff */
[----:B------:R1:W-:Y:S04]  /*132e0*/  STL.64 [R1+0x468], R48 ;  /* 0x0004683001007387 */ /* 0x0003e80000100a00 */
[----:B------:R4:W-:Y:S02]  /*132f0*/  STL.64 [R1+0x460], R4 ;  /* 0x0004600401007387 */ /* 0x0009e40000100a00 */
[----:B----4-:R-:W-:-:S02]  /*13300*/  IMAD R46, R137, c[0x0][0x190], RZ ;  /* 0x00006400892e7a24 */ /* 0x010fc400078e02ff */
[----:B------:R-:W4:Y:S01]  /*13310*/  LDL.LU R137, [R1+0x2ac] ;  /* 0x0002ac0001897983 */ /* 0x000f220000300800 */
[CC--:B-1----:R-:W-:Y:S02]  /*13320*/  LEA R48, P3, R41.reuse, R248.reuse, 0x2 ;  /* 0x000000f829307211 */ /* 0x0c2fe400078610ff */
[C---:B------:R-:W-:Y:S02]  /*13330*/  LEA R4, P6, R40.reuse, R248, 0x2 ;  /* 0x000000f828047211 */ /* 0x040fe400078c10ff */
[-C--:B------:R-:W-:Y:S02]  /*13340*/  LEA.HI.X.SX32 R49, R41, R0.reuse, 0x2, P3 ;  /* 0x0000000029317211 */ /* 0x080fe400018f16ff */
[----:B------:R-:W-:-:S03]  /*13350*/  LEA.HI.X.SX32 R5, R40, R0, 0x2, P6 ;  /* 0x0000000028057211 */ /* 0x000fc600030f16ff */
[----:B------:R-:W-:Y:S04]  /*13360*/  STL.64 [R1+0x208], R48 ;  /* 0x0002083001007387 */ /* 0x000fe80000100a00 */
[----:B------:R1:W-:Y:S01]  /*13370*/  STL.64 [R1+0x358], R4 ;  /* 0x0003580401007387 */ /* 0x0003e20000100a00 */
[----:B------:R-:W-:-:S03]  /*13380*/  IMAD R41, R136, c[0x0][0x190], RZ ;  /* 0x0000640088297a24 */ /* 0x000fc600078e02ff */
[----:B------:R-:W4:Y:S01]  /*13390*/  LDL.LU R136, [R1+0x2b0] ;  /* 0x0002b00001887983 */ /* 0x000f220000300800 */
[CC--:B------:R-:W-:Y:S02]  /*133a0*/  LEA R42, P3, R39.reuse, R248.reuse, 0x2 ;  /* 0x000000f8272a7211 */ /* 0x0c0fe400078610ff */
[C---:B-1----:R-:W-:Y:S02]  /*133b0*/  LEA R4, P6, R38.reuse, R248, 0x2 ;  /* 0x000000f826047211 */ /* 0x042fe400078c10ff */
[-C--:B------:R-:W-:Y:S02]  /*133c0*/  LEA.HI.X.SX32 R43, R39, R0.reuse, 0x2, P3 ;  /* 0x00000000272b7211 */ /* 0x080fe400018f16ff */
[----:B------:R-:W-:Y:S02]  /*133d0*/  LEA.HI.X.SX32 R5, R38, R0, 0x2, P6 ;  /* 0x0000000026057211 */ /* 0x000fe400030f16ff */
[C---:B------:R-:W-:Y:S01]  /*133e0*/  LEA R48, P3, R37.reuse, R248, 0x2 ;  /* 0x000000f825307211 */ /* 0x040fe200078610ff */
[----:B------:R-:W-:Y:S04]  /*133f0*/  STL.64 [R1+0x440], R42 ;  /* 0x0004402a01007387 */ /* 0x000fe80000100a00 */
[----:B------:R1:W-:Y:S01]  /*13400*/  STL.64 [R1+0x438], R4 ;  /* 0x0004380401007387 */ /* 0x0003e20000100a00 */
[----:B------:R-:W-:-:S03]  /*13410*/  LEA.HI.X.SX32 R49, R37, R0, 0x2, P3 ;  /* 0x0000000025317211 */ /* 0x000fc600018f16ff */
[----:B------:R-:W4:Y:S01]  /*13420*/  LDL.LU R142, [R1+0x2b4] ;  /* 0x0002b400018e7983 */ /* 0x000f220000300800 */
[----:B-1----:R-:W-:-:S04]  /*13430*/  LEA R4, P6, R36, R248, 0x2 ;  /* 0x000000f824047211 */ /* 0x002fc800078c10ff */
[----:B------:R-:W-:Y:S01]  /*13440*/  LEA.HI.X.SX32 R5, R36, R0, 0x2, P6 ;  /* 0x0000000024057211 */ /* 0x000fe200030f16ff */
[----:B------:R-:W-:Y:S01]  /*13450*/  STL.64 [R1+0x200], R48 ;  /* 0x0002003001007387 */ /* 0x000fe20000100a00 */
[----:B------:R-:W-:-:S03]  /*13460*/  LEA R38, P3, R35, R248, 0x2 ;  /* 0x000000f823267211 */ /* 0x000fc600078610ff */
[----:B------:R1:W-:Y:S01]  /*13470*/  STL.64 [R1+0x350], R4 ;  /* 0x0003500401007387 */ /* 0x0003e20000100a00 */
[----:B------:R-:W-:Y:S02]  /*13480*/  LEA.HI.X.SX32 R39, R35, R0, 0x2, P3 ;  /* 0x0000000023277211 */ /* 0x000fe400018f16ff */
[-C--:B------:R-:W-:Y:S02]  /*13490*/  LEA R36, P3, R32, R248.reuse, 0x2 ;  /* 0x000000f820247211 */ /* 0x080fe400078610ff */
[----:B-1----:R-:W-:-:S04]  /*134a0*/  LEA R4, P6, R33, R248, 0x2 ;  /* 0x000000f821047211 */ /* 0x002fc800078c10ff */
[-C--:B------:R-:W-:Y:S02]  /*134b0*/  LEA.HI.X.SX32 R5, R33, R0.reuse, 0x2, P6 ;  /* 0x0000000021057211 */ /* 0x080fe400030f16ff */
[----:B------:R-:W-:Y:S01]  /*134c0*/  LEA.HI.X.SX32 R37, R32, R0, 0x2, P3 ;  /* 0x0000000020257211 */ /* 0x000fe200018f16ff */
        /* <DEDUP_REMOVED lines=18> */
[----:B--2---:R-:W-:Y:S02]  /*135f0*/  IMAD R43, R141, c[0x0][0x190], RZ ;  /* 0x000064008d2b7a24 */ /* 0x004fe400078e02ff */
[----:B------:R-:W2:Y:S04]  /*13600*/  LDL.LU R141, [R1+0x2b8] ;  /* 0x0002b800018d7983 */ /* 0x000ea80000300800 */
[----:B------:R-:W-:Y:S04]  /*13610*/  STL.64 [R1+0x430], R38 ;  /* 0x0004302601007387 */ /* 0x000fe80000100a00 */
[----:B------:R1:W-:Y:S02]  /*13620*/  STL.64 [R1+0x428], R4 ;  /* 0x0004280401007387 */ /* 0x0003e40000100a00 */
[----:B-1----:R-:W-:-:S04]  /*13630*/  LEA R4, P6, R31, R248, 0x2 ;  /* 0x000000f81f047211 */ /* 0x002fc800078c10ff */
[----:B------:R-:W-:Y:S01]  /*13640*/  LEA.HI.X.SX32 R5, R31, R0, 0x2, P6 ;  /* 0x000000001f057211 */ /* 0x000fe200030f16ff */
[----:B---3--:R-:W-:Y:S02]  /*13650*/  IMAD R45, R140, c[0x0][0x190], RZ ;  /* 0x000064008c2d7a24 */ /* 0x008fe400078e02ff */
[----:B------:R-:W3:Y:S04]  /*13660*/  LDL.LU R140, [R1+0x2bc] ;  /* 0x0002bc00018c7983 */ /* 0x000ee80000300800 */
[----:B------:R1:W-:Y:S02]  /*13670*/  STL.64 [R1+0x218], R36 ;  /* 0x0002182401007387 */ /* 0x0003e40000100a00 */
[----:B-1----:R-:W-:Y:S01]  /*13680*/  LEA R36, P3, R30, R248, 0x2 ;  /* 0x000000f81e247211 */ /* 0x002fe200078610ff */
[----:B------:R-:W-:-:S02]  /*13690*/  IMAD R48, R139, c[0x0][0x190], RZ ;  /* 0x000064008b307a24 */ /* 0x000fc400078e02ff */
[----:B------:R-:W2:Y:S01]  /*136a0*/  LDL.LU R139, [R1+0x2c0] ;  /* 0x0002c000018b7983 */ /* 0x000ea20000300800 */
[----:B------:R-:W-:-:S03]  /*136b0*/  LEA.HI.X.SX32 R37, R30, R0, 0x2, P3 ;  /* 0x000000001e257211 */ /* 0x000fc600018f16ff */
[----:B------:R1:W-:Y:S01]  /*136c0*/  STL.64 [R1+0x368], R4 ;  /* 0x0003680401007387 */ /* 0x0003e20000100a00 */
[----:B------:R-:W-:-:S03]  /*136d0*/  LEA R32, P3, R28, R248, 0x2 ;  /* 0x000000f81c207211 */ /* 0x000fc600078610ff */
[----:B------:R-:W-:Y:S01]  /*136e0*/  STL.64 [R1+0x420], R36 ;  /* 0x0004202401007387 */ /* 0x000fe20000100a00 */
[----:B-1----:R-:W-:-:S04]  /*136f0*/  LEA R4, P6, R29, R248, 0x2 ;  /* 0x000000f81d047211 */ /* 0x002fc800078c10ff */
[-C--:B------:R-:W-:Y:S01]  /*13700*/  LEA.HI.X.SX32 R5, R29, R0.reuse, 0x2, P6 ;  /* 0x000000001d057211 */ /* 0x080fe200030f16ff */
[----:B------:R-:W-:Y:S02]  /*13710*/  IMAD R47, R138, c[0x0][0x190], RZ ;  /* 0x000064008a2f7a24 */ /* 0x000fe400078e02ff */
[----:B------:R-:W2:Y:S04]  /*13720*/  LDL.LU R138, [R1+0x2c4] ;  /* 0x0002c400018a7983 */ /* 0x000ea80000300800 */
[----:B------:R1:W-:Y:S01]  /*13730*/  STL.64 [R1+0x418], R4 ;  /* 0x0004180401007387 */ /* 0x0003e20000100a00 */
[----:B------:R-:W-:Y:S01]  /*13740*/  LEA.HI.X.SX32 R33, R28, R0, 0x2, P3 ;  /* 0x000000001c217211 */ /* 0x000fe200018f16ff */
[----:B----4-:R-:W-:Y:S02]  /*13750*/  IMAD R49, R137, c[0x0][0x190], RZ ;  /* 0x0000640089317a24 */ /* 0x010fe400078e02ff */
        /* <DEDUP_REMOVED lines=8> */
[C---:B-1----:R-:W-:Y:S01]  /*137e0*/  LEA R4, P6, R25.reuse, R248, 0x2 ;  /* 0x000000f819047211 */ /* 0x042fe200078c10ff */
[----:B------:R-:W-:Y:S02]  /*137f0*/  IMAD R51, R136, c[0x0][0x190], RZ ;  /* 0x0000640088337a24 */ /* 0x000fe400078e02ff */
[----:B------:R-:W2:Y:S01]  /*13800*/  LDL.LU R136, [R1+0x2cc] ;  /* 0x0002cc0001887983 */ /* 0x000ea20000300800 */
[----:B------:R-:W-:-:S03]  /*13810*/  LEA.HI.X.SX32 R5, R25, R0, 0x2, P6 ;  /* 0x0000000019057211 */ /* 0x000fc600030f16ff */
[----:B------:R-:W-:Y:S04]  /*13820*/  STL.64 [R1+0x410], R30 ;  /* 0x0004101e01007387 */ /* 0x000fe80000100a00 */
[----:B------:R1:W-:Y:S01]  /*13830*/  STL.64 [R1+0x408], R4 ;  /* 0x0004080401007387 */ /* 0x0003e20000100a00 */
[----:B------:R-:W-:Y:S02]  /*13840*/  LEA.HI.X.SX32 R29, R24, R0, 0x2, P3 ;  /* 0x00000000181d7211 */ /* 0x000fe400018f16ff */
[-C--:B------:R-:W-:Y:S02]  /*13850*/  LEA R26, P3, R22, R248.reuse, 0x2 ;  /* 0x000000f8161a7211 */ /* 0x080fe400078610ff */
[----:B-1----:R-:W-:-:S04]  /*13860*/  LEA R4, P6, R23, R248, 0x2 ;  /* 0x000000f817047211 */ /* 0x002fc800078c10ff */
[-C--:B------:R-:W-:Y:S01]  /*13870*/  LEA.HI.X.SX32 R5, R23, R0.reuse, 0x2, P6 ;  /* 0x0000000017057211 */ /* 0x080fe200030f16ff */
        /* <DEDUP_REMOVED lines=26> */
[----:B------:R-:W-:Y:S01]  /*13a20*/  LEA.HI.X.SX32 R19, R13, R0, 0x2, P3 ;  /* 0x000000000d137211 */ /* 0x000fe200018f16ff */
[----:B------:R-:W-:Y:S01]  /*13a30*/  IMAD R34, R34, c[0x0][0x190], RZ ;  /* 0x0000640022227a24 */ /* 0x000fe200078e02ff */
[-C--:B------:R-:W-:Y:S02]  /*13a40*/  LEA R16, P3, R14, R248.reuse, 0x2 ;  /* 0x000000f80e107211 */ /* 0x080fe400078610ff */
[----:B-1----:R-:W-:-:S04]  /*13a50*/  LEA R4, P6, R12, R248, 0x2 ;  /* 0x000000f80c047211 */ /* 0x002fc800078c10ff */
[-C--:B------:R-:W-:Y:S01]  /*13a60*/  LEA.HI.X.SX32 R5, R12, R0.reuse, 0x2, P6 ;  /* 0x000000000c057211 */ /* 0x080fe200030f16ff */
[----:B------:R-:W-:Y:S04]  /*13a70*/  STL.64 [R1+0x3e0], R18 ;  /* 0x0003e01201007387 */ /* 0x000fe80000100a00 */
[----:B------:R1:W-:Y:S01]  /*13a80*/  STL.64 [R1+0x3d8], R4 ;  /* 0x0003d80401007387 */ /* 0x0003e20000100a00 */
[----:B------:R-:W-:Y:S01]  /*13a90*/  LEA.HI.X.SX32 R17, R14, R0, 0x2, P3 ;  /* 0x000000000e117211 */ /* 0x000fe200018f16ff */
[----:B------:R-:W-:Y:S02]  /*13aa0*/  IMAD R44, R44, c[0x0][0x190], RZ ;  /* 0x000064002c2c7a24 */ /* 0x000fe400078e02ff */
[----:B------:R-:W-:Y:S01]  /*13ab0*/  IMAD R53, R53, c[0x0][0x190], RZ ;  /* 0x0000640035357a24 */ /* 0x000fe200078e02ff */
[----:B-1----:R-:W-:-:S04]  /*13ac0*/  LEA R4, P6, R34, R248, 0x2 ;  /* 0x000000f822047211 */ /* 0x002fc800078c10ff */
[----:B------:R-:W-:Y:S01]  /*13ad0*/  LEA.HI.X.SX32 R5, R34, R0, 0x2, P6 ;  /* 0x0000000022057211 */ /* 0x000fe200030f16ff */
[----:B------:R-:W-:Y:S01]  /*13ae0*/  STL.64 [R1+0x230], R16 ;  /* 0x0002301001007387 */ /* 0x000fe20000100a00 */
[----:B------:R-:W-:-:S03]  /*13af0*/  LEA R12, P3, R44, R248, 0x2 ;  /* 0x000000f82c0c7211 */ /* 0x000fc600078610ff */
[----:B------:R1:W-:Y:S01]  /*13b00*/  STL.64 [R1+0x380], R4 ;  /* 0x0003800401007387 */ /* 0x0003e20000100a00 */
[----:B------:R-:W-:Y:S01]  /*13b10*/  LEA.HI.X.SX32 R13, R44, R0, 0x2, P3 ;  /* 0x000000002c0d7211 */ /* 0x000fe200018f16ff */
[----:B------:R-:W-:Y:S02]  /*13b20*/  IMAD R107, R107, c[0x0][0x190], RZ ;  /* 0x000064006b6b7a24 */ /* 0x000fe400078e02ff */
[----:B------:R-:W-:Y:S01]  /*13b30*/  IMAD R115, R115, c[0x0][0x190], RZ ;  /* 0x0000640073737a24 */ /* 0x000fe200078e02ff */
[----:B-1----:R-:W-:-:S04]  /*13b40*/  LEA R4, P6, R53, R248, 0x2 ;  /* 0x000000f835047211 */ /* 0x002fc800078c10ff */
[----:B------:R-:W-:Y:S01]  /*13b50*/  LEA.HI.X.SX32 R5, R53, R0, 0x2, P6 ;  /* 0x0000000035057211 */ /* 0x000fe200030f16ff */
[----:B------:R1:W-:Y:S04]  /*13b60*/  STL.64 [R1+0x3d0], R12 ;  /* 0x0003d00c01007387 */ /* 0x0003e80000100a00 */
[----:B------:R1:W-:Y:S01]  /*13b70*/  STL.64 [R1+0x3c8], R4 ;  /* 0x0003c80401007387 */ /* 0x0003e20000100a00 */
[----:B------:R-:W-:Y:S01]  /*13b80*/  IMAD R252, R252, c[0x0][0x190], RZ ;  /* 0x00006400fcfc7a24 */ /* 0x000fe200078e02ff */
[-C--:B-1----:R-:W-:Y:S02]  /*13b90*/  LEA R12, P3, R107, R248.reuse, 0x2 ;  /* 0x000000f86b0c7211 */ /* 0x082fe400078610ff */
[----:B------:R-:W-:Y:S02]  /*13ba0*/  LEA R4, P6, R115, R248, 0x2 ;  /* 0x000000f873047211 */ /* 0x000fe400078c10ff */
[----:B------:R-:W-:-:S02]  /*13bb0*/  LEA.HI.X.SX32 R13, R107, R0, 0x2, P3 ;  /* 0x000000006b0d7211 */ /* 0x000fc400018f16ff */
[----:B------:R-:W-:-:S03]  /*13bc0*/  LEA.HI.X.SX32 R5, R115, R0, 0x2, P6 ;  /* 0x0000000073057211 */ /* 0x000fc600030f16ff */
[----:B------:R1:W-:Y:S04]  /*13bd0*/  STL.64 [R1+0x240], R12 ;  /* 0x0002400c01007387 */ /* 0x0003e80000100a00 */
[----:B------:R1:W-:Y:S02]  /*13be0*/  STL.64 [R1+0x398], R4 ;  /* 0x0003980401007387 */ /* 0x0003e40000100a00 */
[CC--:B-1----:R-:W-:Y:S02]  /*13bf0*/  LEA R12, P3, R252.reuse, R248.reuse, 0x2 ;  /* 0x000000f8fc0c7211 */ /* 0x0c2fe400078610ff */
[----:B------:R-:W-:Y:S02]  /*13c00*/  LEA R4, P6, R117, R248, 0x2 ;  /* 0x000000f875047211 */ /* 0x000fe400078c10ff */
[----:B------:R-:W-:-:S02]  /*13c10*/  LEA.HI.X.SX32 R13, R252, R0, 0x2, P3 ;  /* 0x00000000fc0d7211 */ /* 0x000fc400018f16ff */
[----:B------:R-:W-:-:S03]  /*13c20*/  LEA.HI.X.SX32 R5, R117, R0, 0x2, P6 ;  /* 0x0000000075057211 */ /* 0x000fc600030f16ff */
[----:B------:R1:W-:Y:S04]  /*13c30*/  STL.64 [R1+0x3c0], R12 ;  /* 0x0003c00c01007387 */ /* 0x0003e80000100a00 */
[----:B------:R3:W-:Y:S01]  /*13c40*/  STL.64 [R1+0x3b8], R4 ;  /* 0x0003b80401007387 */ /* 0x0007e20000100a00 */
[-C--:B-1----:R-:W-:Y:S02]  /*13c50*/  LEA R12, P3, R118, R248.reuse, 0x2 ;  /* 0x000000f8760c7211 */ /* 0x082fe400078610ff */
[----:B---3--:R-:W-:-:S04]  /*13c60*/  LEA R4, P6, R119, R248, 0x2 ;  /* 0x000000f877047211 */ /* 0x008fc800078c10ff */
[-C--:B------:R-:W-:Y:S02]  /*13c70*/  LEA.HI.X.SX32 R5, R119, R0.reuse, 0x2, P6 ;  /* 0x0000000077057211 */ /* 0x080fe400030f16ff */
[----:B------:R-:W-:Y:S02]  /*13c80*/  LEA.HI.X.SX32 R13, R118, R0, 0x2, P3 ;  /* 0x00000000760d7211 */ /* 0x000fe400018f16ff */
[C---:B------:R-:W-:Y:S01]  /*13c90*/  LEA R14, P3, R120.reuse, R248, 0x2 ;  /* 0x000000f8780e7211 */ /* 0x040fe200078610ff */
[----:B------:R1:W-:Y:S03]  /*13ca0*/  STL.64 [R1+0x390], R4 ;  /* 0x0003900401007387 */ /* 0x0003e60000100a00 */
[----:B------:R-:W-:Y:S01]  /*13cb0*/  LEA.HI.X.SX32 R15, R120, R0, 0x2, P3 ;  /* 0x00000000780f7211 */ /* 0x000fe200018f16ff */
[----:B------:R-:W-:Y:S01]  /*13cc0*/  IMAD R60, R60, c[0x0][0x190], RZ ;  /* 0x000064003c3c7a24 */ /* 0x000fe200078e02ff */
[----:B-1----:R-:W-:Y:S01]  /*13cd0*/  LEA R4, P6, R121, R248, 0x2 ;  /* 0x000000f879047211 */ /* 0x002fe200078c10ff */
[----:B------:R-:W-:-:S03]  /*13ce0*/  IMAD R59, R59, c[0x0][0x190], RZ ;  /* 0x000064003b3b7a24 */ /* 0x000fc600078e02ff */
[----:B------:R-:W-:Y:S01]  /*13cf0*/  LEA.HI.X.SX32 R5, R121, R0, 0x2, P6 ;  /* 0x0000000079057211 */ /* 0x000fe200030f16ff */
[----:B------:R1:W-:Y:S04]  /*13d00*/  STL.64 [R1+0x3b0], R14 ;  /* 0x0003b00e01007387 */ /* 0x0003e80000100a00 */
[----:B------:R-:W3:Y:S01]  /*13d10*/  LDL.LU R111, [R1+0x2d0] ;  /* 0x0002d000016f7983 */ /* 0x000ee20000300800 */
[----:B------:R-:W-:-:S03]  /*13d20*/  IMAD R61, R61, c[0x0][0x190], RZ ;  /* 0x000064003d3d7a24 */ /* 0x000fc600078e02ff */
[----:B------:R4:W-:Y:S01]  /*13d30*/  STL.64 [R1+0x328], R4 ;  /* 0x0003280401007387 */ /* 0x0009e20000100a00 */
[----:B------:R-:W-:Y:S01]  /*13d40*/  IMAD R62, R62, c[0x0][0x190], RZ ;  /* 0x000064003e3e7a24 */ /* 0x000fe200078e02ff */
[CC--:B-1----:R-:W-:Y:S02]  /*13d50*/  LEA R14, P3, R59.reuse, R248.reuse, 0x2 ;  /* 0x000000f83b0e7211 */ /* 0x0c2fe400078610ff */
[C---:B----4-:R-:W-:Y:S02]  /*13d60*/  LEA R4, P6, R60.reuse, R248, 0x2 ;  /* 0x000000f83c047211 */ /* 0x050fe400078c10ff */
[-C--:B------:R-:W-:Y:S02]  /*13d70*/  LEA.HI.X.SX32 R15, R59, R0.reuse, 0x2, P3 ;  /* 0x000000003b0f7211 */ /* 0x080fe400018f16ff */
[----:B------:R-:W-:Y:S02]  /*13d80*/  LEA.HI.X.SX32 R5, R60, R0, 0x2, P6 ;  /* 0x000000003c057211 */ /* 0x000fe400030f16ff */
[----:B------:R-:W-:-:S03]  /*13d90*/  LEA R16, P3, R61, R248, 0x2 ;  /* 0x000000f83d107211 */ /* 0x000fc600078610ff */
[----:B------:R1:W-:Y:S01]  /*13da0*/  STL.64 [R1+0x320], R4 ;  /* 0x0003200401007387 */ /* 0x0003e20000100a00 */
[----:B------:R-:W-:Y:S01]  /*13db0*/  LEA.HI.X.SX32 R17, R61, R0, 0x2, P3 ;  /* 0x000000003d117211 */ /* 0x000fe200018f16ff */
[----:B------:R-:W-:Y:S02]  /*13dc0*/  IMAD R63, R63, c[0x0][0x190], RZ ;  /* 0x000064003f3f7a24 */ /* 0x000fe400078e02ff */
[----:B------:R-:W4:Y:S01]  /*13dd0*/  LDL.LU R112, [R1+0x2d4] ;  /* 0x0002d40001707983 */ /* 0x000f220000300800 */
[----:B------:R-:W-:Y:S01]  /*13de0*/  IMAD R64, R64, c[0x0][0x190], RZ ;  /* 0x0000640040407a24 */ /* 0x000fe200078e02ff */
[C---:B-1----:R-:W-:Y:S02]  /*13df0*/  LEA R4, P6, R62.reuse, R248, 0x2 ;  /* 0x000000f83e047211 */ /* 0x042fe400078c10ff */
[----:B------:R1:W-:Y:S02]  /*13e00*/  STL.64 [R1+0x318], R16 ;  /* 0x0003181001007387 */ /* 0x0003e40000100a00 */
[----:B------:R-:W-:Y:S01]  /*13e10*/  LEA.HI.X.SX32 R5, R62, R0, 0x2, P6 ;  /* 0x000000003e057211 */ /* 0x000fe200030f16ff */
[----:B------:R-:W-:Y:S01]  /*13e20*/  IMAD R65, R65, c[0x0][0x190], RZ ;  /* 0x0000640041417a24 */ /* 0x000fe200078e02ff */
[----:B------:R-:W4:Y:S04]  /*13e30*/  LDL.LU R113, [R1+0x2d8] ;  /* 0x0002d80001717983 */ /* 0x000f280000300800 */
[----:B------:R2:W-:Y:S01]  /*13e40*/  STL.64 [R1+0x4b0], R4 ;  /* 0x0004b00401007387 */ /* 0x0005e20000100a00 */
[----:B-1----:R-:W-:-:S04]  /*13e50*/  LEA R16, P3, R63, R248, 0x2 ;  /* 0x000000f83f107211 */ /* 0x002fc800078610ff */
[----:B------:R-:W-:Y:S02]  /*13e60*/  LEA.HI.X.SX32 R17, R63, R0, 0x2, P3 ;  /* 0x000000003f117211 */ /* 0x000fe400018f16ff */
[CC--:B------:R-:W-:Y:S02]  /*13e70*/  LEA R18, P3, R65.reuse, R248.reuse, 0x2 ;  /* 0x000000f841127211 */ /* 0x0c0fe400078610ff */
[C---:B--2---:R-:W-:Y:S02]  /*13e80*/  LEA R4, P6, R64.reuse, R248, 0x2 ;  /* 0x000000f840047211 */ /* 0x044fe400078c10ff */
[-C--:B------:R-:W-:Y:S02]  /*13e90*/  LEA.HI.X.SX32 R19, R65, R0.reuse, 0x2, P3 ;  /* 0x0000000041137211 */ /* 0x080fe400018f16ff */
[----:B------:R-:W-:-:S05]  /*13ea0*/  LEA.HI.X.SX32 R5, R64, R0, 0x2, P6 ;  /* 0x0000000040057211 */ /* 0x000fca00030f16ff */
[----:B------:R1:W-:Y:S04]  /*13eb0*/  STL.64 [R1+0x310], R4 ;  /* 0x0003100401007387 */ /* 0x0003e80000100a00 */
[----:B------:R-:W2:Y:S04]  /*13ec0*/  LDL.LU R114, [R1+0x2dc] ;  /* 0x0002dc0001727983 */ /* 0x000ea80000300800 */
[----:B------:R1:W-:Y:S04]  /*13ed0*/  STL.64 [R1+0x308], R18 ;  /* 0x0003081201007387 */ /* 0x0003e80000100a00 */
[----:B------:R-:W2:Y:S01]  /*13ee0*/  LDL.LU R116, [R1+0x458] ;  /* 0x0004580001747983 */ /* 0x000ea20000300800 */
[----:B------:R-:W-:-:S05]  /*13ef0*/  IMAD R66, R66, c[0x0][0x190], RZ ;  /* 0x0000640042427a24 */ /* 0x000fca00078e02ff */
[----:B-1----:R-:W-:Y:S01]  /*13f00*/  LEA R4, P6, R66, R248, 0x2 ;  /* 0x000000f842047211 */ /* 0x002fe200078c10ff */
[----:B------:R-:W-:-:S03]  /*13f10*/  IMAD R68, R68, c[0x0][0x190], RZ ;  /* 0x0000640044447a24 */ /* 0x000fc600078e02ff */
[----:B------:R-:W-:Y:S01]  /*13f20*/  LEA.HI.X.SX32 R5, R66, R0, 0x2, P6 ;  /* 0x0000000042057211 */ /* 0x000fe200030f16ff */
[----:B------:R-:W-:-:S04]  /*13f30*/  IMAD R67, R67, c[0x0][0x190], RZ ;  /* 0x0000640043437a24 */ /* 0x000fc800078e02ff */
[----:B------:R1:W-:Y:S01]  /*13f40*/  STL.64 [R1+0x4b8], R4 ;  /* 0x0004b80401007387 */ /* 0x0003e20000100a00 */
[----:B------:R-:W-:Y:S01]  /*13f50*/  IMAD R69, R69, c[0x0][0x190], RZ ;  /* 0x0000640045457a24 */ /* 0x000fe200078e02ff */
[----:B------:R-:W-:Y:S01]  /*13f60*/  LEA R18, P3, R67, R248, 0x2 ;  /* 0x000000f843127211 */ /* 0x000fe200078610ff */
[----:B------:R-:W-:-:S03]  /*13f70*/  IMAD R70, R70, c[0x0][0x190], RZ ;  /* 0x0000640046467a24 */ /* 0x000fc600078e02ff */
[----:B------:R-:W-:Y:S02]  /*13f80*/  LEA.HI.X.SX32 R19, R67, R0, 0x2, P3 ;  /* 0x0000000043137211 */ /* 0x000fe400018f16ff */
[----:B-1----:R-:W-:-:S04]  /*13f90*/  LEA R4, P6, R68, R248, 0x2 ;  /* 0x000000f844047211 */ /* 0x002fc800078c10ff */
[----:B------:R-:W-:Y:S02]  /*13fa0*/  LEA.HI.X.SX32 R5, R68, R0, 0x2, P6 ;  /* 0x0000000044057211 */ /* 0x000fe400030f16ff */
[----:B------:R-:W-:-:S03]  /*13fb0*/  LEA R20, P3, R69, R248, 0x2 ;  /* 0x000000f845147211 */ /* 0x000fc600078610ff */
[----:B------:R1:W-:Y:S01]  /*13fc0*/  STL.64 [R1+0x300], R4 ;  /* 0x0003000401007387 */ /* 0x0003e20000100a00 */
[----:B------:R-:W-:Y:S01]  /*13fd0*/  LEA.HI.X.SX32 R21, R69, R0, 0x2, P3 ;  /* 0x0000000045157211 */ /* 0x000fe200018f16ff */
[----:B------:R-:W-:Y:S02]  /*13fe0*/  IMAD R72, R72, c[0x0][0x190], RZ ;  /* 0x0000640048487a24 */ /* 0x000fe400078e02ff */
[----:B------:R-:W-:Y:S02]  /*13ff0*/  IMAD R71, R71, c[0x0][0x190], RZ ;  /* 0x0000640047477a24 */ /* 0x000fe400078e02ff */
[----:B------:R1:W-:Y:S04]  /*14000*/  STL.64 [R1+0x2f8], R20 ;  /* 0x0002f81401007387 */ /* 0x0003e80000100a00 */
[----:B------:R-:W2:Y:S01]  /*14010*/  LDL.LU R109, [R1+0x4d8] ;  /* 0x0004d800016d7983 */ /* 0x000ea20000300800 */
[----:B-1----:R-:W-:-:S03]  /*14020*/  LEA R4, P6, R70, R248, 0x2 ;  /* 0x000000f846047211 */ /* 0x002fc600078c10ff */
[----:B------:R-:W2:Y:S01]  /*14030*/  LDL.LU R110, [R1+0x4dc] ;  /* 0x0004dc00016e7983 */ /* 0x000ea20000300800 */
[----:B------:R-:W-:Y:S01]  /*14040*/  LEA.HI.X.SX32 R5, R70, R0, 0x2, P6 ;  /* 0x0000000046057211 */ /* 0x000fe200030f16ff */
[----:B------:R-:W-:-:S04]  /*14050*/  IMAD R73, R73, c[0x0][0x190], RZ ;  /* 0x0000640049497a24 */ /* 0x000fc800078e02ff */
[----:B------:R1:W-:Y:S01]  /*14060*/  STL.64 [R1+0x4c0], R4 ;  /* 0x0004c00401007387 */ /* 0x0003e20000100a00 */
        /* <DEDUP_REMOVED lines=10> */
[----:B------:R-:W-:Y:S01]  /*14110*/  IMAD R76, R76, c[0x0][0x190], RZ ;  /* 0x000064004c4c7a24 */ /* 0x000fe200078e02ff */
[----:B-1----:R-:W-:Y:S01]  /*14120*/  LEA R4, P6, R74, R248, 0x2 ;  /* 0x000000f84a047211 */ /* 0x002fe200078c10ff */
[----:B------:R-:W-:-:S03]  /*14130*/  IMAD R90, R137, c[0x0][0x190], RZ ;  /* 0x00006400895a7a24 */ /* 0x000fc600078e02ff */
[----:B------:R-:W-:Y:S01]  /*14140*/  LEA.HI.X.SX32 R5, R74, R0, 0x2, P6 ;  /* 0x000000004a057211 */ /* 0x000fe200030f16ff */
        /* <DEDUP_REMOVED lines=21> */
[----:B---3--:R-:W-:Y:S02]  /*142a0*/  IMAD R135, R111, c[0x0][0x190], RZ ;  /* 0x000064006f877a24 */ /* 0x008fe400078e02ff */
[----:B------:R-:W3:Y:S04]  /*142b0*/  LDL.LU R111, [R1+0x4e0] ;  /* 0x0004e000016f7983 */ /* 0x000ee80000300800 */
[----:B------:R1:W-:Y:S02]  /*142c0*/  STL.64 [R1+0x2e8], R22 ;  /* 0x0002e81601007387 */ /* 0x0003e40000100a00 */
[----:B-1----:R-:W-:Y:S01]  /*142d0*/  LEA R22, P3, R75, R248, 0x2 ;  /* 0x000000f84b167211 */ /* 0x002fe200078610ff */
[----:B----4-:R-:W-:-:S02]  /*142e0*/  IMAD R134, R112, c[0x0][0x190], RZ ;  /* 0x0000640070867a24 */ /* 0x010fc400078e02ff */
[----:B------:R-:W4:Y:S04]  /*142f0*/  LDL.LU R112, [R1+0x4e4] ;  /* 0x0004e40001707983 */ /* 0x000f280000300800 */
[----:B------:R1:W-:Y:S01]  /*14300*/  STL.64 [R1+0x4c8], R4 ;  /* 0x0004c80401007387 */ /* 0x0003e20000100a00 */
[----:B------:R-:W-:Y:S02]  /*14310*/  LEA.HI.X.SX32 R23, R75, R0, 0x2, P3 ;  /* 0x000000004b177211 */ /* 0x000fe400018f16ff */
[-C--:B------:R-:W-:Y:S02]  /*14320*/  LEA R24, P3, R77, R248.reuse, 0x2 ;  /* 0x000000f84d187211 */ /* 0x080fe400078610ff */
[----:B-1----:R-:W-:Y:S01]  /*14330*/  LEA R4, P6, R76, R248, 0x2 ;  /* 0x000000f84c047211 */ /* 0x002fe200078c10ff */
[----:B------:R-:W-:-:S02]  /*14340*/  IMAD R133, R113, c[0x0][0x190], RZ ;  /* 0x0000640071857a24 */ /* 0x000fc400078e02ff */
[----:B------:R-:W3:Y:S01]  /*14350*/  LDL.LU R113, [R1+0x4e8] ;  /* 0x0004e80001717983 */ /* 0x000ee20000300800 */
[-C--:B------:R-:W-:Y:S02]  /*14360*/  LEA.HI.X.SX32 R5, R76, R0.reuse, 0x2, P6 ;  /* 0x000000004c057211 */ /* 0x080fe400030f16ff */
[----:B------:R-:W-:-:S03]  /*14370*/  LEA.HI.X.SX32 R25, R77, R0, 0x2, P3 ;  /* 0x000000004d197211 */ /* 0x000fc600018f16ff */
[----:B------:R1:W-:Y:S04]  /*14380*/  STL.64 [R1+0x2e0], R4 ;  /* 0x0002e00401007387 */ /* 0x0003e80000100a00 */
[----:B------:R2:W-:Y:S01]  /*14390*/  STL.64 [R1+0x2d8], R24 ;  /* 0x0002d81801007387 */ /* 0x0005e20000100a00 */
[----:B-1----:R-:W-:-:S04]  /*143a0*/  LEA R4, P6, R78, R248, 0x2 ;  /* 0x000000f84e047211 */ /* 0x002fc800078c10ff */
[----:B------:R-:W-:Y:S01]  /*143b0*/  LEA.HI.X.SX32 R5, R78, R0, 0x2, P6 ;  /* 0x000000004e057211 */ /* 0x000fe200030f16ff */
[----:B--2---:R-:W-:Y:S02]  /*143c0*/  IMAD R132, R114, c[0x0][0x190], RZ ;  /* 0x0000640072847a24 */ /* 0x004fe400078e02ff */
[----:B------:R-:W2:Y:S01]  /*143d0*/  LDL.LU R114, [R1+0x4ec] ;  /* 0x0004ec0001727983 */ /* 0x000ea20000300800 */
[----:B------:R-:W-:-:S03]  /*143e0*/  IMAD R131, R116, c[0x0][0x190], RZ ;  /* 0x0000640074837a24 */ /* 0x000fc600078e02ff */
[----:B------:R-:W2:Y:S04]  /*143f0*/  LDL.LU R116, [R1+0x4f0] ;  /* 0x0004f00001747983 */ /* 0x000ea80000300800 */
[----:B------:R1:W-:Y:S01]  /*14400*/  STL.64 [R1+0x4d0], R4 ;  /* 0x0004d00401007387 */ /* 0x0003e20000100a00 */
[-C--:B------:R-:W-:Y:S02]  /*14410*/  LEA R24, P3, R79, R248.reuse, 0x2 ;  /* 0x000000f84f187211 */ /* 0x080fe400078610ff */
[----:B-1----:R-:W-:-:S04]  /*14420*/  LEA R4, P6, R80, R248, 0x2 ;  /* 0x000000f850047211 */ /* 0x002fc800078c10ff */
[-C--:B------:R-:W-:Y:S02]  /*14430*/  LEA.HI.X.SX32 R5, R80, R0.reuse, 0x2, P6 ;  /* 0x0000000050057211 */ /* 0x080fe400030f16ff */
[----:B------:R-:W-:Y:S02]  /*14440*/  LEA.HI.X.SX32 R25, R79, R0, 0x2, P3 ;  /* 0x000000004f197211 */ /* 0x000fe400018f16ff */
[C---:B------:R-:W-:Y:S01]  /*14450*/  LEA R26, P3, R81.reuse, R248, 0x2 ;  /* 0x000000f8511a7211 */ /* 0x040fe200078610ff */
[----:B------:R1:W-:Y:S03]  /*14460*/  STL.64 [R1+0x2d0], R4 ;  /* 0x0002d00401007387 */ /* 0x0003e60000100a00 */
[----:B------:R-:W-:Y:S02]  /*14470*/  LEA.HI.X.SX32 R27, R81, R0, 0x2, P3 ;  /* 0x00000000511b7211 */ /* 0x000fe400018f16ff */
[----:B-1----:R-:W-:-:S04]  /*14480*/  LEA R4, P6, R82, R248, 0x2 ;  /* 0x000000f852047211 */ /* 0x002fc800078c10ff */
[----:B------:R-:W-:Y:S01]  /*14490*/  LEA.HI.X.SX32 R5, R82, R0, 0x2, P6 ;  /* 0x0000000052057211 */ /* 0x000fe200030f16ff */
[----:B------:R1:W-:Y:S04]  /*144a0*/  STL.64 [R1+0x2c8], R26 ;  /* 0x0002c81a01007387 */ /* 0x0003e80000100a00 */
[----:B------:R1:W-:Y:S02]  /*144b0*/  STL.64 [R1+0x4d8], R4 ;  /* 0x0004d80401007387 */ /* 0x0003e40000100a00 */
[-C--:B-1----:R-:W-:Y:S02]  /*144c0*/  LEA R26, P3, R83, R248.reuse, 0x2 ;  /* 0x000000f8531a7211 */ /* 0x082fe400078610ff */
[----:B------:R-:W-:-:S04]  /*144d0*/  LEA R4, P6, R84, R248, 0x2 ;  /* 0x000000f854047211 */ /* 0x000fc800078c10ff */
        /* <DEDUP_REMOVED lines=19> */
[----:B------:R1:W-:Y:S01]  /*14610*/  STL.64 [R1+0x4e8], R4 ;  /* 0x0004e80401007387 */ /* 0x0003e20000100a00 */
[----:B------:R-:W-:Y:S02]  /*14620*/  IMAD R93, R93, c[0x0][0x190], RZ ;  /* 0x000064005d5d7a24 */ /* 0x000fe400078e02ff */
[----:B------:R-:W-:Y:S01]  /*14630*/  IMAD R94, R94, c[0x0][0x190], RZ ;  /* 0x000064005e5e7a24 */ /* 0x000fe200078e02ff */
[-C--:B-1----:R-:W-:Y:S02]  /*14640*/  LEA R30, P3, R123, R248.reuse, 0x2 ;  /* 0x000000f87b1e7211 */ /* 0x082fe400078610ff */
[----:B------:R-:W-:-:S04]  /*14650*/  LEA R4, P6, R124, R248, 0x2 ;  /* 0x000000f87c047211 */ /* 0x000fc800078c10ff */
[-C--:B------:R-:W-:Y:S02]  /*14660*/  LEA.HI.X.SX32 R5, R124, R0.reuse, 0x2, P6 ;  /* 0x000000007c057211 */ /* 0x080fe400030f16ff */
[----:B------:R-:W-:Y:S02]  /*14670*/  LEA.HI.X.SX32 R31, R123, R0, 0x2, P3 ;  /* 0x000000007b1f7211 */ /* 0x000fe400018f16ff */
[C---:B------:R-:W-:Y:S01]  /*14680*/  LEA R32, P3, R93.reuse, R248, 0x2 ;  /* 0x000000f85d207211 */ /* 0x040fe200078610ff */
[----:B------:R1:W-:Y:S01]  /*14690*/  STL.64 [R1+0x2a0], R4 ;  /* 0x0002a00401007387 */ /* 0x0003e20000100a00 */
[----:B------:R-:W-:Y:S02]  /*146a0*/  IMAD R96, R96, c[0x0][0x190], RZ ;  /* 0x0000640060607a24 */ /* 0x000fe400078e02ff */
[----:B------:R-:W-:Y:S02]  /*146b0*/  LEA.HI.X.SX32 R33, R93, R0, 0x2, P3 ;  /* 0x000000005d217211 */ /* 0x000fe400018f16ff */
[----:B-1----:R-:W-:-:S04]  /*146c0*/  LEA R4, P6, R94, R248, 0x2 ;  /* 0x000000f85e047211 */ /* 0x002fc800078c10ff */
[----:B------:R-:W-:Y:S01]  /*146d0*/  LEA.HI.X.SX32 R5, R94, R0, 0x2, P6 ;  /* 0x000000005e057211 */ /* 0x000fe200030f16ff */
[----:B------:R1:W-:Y:S01]  /*146e0*/  STL.64 [R1+0x298], R32 ;  /* 0x0002982001007387 */ /* 0x0003e20000100a00 */
[----:B------:R-:W-:-:S03]  /*146f0*/  IMAD R95, R95, c[0x0][0x190], RZ ;  /* 0x000064005f5f7a24 */ /* 0x000fc600078e02ff */
        /* <DEDUP_REMOVED lines=31> */
[----:B------:R-:W-:Y:S01]  /*148f0*/  IMAD R105, R105, c[0x0][0x190], RZ ;  /* 0x0000640069697a24 */ /* 0x000fe200078e02ff */
[-C--:B-1----:R-:W-:Y:S02]  /*14900*/  LEA R36, P3, R103, R248.reuse, 0x2 ;  /* 0x000000f867247211 */ /* 0x082fe400078610ff */
[----:B---3--:R-:W-:-:S04]  /*14910*/  LEA R4, P6, R104, R248, 0x2 ;  /* 0x000000f868047211 */ /* 0x008fc800078c10ff */
        /* <DEDUP_REMOVED lines=17> */
[----:B------:R-:W-:Y:S02]  /*14a30*/  LEA.HI.X.SX32 R5, R46, R0, 0x2, P6 ;  /* 0x000000002e057211 */ /* 0x000fe400030f16ff */
[C---:B------:R-:W-:Y:S01]  /*14a40*/  LEA R42, P6, R43.reuse, R248, 0x2 ;  /* 0x000000f82b2a7211 */ /* 0x040fe200078c10ff */
[----:B------:R-:W-:Y:S03]  /*14a50*/  STL.64 [R1+0x258], R60 ;  /* 0x0002583c01007387 */ /* 0x000fe60000100a00 */
[----:B------:R-:W-:Y:S01]  /*14a60*/  LEA.HI.X.SX32 R43, R43, R0, 0x2, P6 ;  /* 0x000000002b2b7211 */ /* 0x000fe200030f16ff */
[----:B------:R1:W-:Y:S01]  /*14a70*/  STL.64 [R1+0x510], R4 ;  /* 0x0005100401007387 */ /* 0x0003e20000100a00 */
[----:B------:R-:W-:Y:S01]  /*14a80*/  IMAD R54, R142, c[0x0][0x190], RZ ;  /* 0x000064008e367a24 */ /* 0x000fe200078e02ff */
[----:B-1----:R-:W-:-:S04]  /*14a90*/  LEA R4, P6, R48, R248, 0x2 ;  /* 0x000000f830047211 */ /* 0x002fc800078c10ff */
[----:B------:R-:W-:Y:S02]  /*14aa0*/  LEA.HI.X.SX32 R5, R48, R0, 0x2, P6 ;  /* 0x0000000030057211 */ /* 0x000fe400030f16ff */
[----:B------:R-:W-:-:S03]  /*14ab0*/  LEA R48, P6, R49, R248, 0x2 ;  /* 0x000000f831307211 */ /* 0x000fc600078c10ff */
[----:B------:R1:W-:Y:S01]  /*14ac0*/  STL.64 [R1+0x518], R4 ;  /* 0x0005180401007387 */ /* 0x0003e20000100a00 */
[----:B------:R-:W-:Y:S02]  /*14ad0*/  LEA.HI.X.SX32 R49, R49, R0, 0x2, P6 ;  /* 0x0000000031317211 */ /* 0x000fe400030f16ff */
[----:B-1----:R-:W-:-:S04]  /*14ae0*/  LEA R4, P6, R54, R248, 0x2 ;  /* 0x000000f836047211 */ /* 0x002fc800078c10ff */
[----:B------:R-:W-:Y:S02]  /*14af0*/  LEA.HI.X.SX32 R5, R54, R0, 0x2, P6 ;  /* 0x0000000036057211 */ /* 0x000fe400030f16ff */
[----:B------:R-:W-:-:S03]  /*14b00*/  LEA R54, P6, R55, R248, 0x2 ;  /* 0x000000f837367211 */ /* 0x000fc600078c10ff */
[----:B------:R1:W-:Y:S01]  /*14b10*/  STL.64 [R1+0x520], R4 ;  /* 0x0005200401007387 */ /* 0x0003e20000100a00 */
[----:B------:R-:W-:Y:S01]  /*14b20*/  LEA.HI.X.SX32 R55, R55, R0, 0x2, P6 ;  /* 0x0000000037377211 */ /* 0x000fe200030f16ff */
[----:B------:R-:W-:Y:S01]  /*14b30*/  IMAD R145, R126, c[0x0][0x190], RZ ;  /* 0x000064007e917a24 */ /* 0x000fe200078e02ff */
[----:B-1----:R-:W-:-:S04]  /*14b40*/  LEA R4, P6, R91, R248, 0x2 ;  /* 0x000000f85b047211 */ /* 0x002fc800078c10ff */
[----:B------:R-:W-:Y:S02]  /*14b50*/  LEA.HI.X.SX32 R5, R91, R0, 0x2, P6 ;  /* 0x000000005b057211 */ /* 0x000fe400030f16ff */
[----:B------:R-:W-:-:S03]  /*14b60*/  LEA R60, P6, R147, R248, 0x2 ;  /* 0x000000f8933c7211 */ /* 0x000fc600078c10ff */
[----:B------:R1:W-:Y:S01]  /*14b70*/  STL.64 [R1+0x528], R4 ;  /* 0x0005280401007387 */ /* 0x0003e20000100a00 */
[----:B------:R-:W-:Y:S02]  /*14b80*/  LEA.HI.X.SX32 R61, R147, R0, 0x2, P6 ;  /* 0x00000000933d7211 */ /* 0x000fe400030f16ff */
[----:B-1----:R-:W-:-:S04]  /*14b90*/  LEA R4, P6, R145, R248, 0x2 ;  /* 0x000000f891047211 */ /* 0x002fc800078c10ff */
[----:B------:R-:W-:-:S05]  /*14ba0*/  LEA.HI.X.SX32 R5, R145, R0, 0x2, P6 ;  /* 0x0000000091057211 */ /* 0x000fca00030f16ff */
[----:B------:R1:W-:Y:S04]  /*14bb0*/  STL.64 [R1+0x530], R4 ;  /* 0x0005300401007387 */ /* 0x0003e80000100a00 */
[----:B------:R-:W3:Y:S01]  /*14bc0*/  LDL.LU R252, [R1+0x55c] ;  /* 0x00055c0001fc7983 */ /* 0x000ee20000300800 */
[----:B------:R-:W-:-:S04]  /*14bd0*/  LEA R40, P3, R41, R248, 0x2 ;  /* 0x000000f829287211 */ /* 0x000fc800078610ff */
[----:B------:R-:W-:Y:S02]  /*14be0*/  LEA.HI.X.SX32 R41, R41, R0, 0x2, P3 ;  /* 0x0000000029297211 */ /* 0x000fe400018f16ff */
[----:B------:R-:W-:-:S04]  /*14bf0*/  LEA R44, P3, R45, R248, 0x2 ;  /* 0x000000f82d2c7211 */ /* 0x000fc800078610ff */
[----:B------:R-:W-:Y:S02]  /*14c00*/  LEA.HI.X.SX32 R45, R45, R0, 0x2, P3 ;  /* 0x000000002d2d7211 */ /* 0x000fe400018f16ff */
[----:B------:R-:W-:Y:S01]  /*14c10*/  LEA R46, P3, R47, R248, 0x2 ;  /* 0x000000f82f2e7211 */ /* 0x000fe200078610ff */
[----:B------:R-:W-:-:S03]  /*14c20*/  IMAD R56, R141, c[0x0][0x190], RZ ;  /* 0x000064008d387a24 */ /* 0x000fc600078e02ff */
[----:B------:R-:W-:Y:S02]  /*14c30*/  LEA.HI.X.SX32 R47, R47, R0, 0x2, P3 ;  /* 0x000000002f2f7211 */ /* 0x000fe400018f16ff */
[----:B------:R-:W-:-:S04]  /*14c40*/  LEA R50, P3, R51, R248, 0x2 ;  /* 0x000000f833327211 */ /* 0x000fc800078610ff */
[----:B------:R-:W-:Y:S02]  /*14c50*/  LEA.HI.X.SX32 R51, R51, R0, 0x2, P3 ;  /* 0x0000000033337211 */ /* 0x000fe400018f16ff */
[----:B------:R-:W-:-:S04]  /*14c60*/  LEA R52, P3, R56, R248, 0x2 ;  /* 0x000000f838347211 */ /* 0x000fc800078610ff */
[----:B------:R-:W-:Y:S02]  /*14c70*/  LEA.HI.X.SX32 R53, R56, R0, 0x2, P3 ;  /* 0x0000000038357211 */ /* 0x000fe400018f16ff */
[----:B------:R-:W-:Y:S01]  /*14c80*/  LEA R56, P3, R57, R248, 0x2 ;  /* 0x000000f839387211 */ /* 0x000fe200078610ff */
[----:B------:R-:W-:-:S03]  /*14c90*/  IMAD R146, R125, c[0x0][0x190], RZ ;  /* 0x000064007d927a24 */ /* 0x000fc600078e02ff */
[----:B------:R-:W-:Y:S01]  /*14ca0*/  LEA.HI.X.SX32 R57, R57, R0, 0x2, P3 ;  /* 0x0000000039397211 */ /* 0x000fe200018f16ff */
[----:B------:R-:W-:Y:S01]  /*14cb0*/  IMAD R143, R128, c[0x0][0x190], RZ ;  /* 0x00006400808f7a24 */ /* 0x000fe200078e02ff */
[----:B------:R-:W-:Y:S01]  /*14cc0*/  LEA R58, P3, R90, R248, 0x2 ;  /* 0x000000f85a3a7211 */ /* 0x000fe200078610ff */
[----:B------:R-:W-:-:S03]  /*14cd0*/  IMAD R144, R127, c[0x0][0x190], RZ ;  /* 0x000064007f907a24 */ /* 0x000fc600078e02ff */
[----:B------:R-:W-:Y:S01]  /*14ce0*/  LEA.HI.X.SX32 R59, R90, R0, 0x2, P3 ;  /* 0x000000005a3b7211 */ /* 0x000fe200018f16ff */
[----:B------:R-:W-:Y:S01]  /*14cf0*/  IMAD R141, R130, c[0x0][0x190], RZ ;  /* 0x00006400828d7a24 */ /* 0x000fe200078e02ff */
[CC--:B------:R-:W-:Y:S02]  /*14d00*/  LEA R62, P3, R146.reuse, R248.reuse, 0x2 ;  /* 0x000000f8923e7211 */ /* 0x0c0fe400078610ff */
[----:B------:R-:W-:Y:S01]  /*14d10*/  LEA R66, P6, R143, R248, 0x2 ;  /* 0x000000f88f427211 */ /* 0x000fe200078c10ff */
[----:B------:R-:W-:Y:S01]  /*14d20*/  IMAD R142, R129, c[0x0][0x190], RZ ;  /* 0x00006400818e7a24 */ /* 0x000fe200078e02ff */
[----:B------:R-:W-:Y:S02]  /*14d30*/  LEA.HI.X.SX32 R63, R146, R0, 0x2, P3 ;  /* 0x00000000923f7211 */ /* 0x000fe400018f16ff */
[----:B------:R-:W-:Y:S02]  /*14d40*/  LEA R64, P3, R144, R248, 0x2 ;  /* 0x000000f890407211 */ /* 0x000fe400078610ff */
[----:B------:R-:W-:-:S02]  /*14d50*/  LEA.HI.X.SX32 R67, R143, R0, 0x2, P6 ;  /* 0x000000008f437211 */ /* 0x000fc400030f16ff */
[C---:B-1----:R-:W-:Y:S02]  /*14d60*/  LEA R4, P6, R141.reuse, R248, 0x2 ;  /* 0x000000f88d047211 */ /* 0x042fe400078c10ff */
[----:B------:R-:W-:Y:S02]  /*14d70*/  LEA.HI.X.SX32 R65, R144, R0, 0x2, P3 ;  /* 0x0000000090417211 */ /* 0x000fe400018f16ff */
[C---:B------:R-:W-:Y:S02]  /*14d80*/  LEA R68, P3, R142.reuse, R248, 0x2 ;  /* 0x000000f88e447211 */ /* 0x040fe400078610ff */
[----:B------:R-:W-:Y:S02]  /*14d90*/  LEA.HI.X.SX32 R5, R141, R0, 0x2, P6 ;  /* 0x000000008d057211 */ /* 0x000fe400030f16ff */
[----:B------:R-:W-:Y:S02]  /*14da0*/  LEA R72, P6, R139, R248, 0x2 ;  /* 0x000000f88b487211 */ /* 0x000fe400078c10ff */
[----:B------:R-:W-:Y:S01]  /*14db0*/  LEA.HI.X.SX32 R69, R142, R0, 0x2, P3 ;  /* 0x000000008e457211 */ /* 0x000fe200018f16ff */
[----:B------:R1:W-:Y:S01]  /*14dc0*/  STL.64 [R1+0x538], R4 ;  /* 0x0005380401007387 */ /* 0x0003e20000100a00 */
[----:B------:R-:W-:-:S02]  /*14dd0*/  LEA R70, P3, R140, R248, 0x2 ;  /* 0x000000f88c467211 */ /* 0x000fc400078610ff */
[-C--:B------:R-:W-:Y:S02]  /*14de0*/  LEA.HI.X.SX32 R73, R139, R0.reuse, 0x2, P6 ;  /* 0x000000008b497211 */ /* 0x080fe400030f16ff */
[----:B------:R-:W-:Y:S02]  /*14df0*/  LEA.HI.X.SX32 R71, R140, R0, 0x2, P3 ;  /* 0x000000008c477211 */ /* 0x000fe400018f16ff */
[-C--:B------:R-:W-:Y:S02]  /*14e00*/  LEA R74, P3, R138, R248.reuse, 0x2 ;  /* 0x000000f88a4a7211 */ /* 0x080fe400078610ff */
[----:B-1----:R-:W-:-:S04]  /*14e10*/  LEA R4, P6, R137, R248, 0x2 ;  /* 0x000000f889047211 */ /* 0x002fc800078c10ff */
[----:B------:R-:W-:Y:S02]  /*14e20*/  LEA.HI.X.SX32 R5, R137, R0, 0x2, P6 ;  /* 0x0000000089057211 */ /* 0x000fe400030f16ff */
[C---:B------:R-:W-:Y:S02]  /*14e30*/  LEA R78, P6, R135.reuse, R248, 0x2 ;  /* 0x000000f8874e7211 */ /* 0x040fe400078c10ff */
[----:B------:R-:W-:Y:S01]  /*14e40*/  LEA.HI.X.SX32 R75, R138, R0, 0x2, P3 ;  /* 0x000000008a4b7211 */ /* 0x000fe200018f16ff */
[----:B------:R1:W-:Y:S01]  /*14e50*/  STL.64 [R1+0x540], R4 ;  /* 0x0005400401007387 */ /* 0x0003e20000100a00 */
[C---:B------:R-:W-:Y:S02]  /*14e60*/  LEA R76, P3, R136.reuse, R248, 0x2 ;  /* 0x000000f8884c7211 */ /* 0x040fe400078610ff */
[-C--:B------:R-:W-:Y:S02]  /*14e70*/  LEA.HI.X.SX32 R79, R135, R0.reuse, 0x2, P6 ;  /* 0x00000000874f7211 */ /* 0x080fe400030f16ff */
[----:B------:R-:W-:Y:S01]  /*14e80*/  LEA.HI.X.SX32 R77, R136, R0, 0x2, P3 ;  /* 0x00000000884d7211 */ /* 0x000fe200018f16ff */
[----:B------:R-:W-:Y:S01]  /*14e90*/  IMAD R129, R110, c[0x0][0x190], RZ ;  /* 0x000064006e817a24 */ /* 0x000fe200078e02ff */
[----:B------:R-:W-:-:S02]  /*14ea0*/  LEA R80, P3, R134, R248, 0x2 ;  /* 0x000000f886507211 */ /* 0x000fc400078610ff */
[----:B-1----:R-:W-:-:S04]  /*14eb0*/  LEA R4, P6, R133, R248, 0x2 ;  /* 0x000000f885047211 */ /* 0x002fc800078c10ff */
[----:B------:R-:W-:Y:S02]  /*14ec0*/  LEA.HI.X.SX32 R5, R133, R0, 0x2, P6 ;  /* 0x0000000085057211 */ /* 0x000fe400030f16ff */
[----:B------:R-:W-:Y:S01]  /*14ed0*/  LEA R84, P6, R131, R248, 0x2 ;  /* 0x000000f883547211 */ /* 0x000fe200078c10ff */
[----:B------:R-:W-:Y:S01]  /*14ee0*/  IMAD R130, R109, c[0x0][0x190], RZ ;  /* 0x000064006d827a24 */ /* 0x000fe200078e02ff */
[----:B------:R-:W-:Y:S01]  /*14ef0*/  LEA.HI.X.SX32 R81, R134, R0, 0x2, P3 ;  /* 0x0000000086517211 */ /* 0x000fe200018f16ff */
[----:B------:R1:W-:Y:S01]  /*14f00*/  STL.64 [R1+0x548], R4 ;  /* 0x0005480401007387 */ /* 0x0003e20000100a00 */
[----:B------:R-:W-:Y:S01]  /*14f10*/  LEA R82, P3, R132, R248, 0x2 ;  /* 0x000000f884527211 */ /* 0x000fe200078610ff */
[----:B----4-:R-:W-:Y:S01]  /*14f20*/  IMAD R127, R112, c[0x0][0x190], RZ ;  /* 0x00006400707f7a24 */ /* 0x010fe200078e02ff */
[-C--:B------:R-:W-:Y:S01]  /*14f30*/  LEA.HI.X.SX32 R85, R131, R0.reuse, 0x2, P6 ;  /* 0x0000000083557211 */ /* 0x080fe200030f16ff */
[----:B------:R-:W-:Y:S01]  /*14f40*/  IMAD R128, R111, c[0x0][0x190], RZ ;  /* 0x000064006f807a24 */ /* 0x000fe200078e02ff */
[----:B------:R-:W-:Y:S01]  /*14f50*/  LEA.HI.X.SX32 R83, R132, R0, 0x2, P3 ;  /* 0x0000000084537211 */ /* 0x000fe200018f16ff */
[----:B--2---:R-:W-:Y:S01]  /*14f60*/  IMAD R125, R114, c[0x0][0x190], RZ ;  /* 0x00006400727d7a24 */ /* 0x004fe200078e02ff */
        /* <DEDUP_REMOVED lines=8> */
[----:B------:R-:W-:Y:S01]  /*14ff0*/  IMAD R121, R148, c[0x0][0x190], RZ ;  /* 0x0000640094797a24 */ /* 0x000fe200078e02ff */
[-C--:B------:R-:W-:Y:S01]  /*15000*/  LEA.HI.X.SX32 R91, R127, R0.reuse, 0x2, P6 ;  /* 0x000000007f5b7211 */ /* 0x080fe200030f16ff */
[----:B------:R-:W-:Y:S01]  /*15010*/  IMAD R122, R116, c[0x0][0x190], RZ ;  /* 0x00006400747a7a24 */ /* 0x000fe200078e02ff */
        /* <DEDUP_REMOVED lines=78> */
[----:B------:R-:W-:-:S02]  /*15500*/  LEA.HI.X.SX32 R125, R146, R0, 0x2, P3 ;  /* 0x00000000927d7211 */ /* 0x000fc400018f16ff */
[-C--:B------:R-:W-:Y:S02]  /*15510*/  LEA R128, P3, R140, R248.reuse, 0x2 ;  /* 0x000000f88c807211 */ /* 0x080fe400078610ff */
        /* <DEDUP_REMOVED lines=12> */
[----:B------:R-:W-:Y:S01]  /*155e0*/  LEA R134, P3, R135, R248, 0x2 ;  /* 0x000000f887867211 */ /* 0x000fe200078610ff */
[----:B------:R-:W-:-:S03]  /*155f0*/  IMAD R141, R177, c[0x0][0x190], RZ ;  /* 0x00006400b18d7a24 */ /* 0x000fc600078e02ff */
[----:B------:R-:W-:Y:S01]  /*15600*/  LEA.HI.X.SX32 R135, R135, R0, 0x2, P3 ;  /* 0x0000000087877211 */ /* 0x000fe200018f16ff */
[----:B---3--:R-:W-:-:S05]  /*15610*/  IMAD R138, R252, c[0x0][0x190], RZ ;  /* 0x00006400fc8a7a24 */ /* 0x008fca00078e02ff */
[----:B-1----:R-:W-:-:S04]  /*15620*/  LEA R4, P6, R138, R248, 0x2 ;  /* 0x000000f88a047211 */ /* 0x002fc800078c10ff */
[----:B------:R-:W-:Y:S02]  /*15630*/  LEA.HI.X.SX32 R5, R138, R0, 0x2, P6 ;  /* 0x000000008a057211 */ /* 0x000fe400030f16ff */
[-C--:B------:R-:W-:Y:S01]  /*15640*/  LEA R138, P6, R139, R248.reuse, 0x2 ;  /* 0x000000f88b8a7211 */ /* 0x080fe200078c10ff */
[----:B------:R-:W-:Y:S01]  /*15650*/  IMAD R145, R180, c[0x0][0x190], RZ ;  /* 0x00006400b4917a24 */ /* 0x000fe200078e02ff */
[----:B------:R-:W-:Y:S01]  /*15660*/  LEA R136, P3, R137, R248, 0x2 ;  /* 0x000000f889887211 */ /* 0x000fe200078610ff */
[----:B------:R1:W-:Y:S01]  /*15670*/  STL.64 [R1+0x590], R4 ;  /* 0x0005900401007387 */ /* 0x0003e20000100a00 */
        /* <DEDUP_REMOVED lines=65> */
[-C--:B------:R-:W-:Y:S02]  /*15a90*/  LEA.HI.X.SX32 R169, R169, R0.reuse, 0x2, P6 ;  /* 0x00000000a9a97211 */ /* 0x080fe400030f16ff */
[----:B------:R-:W-:Y:S01]  /*15aa0*/  LEA.HI.X.SX32 R167, R167, R0, 0x2, P3 ;  /* 0x00000000a7a77211 */ /* 0x000fe200018f16ff */
[----:B------:R-:W-:Y:S01]  /*15ab0*/  IMAD R175, R200, c[0x0][0x190], RZ ;  /* 0x00006400c8af7a24 */ /* 0x000fe200078e02ff */
[----:B------:R-:W-:-:S02]  /*15ac0*/  LEA R170, P3, R171, R248, 0x2 ;  /* 0x000000f8abaa7211 */ /* 0x000fc400078610ff */
[----:B-1----:R-:W-:-:S04]  /*15ad0*/  LEA R4, P6, R172, R248, 0x2 ;  /* 0x000000f8ac047211 */ /* 0x002fc800078c10ff */
[----:B------:R-:W-:Y:S02]  /*15ae0*/  LEA.HI.X.SX32 R5, R172, R0, 0x2, P6 ;  /* 0x00000000ac057211 */ /* 0x000fe400030f16ff */
[----:B------:R-:W-:Y:S02]  /*15af0*/  LEA R172, P6, R173, R248, 0x2 ;  /* 0x000000f8adac7211 */ /* 0x000fe400078c10ff */
[-C--:B------:R-:W-:Y:S01]  /*15b00*/  LEA.HI.X.SX32 R171, R171, R0.reuse, 0x2, P3 ;  /* 0x00000000abab7211 */ /* 0x080fe200018f16ff */
[----:B------:R-:W-:Y:S01]  /*15b10*/  IMAD R177, R201, c[0x0][0x190], RZ ;  /* 0x00006400c9b17a24 */ /* 0x000fe200078e02ff */
[----:B------:R-:W-:Y:S02]  /*15b20*/  ISETP.NE.U32.AND P3, PT, R174, RZ, PT ;  /* 0x000000ffae00720c */ /* 0x000fe40003f65070 */
[----:B------:R-:W-:Y:S02]  /*15b30*/  LEA.HI.X.SX32 R173, R173, R0, 0x2, P6 ;  /* 0x00000000adad7211 */ /* 0x000fe400030f16ff */
[----:B------:R-:W-:Y:S01]  /*15b40*/  LEA R174, P6, R175, R248, 0x2 ;  /* 0x000000f8afae7211 */ /* 0x000fe200078c10ff */
[----:B------:R-:W-:-:S03]  /*15b50*/  IMAD R178, R202, c[0x0][0x190], RZ ;  /* 0x00006400cab27a24 */ /* 0x000fc600078e02ff */
[----:B------:R-:W-:Y:S02]  /*15b60*/  LEA.HI.X.SX32 R175, R175, R0, 0x2, P6 ;  /* 0x00000000afaf7211 */ /* 0x000fe400030f16ff */
[----:B------:R-:W-:Y:S01]  /*15b70*/  LEA R176, P6, R177, R248, 0x2 ;  /* 0x000000f8b1b07211 */ /* 0x000fe200078c10ff */
[----:B------:R1:W-:Y:S01]  /*15b80*/  STL.64 [R1+0x5c0], R4 ;  /* 0x0005c00401007387 */ /* 0x0003e20000100a00 */
[----:B------:R-:W-:Y:S02]  /*15b90*/  IMAD R179, R203, c[0x0][0x190], RZ ;  /* 0x00006400cbb37a24 */ /* 0x000fe400078e02ff */
[----:B------:R-:W-:Y:S01]  /*15ba0*/  LEA.HI.X.SX32 R177, R177, R0, 0x2, P6 ;  /* 0x00000000b1b17211 */ /* 0x000fe200030f16ff */
[----:B------:R-:W-:Y:S01]  /*15bb0*/  IMAD R181, R204, c[0x0][0x190], RZ ;  /* 0x00006400ccb57a24 */ /* 0x000fe200078e02ff */
[----:B-1----:R-:W-:-:S04]  /*15bc0*/  LEA R4, P6, R178, R248, 0x2 ;  /* 0x000000f8b2047211 */ /* 0x002fc800078c10ff */
[----:B------:R-:W-:Y:S02]  /*15bd0*/  LEA.HI.X.SX32 R5, R178, R0, 0x2, P6 ;  /* 0x00000000b2057211 */ /* 0x000fe400030f16ff */
[----:B------:R-:W-:Y:S01]  /*15be0*/  LEA R178, P6, R179, R248, 0x2 ;  /* 0x000000f8b3b27211 */ /* 0x000fe200078c10ff */
[----:B------:R-:W-:-:S03]  /*15bf0*/  IMAD R183, R205, c[0x0][0x190], RZ ;  /* 0x00006400cdb77a24 */ /* 0x000fc600078e02ff */
        /* <DEDUP_REMOVED lines=121> */
[C---:B------:R-:W-:Y:S01]  /*16390*/  LEA R236, P6, R237.reuse, R248, 0x2 ;  /* 0x000000f8edec7211 */ /* 0x040fe200078c10ff */
[----:B------:R1:W-:Y:S03]  /*163a0*/  STL.64 [R1+0x610], R4 ;  /* 0x0006100401007387 */ /* 0x0003e60000100a00 */
[----:B------:R-:W-:Y:S01]  /*163b0*/  LEA.HI.X.SX32 R237, R237, R0, 0x2, P6 ;  /* 0x00000000eded7211 */ /* 0x000fe200030f16ff */
[----:B------:R-:W-:Y:S01]  /*163c0*/  IMAD R239, R243, c[0x0][0x190], RZ ;  /* 0x00006400f3ef7a24 */ /* 0x000fe200078e02ff */
[----:B-1----:R-:W-:-:S04]  /*163d0*/  LEA R4, P6, R238, R248, 0x2 ;  /* 0x000000f8ee047211 */ /* 0x002fc800078c10ff */
[----:B------:R-:W-:Y:S01]  /*163e0*/  LEA.HI.X.SX32 R5, R238, R0, 0x2, P6 ;  /* 0x00000000ee057211 */ /* 0x000fe200030f16ff */
[----:B------:R-:W-:Y:S02]  /*163f0*/  IMAD R241, R244, c[0x0][0x190], RZ ;  /* 0x00006400f4f17a24 */ /* 0x000fe400078e02ff */
[----:B------:R-:W-:Y:S02]  /*16400*/  IMAD R244, R246, c[0x0][0x190], RZ ;  /* 0x00006400f6f47a24 */ /* 0x000fe400078e02ff */
[----:B------:R1:W-:Y:S01]  /*16410*/  STL.64 [R1+0x618], R4 ;  /* 0x0006180401007387 */ /* 0x0003e20000100a00 */
[----:B------:R-:W-:-:S03]  /*16420*/  LEA R238, P6, R239, R248, 0x2 ;  /* 0x000000f8efee7211 */ /* 0x000fc600078c10ff */
[----:B------:R-:W2:Y:S01]  /*16430*/  LDL.LU R246, [R1+0x624] ;  /* 0x0006240001f67983 */ /* 0x000ea20000300800 */
[----:B------:R-:W-:Y:S01]  /*16440*/  LEA.HI.X.SX32 R239, R239, R0, 0x2, P6 ;  /* 0x00000000efef7211 */ /* 0x000fe200030f16ff */
[----:B------:R-:W-:Y:S01]  /*16450*/  IMAD R243, R245, c[0x0][0x190], RZ ;  /* 0x00006400f5f37a24 */ /* 0x000fe200078e02ff */
[----:B------:R-:W-:-:S04]  /*16460*/  LEA R240, P6, R241, R248, 0x2 ;  /* 0x000000f8f1f07211 */ /* 0x000fc800078c10ff */
[----:B------:R-:W-:Y:S02]  /*16470*/  LEA.HI.X.SX32 R241, R241, R0, 0x2, P6 ;  /* 0x00000000f1f17211 */ /* 0x000fe400030f16ff */
[----:B------:R-:W-:-:S04]  /*16480*/  LEA R242, P6, R243, R248, 0x2 ;  /* 0x000000f8f3f27211 */ /* 0x000fc800078c10ff */
[----:B------:R-:W-:Y:S02]  /*16490*/  LEA.HI.X.SX32 R243, R243, R0, 0x2, P6 ;  /* 0x00000000f3f37211 */ /* 0x000fe400030f16ff */
[----:B-1----:R-:W-:-:S04]  /*164a0*/  LEA R4, P6, R244, R248, 0x2 ;  /* 0x000000f8f4047211 */ /* 0x002fc800078c10ff */
[----:B------:R-:W-:-:S05]  /*164b0*/  LEA.HI.X.SX32 R5, R244, R0, 0x2, P6 ;  /* 0x00000000f4057211 */ /* 0x000fca00030f16ff */
[----:B------:R1:W-:Y:S04]  /*164c0*/  STL.64 [R1+0x620], R4 ;  /* 0x0006200401007387 */ /* 0x0003e80000100a00 */
[----:B-1----:R1:W5:Y:S04]  /*164d0*/  LDL.LU.64 R4, [R1+0x1430] ;  /* 0x0014300001047983 */ /* 0x0023680000300a00 */
[----:B------:R-:W3:Y:S01]  /*164e0*/  S2R R252, SR_TID.X ;  /* 0x0000000000fc7919 */ /* 0x000ee20000002100 */
[----:B------:R-:W-:-:S05]  /*164f0*/  IMAD R245, R247, c[0x0][0x190], RZ ;  /* 0x00006400f7f57a24 */ /* 0x000fca00078e02ff */
[----:B------:R-:W-:-:S04]  /*16500*/  LEA R244, P6, R245, R248, 0x2 ;  /* 0x000000f8f5f47211 */ /* 0x000fc800078c10ff */
[----:B------:R-:W-:Y:S02]  /*16510*/  LEA.HI.X.SX32 R245, R245, R0, 0x2, P6 ;  /* 0x00000000f5f57211 */ /* 0x000fe400030f16ff */
[----:B---3--:R-:W-:-:S04]  /*16520*/  SHF.R.U32.HI R252, RZ, 0x7, R252 ;  /* 0x00000007fffc7819 */ /* 0x008fc800000116fc */
[----:B------:R-:W-:-:S04]  /*16530*/  SGXT.U32 R252, R252, 0x1 ;  /* 0x00000001fcfc781a */ /* 0x000fc80000000000 */
[----:B------:R-:W-:Y:S01]  /*16540*/  LOP3.LUT R252, R252, 0x8, RZ, 0xfc, !PT ;  /* 0x00000008fcfc7812 */ /* 0x000fe200078efcff */
[----:B------:R-:W-:Y:S02]  /*16550*/  IMAD R249, R249, c[0x0][0x190], RZ ;  /* 0x00006400f9f97a24 */ /* 0x000fe400078e02ff */
[----:B--2---:R-:W-:-:S05]  /*16560*/  IMAD R247, R246, c[0x0][0x190], RZ ;  /* 0x00006400f6f77a24 */ /* 0x004fca00078e02ff */
[----:B------:R-:W-:-:S04]  /*16570*/  LEA R246, P6, R247, R248, 0x2 ;  /* 0x000000f8f7f67211 */ /* 0x000fc800078c10ff */
[----:B------:R-:W-:Y:S02]  /*16580*/  LEA.HI.X.SX32 R247, R247, R0, 0x2, P6 ;  /* 0x00000000f7f77211 */ /* 0x000fe400030f16ff */
[----:B------:R-:W-:-:S04]  /*16590*/  ISETP.GE.AND P6, PT, R252, UR4, PT ;  /* 0x00000004fc007c0c */ /* 0x000fc8000bfc6270 */
[----:B------:R-:W-:Y:S02]  /*165a0*/  SEL R252, RZ, 0x4, P6 ;  /* 0x00000004fffc7807 */ /* 0x000fe40003000000 */
[C---:B------:R-:W-:Y:S02]  /*165b0*/  LEA R248, P6, R249.reuse, R248, 0x2 ;  /* 0x000000f8f9f87211 */ /* 0x040fe400078c10ff */
[----:B------:R-:W-:Y:S02]  /*165c0*/  SEL R252, R252, RZ, P2 ;  /* 0x000000fffcfc7207 */ /* 0x000fe40001000000 */
[----:B------:R-:W-:Y:S02]  /*165d0*/  LEA.HI.X.SX32 R249, R249, R0, 0x2, P6 ;  /* 0x00000000f9f97211 */ /* 0x000fe400030f16ff */
[----:B------:R-:W-:Y:S02]  /*165e0*/  ISETP.NE.U32.AND P6, PT, R252, RZ, PT ;  /* 0x000000fffc00720c */ /* 0x000fe40003fc5070 */
[----:B-1----:R1:W-:Y:S04]  /*165f0*/  STL.64 [R1+0x1560], R212 ;  /* 0x001560d401007387 */ /* 0x0023e80000100a00 */
[----:B------:R-:W0:Y:S04]  /*16600*/  LDGDEPBAR ;  /* 0x00000000000079af */ /* 0x000e280000000000 */
[----:B-1----:R-:W2:Y:S04]  /*16610*/  LDL.64 R212, [R1+0x1e8] ;  /* 0x0001e80001d47983 */ /* 0x002ea80000100a00 */
[----:B------:R1:W-:Y:S04]  /*16620*/  STL.64 [R1+0x1558], R218 ;  /* 0x001558da01007387 */ /* 0x0003e80000100a00 */
[----:B-1----:R-:W3:Y:S04]  /*16630*/  LDL.64 R218, [R1+0x1f8] ;  /* 0x0001f80001da7983 */ /* 0x002ee80000100a00 */
[----:B------:R1:W-:Y:S04]  /*16640*/  STL.64 [R1+0x1550], R224 ;  /* 0x001550e001007387 */ /* 0x0003e80000100a00 */
[----:B-1----:R-:W2:Y:S04]  /*16650*/  LDL.64 R224, [R1+0x1f0] ;  /* 0x0001f00001e07983 */ /* 0x002ea80000100a00 */
[----:B------:R1:W-:Y:S04]  /*16660*/  STL.64 [R1+0x1548], R230 ;  /* 0x001548e601007387 */ /* 0x0003e80000100a00 */
[----:B-1----:R-:W2:Y:S04]  /*16670*/  LDL.64 R230, [R1+0x208] ;  /* 0x0002080001e67983 */ /* 0x002ea80000100a00 */
[----:B------:R1:W-:Y:S04]  /*16680*/  STL.64 [R1+0x1540], R236 ;  /* 0x001540ec01007387 */ /* 0x0003e80000100a00 */
[----:B-1----:R-:W2:Y:S04]  /*16690*/  LDL.64 R236, [R1+0x200] ;  /* 0x0002000001ec7983 */ /* 0x002ea80000100a00 */
[----:B------:R-:W-:Y:S04]  /*166a0*/  STL [R1+0x1538], R243 ;  /* 0x001538f301007387 */ /* 0x000fe80000100800 */
[----:B------:R1:W-:Y:S04]  /*166b0*/  STL.64 [R1+0x1530], R248 ;  /* 0x001530f801007387 */ /* 0x0003e80000100a00 */
[----:B------:R-:W2:Y:S04]  /*166c0*/  LDL R252, [R1+0x448] ;  /* 0x0004480001fc7983 */ /* 0x000ea80000100800 */
[----:B-1----:R-:W3:Y:S04]  /*166d0*/  LDL.64 R248, [R1+0x240] ;  /* 0x0002400001f87983 */ /* 0x002ee80000100a00 */
[----:B-----5:R1:W-:Y:S04]  /*166e0*/  STL.64 [R1+0x1498], R4 ;  /* 0x0014980401007387 */ /* 0x0203e80000100a00 */
[----:B-1----:R-:W3:Y:S04]  /*166f0*/  LDL.64 R4, [R1+0x230] ;  /* 0x0002300001047983 */ /* 0x002ee80000100a00 */
[----:B------:R1:W-:Y:S04]  /*16700*/  STL.64 [R1+0x1478], R6 ;  /* 0x0014780601007387 */ /* 0x0003e80000100a00 */
[----:B-1----:R-:W2:Y:S04]  /*16710*/  LDL.64 R6, [R1+0x238] ;  /* 0x0002380001067983 */ /* 0x002ea80000100a00 */
[----:B------:R1:W-:Y:S04]  /*16720*/  STL.64 [R1+0x1468], R2 ;  /* 0x0014680201007387 */ /* 0x0003e80000100a00 */
[----:B-1----:R-:W2:Y:S04]  /*16730*/  LDL.64 R2, [R1+0x220] ;  /* 0x0002200001027983 */ /* 0x002ea80000100a00 */
[----:B------:R1:W-:Y:S04]  /*16740*/  STL.64 [R1+0x1470], R8 ;  /* 0x0014700801007387 */ /* 0x0003e80000100a00 */
[----:B--2---:R1:W-:Y:S04]  /*16750*/  LDGSTS.E [R252], [R8.64], P4 ;  /* 0x0000000008fc7fae */ /* 0x0043e8000a121848 */
[----:B------:R2:W-:Y:S04]  /*16760*/  LDGSTS.E [R252+0x1000], [R10.64], P4 ;  /* 0x010000000afc7fae */ /* 0x0005e8000a121848 */
[----:B------:R2:W-:Y:S04]  /*16770*/  LDGSTS.E [R252+0x2000], [R212.64], P4 ;  /* 0x02000000d4fc7fae */ /* 0x0005e8000a121848 */
[----:B-1----:R-:W4:Y:S04]  /*16780*/  LDL.64 R8, [R1+0x228] ;  /* 0x0002280001087983 */ /* 0x002f280000100a00 */
[----:B------:R2:W-:Y:S04]  /*16790*/  STL.64 [R1+0x1460], R10 ;  /* 0x0014600a01007387 */ /* 0x0005e80000100a00 */
[----:B------:R1:W-:Y:S04]  /*167a0*/  LDGSTS.E [R252+0x3000], [R250.64], P4 ;  /* 0x03000000fafc7fae */ /* 0x0003e8000a121848 */
[----:B---3--:R3:W-:Y:S04]  /*167b0*/  LDGSTS.E [R252+0x4000], [R218.64], P4 ;  /* 0x04000000dafc7fae */ /* 0x0087e8000a121848 */
[----:B--2---:R-:W2:Y:S04]  /*167c0*/  LDL.64 R10, [R1+0x210] ;  /* 0x00021000010a7983 */ /* 0x004ea80000100a00 */
[----:B------:R-:W2:Y:S04]  /*167d0*/  LDL.LU.64 R212, [R1+0x1560] ;  /* 0x0015600001d47983 */ /* 0x000ea80000300a00 */
[----:B------:R1:W-:Y:S04]  /*167e0*/  STL.64 [R1+0x1480], R250 ;  /* 0x001480fa01007387 */ /* 0x0003e80000100a00 */
[----:B------:R3:W-:Y:S04]  /*167f0*/  LDGSTS.E [R252+0x5000], [R224.64], P4 ;  /* 0x05000000e0fc7fae */ /* 0x0007e8000a121848 */
[----:B------:R3:W-:Y:S04]  /*16800*/  LDGSTS.E [R252+0x6000], [R230.64], P4 ;  /* 0x06000000e6fc7fae */ /* 0x0007e8000a121848 */
[----:B-1----:R-:W2:Y:S04]  /*16810*/  LDL.64 R250, [R1+0x218] ;  /* 0x0002180001fa7983 */ /* 0x002ea80000100a00 */
[----:B------:R1:W-:Y:S04]  /*16820*/  LDGSTS.E [R252+0x7000], [R236.64], P4 ;  /* 0x07000000ecfc7fae */ /* 0x0003e8000a121848 */
[----:B---3--:R-:W4:Y:S04]  /*16830*/  LDL.LU.64 R218, [R1+0x1558] ;  /* 0x0015580001da7983 */ /* 0x008f280000300a00 */
[----:B------:R-:W4:Y:S04]  /*16840*/  LDL.LU.64 R224, [R1+0x1550] ;  /* 0x0015500001e07983 */ /* 0x000f280000300a00 */
[----:B------:R-:W4:Y:S04]  /*16850*/  LDL.LU.64 R230, [R1+0x1548] ;  /* 0x0015480001e67983 */ /* 0x000f280000300a00 */
[----:B-1----:R-:W4:Y:S04]  /*16860*/  LDL.LU.64 R236, [R1+0x1540] ;  /* 0x0015400001ec7983 */ /* 0x002f280000300a00 */
[----:B--2---:R1:W-:Y:S04]  /*16870*/  LDGSTS.E [R252+0x8000], [R250.64], P4 ;  /* 0x08000000fafc7fae */ /* 0x0043e8000a121848 */
[----:B------:R2:W-:Y:S04]  /*16880*/  LDGSTS.E [R252+0x9000], [R10.64], P4 ;  /* 0x090000000afc7fae */ /* 0x0005e8000a121848 */
[----:B----4-:R4:W-:Y:S04]  /*16890*/  LDGSTS.E [R252+0xa000], [R8.64], P4 ;  /* 0x0a00000008fc7fae */ /* 0x0109e8000a121848 */
[----:B------:R1:W-:Y:S04]  /*168a0*/  LDGSTS.E [R252+0xb000], [R2.64], P4 ;  /* 0x0b00000002fc7fae */ /* 0x0003e8000a121848 */
[----:B------:R1:W-:Y:S04]  /*168b0*/  LDGSTS.E [R252+0xc000], [R6.64], P4 ;  /* 0x0c00000006fc7fae */ /* 0x0003e8000a121848 */
[----:B------:R2:W-:Y:S04]  /*168c0*/  LDGSTS.E [R252+0xd000], [R4.64], P4 ;  /* 0x0d00000004fc7fae */ /* 0x0005e8000a121848 */
[----:B------:R4:W-:Y:S04]  /*168d0*/  LDGSTS.E [R252+0xe000], [R248.64], P4 ;  /* 0x0e000000f8fc7fae */ /* 0x0009e8000a121848 */
[----:B-1----:R-:W3:Y:S04]  /*168e0*/  LDL.64 R250, [R1+0x2c0] ;  /* 0x0002c00001fa7983 */ /* 0x002ee80000100a00 */
[----:B--2---:R-:W2:Y:S04]  /*168f0*/  LDL.64 R10, [R1+0x2b0] ;  /* 0x0002b000010a7983 */ /* 0x004ea80000100a00 */
[----:B----4-:R-:W4:Y:S04]  /*16900*/  LDL.64 R8, [R1+0x2a0] ;  /* 0x0002a00001087983 */ /* 0x010f280000100a00 */
[----:B------:R-:W2:Y:S04]  /*16910*/  LDL.64 R2, [R1+0x290] ;  /* 0x0002900001027983 */ /* 0x000ea80000100a00 */
[----:B------:R-:W2:Y:S04]  /*16920*/  LDL.64 R6, [R1+0x280] ;  /* 0x0002800001067983 */ /* 0x000ea80000100a00 */
[----:B------:R-:W2:Y:S04]  /*16930*/  LDL.64 R4, [R1+0x270] ;  /* 0x0002700001047983 */ /* 0x000ea80000100a00 */
[----:B------:R-:W2:Y:S04]  /*16940*/  LDL.64 R248, [R1+0x260] ;  /* 0x0002600001f87983 */ /* 0x000ea80000100a00 */
[----:B------:R1:W-:Y:S04]  /*16950*/  LDGSTS.E [R252+0xf000], [R12.64], P4 ;  /* 0x0f0000000cfc7fae */ /* 0x0003e8000a121848 */
[----:B------:R1:W-:Y:S04]  /*16960*/  STL.64 [R1+0x1488], R12 ;  /* 0x0014880c01007387 */ /* 0x0003e80000100a00 */
[----:B------:R1:W-:Y:S04]  /*16970*/  LDGSTS.E [R252+0x10000], [R14.64], P4 ;  /* 0x100000000efc7fae */ /* 0x0003e8000a121848 */
[----:B------:R1:W-:Y:S04]  /*16980*/  LDGSTS.E [R252+0x11000], [R16.64], P4 ;  /* 0x1100000010fc7fae */ /* 0x0003e8000a121848 */
[----:B-1----:R-:W2:Y:S04]  /*16990*/  LDL.64 R12, [R1+0x2d0] ;  /* 0x0002d000010c7983 */ /* 0x002ea80000100a00 */
        /* <DEDUP_REMOVED lines=31> */
[----:B-1----:R-:W2:Y:S04]  /*16b90*/  LDL.LU.64 R28, [R1+0x250] ;  /* 0x00025000011c7983 */ /* 0x002ea80000300a00 */
[----:B------:R1:W-:Y:S04]  /*16ba0*/  STL.64 [R1+0x14d0], R30 ;  /* 0x0014d01e01007387 */ /* 0x0003e80000100a00 */
[----:B------:R3:W-:Y:S04]  /*16bb0*/  LDGSTS.E [R252+0x22000], [R70.64], P4 ;  /* 0x2200000046fc7fae */ /* 0x0007e8000a121848 */
[----:B------:R3:W-:Y:S04]  /*16bc0*/  LDGSTS.E [R252+0x23000], [R76.64], P4 ;  /* 0x230000004cfc7fae */ /* 0x0007e8000a121848 */
[----:B-1----:R-:W4:Y:S04]  /*16bd0*/  LDL.64 R30, [R1+0x380] ;  /* 0x00038000011e7983 */ /* 0x002f280000100a00 */
[----:B------:R1:W-:Y:S04]  /*16be0*/  STL.64 [R1+0x1450], R32 ;  /* 0x0014502001007387 */ /* 0x0003e80000100a00 */
[----:B------:R3:W-:Y:S04]  /*16bf0*/  LDGSTS.E [R252+0x24000], [R82.64], P4 ;  /* 0x2400000052fc7fae */ /* 0x0007e8000a121848 */
[----:B------:R2:W-:Y:S04]  /*16c00*/  LDGSTS.E [R252+0x25000], [R88.64], P4 ;  /* 0x2500000058fc7fae */ /* 0x0005e8000a121848 */
[----:B-1----:R-:W4:Y:S04]  /*16c10*/  LDL.LU.64 R32, [R1+0x248] ;  /* 0x0002480001207983 */ /* 0x002f280000300a00 */
[----:B------:R1:W-:Y:S04]  /*16c20*/  STL.64 [R1+0x14d8], R34 ;  /* 0x0014d82201007387 */ /* 0x0003e80000100a00 */
[----:B------:R2:W-:Y:S04]  /*16c30*/  LDGSTS.E [R252+0x26000], [R94.64], P4 ;  /* 0x260000005efc7fae */ /* 0x0005e8000a121848 */
[----:B------:R2:W-:Y:S04]  /*16c40*/  LDGSTS.E [R252+0x27000], [R100.64], P4 ;  /* 0x2700000064fc7fae */ /* 0x0005e8000a121848 */
[----:B-1----:R-:W4:Y:S04]  /*16c50*/  LDL.64 R34, [R1+0x388] ;  /* 0x0003880001227983 */ /* 0x002f280000100a00 */
        /* <DEDUP_REMOVED lines=19> */
[----:B---3--:R-:W3:Y:S04]  /*16d90*/  LDL.64 R52, [R1+0x350] ;  /* 0x0003500001347983 */ /* 0x008ee80000100a00 */
[----:B------:R1:W-:Y:S04]  /*16da0*/  STL.64 [R1+0x1508], R58 ;  /* 0x0015083a01007387 */ /* 0x0003e80000100a00 */
[----:B------:R2:W-:Y:S04]  /*16db0*/  LDGSTS.E [R252+0x32000], [R166.64], P4 ;  /* 0x32000000a6fc7fae */ /* 0x0005e8000a121848 */
[----:B------:R2:W-:Y:S04]  /*16dc0*/  LDGSTS.E [R252+0x33000], [R172.64], P4 ;  /* 0x33000000acfc7fae */ /* 0x0005e8000a121848 */
[----:B-1----:R-:W3:Y:S04]  /*16dd0*/  LDL.64 R58, [R1+0x358] ;  /* 0x00035800013a7983 */ /* 0x002ee80000100a00 */
        /* <DEDUP_REMOVED lines=8> */
[----:B------:R1:W-:Y:S01]  /*16e60*/  STL.64 [R1+0x1520], R76 ;  /* 0x0015204c01007387 */ /* 0x0003e20000100a00 */
[----:B------:R-:W-:-:S03]  /*16e70*/  LOP3.LUT R243, R252, 0x20, RZ, 0x3c, !PT ;  /* 0x00000020fcf37812 */ /* 0x000fc600078e3cff */
[----:B------:R2:W-:Y:S04]  /*16e80*/  LDGSTS.E [R252+0x38000], [R202.64], P4 ;  /* 0x38000000cafc7fae */ /* 0x0005e8000a121848 */
[----:B------:R2:W-:Y:S04]  /*16e90*/  LDGSTS.E [R252+0x39000], [R208.64], P4 ;  /* 0x39000000d0fc7fae */ /* 0x0005e8000a121848 */
[----:B-1----:R-:W3:Y:S04]  /*16ea0*/  LDL.64 R76, [R1+0x330] ;  /* 0x00033000014c7983 */ /* 0x002ee80000100a00 */
[----:B------:R1:W-:Y:S04]  /*16eb0*/  STL.64 [R1+0x1528], R82 ;  /* 0x0015285201007387 */ /* 0x0003e80000100a00 */
[----:B------:R2:W-:Y:S04]  /*16ec0*/  LDGSTS.E [R252+0x3a000], [R214.64], P4 ;  /* 0x3a000000d6fc7fae */ /* 0x0005e8000a121848 */
[----:B------:R2:W-:Y:S04]  /*16ed0*/  LDGSTS.E [R252+0x3b000], [R220.64], P4 ;  /* 0x3b000000dcfc7fae */ /* 0x0005e8000a121848 */
[----:B-1----:R-:W3:Y:S04]  /*16ee0*/  LDL.64 R82, [R1+0x338] ;  /* 0x0003380001527983 */ /* 0x002ee80000100a00 */
[----:B------:R1:W-:Y:S04]  /*16ef0*/  LDGSTS.E [R252+0x3c000], [R226.64], P4 ;  /* 0x3c000000e2fc7fae */ /* 0x0003e8000a121848 */
[----:B------:R1:W-:Y:S04]  /*16f00*/  LDGSTS.E [R252+0x3d000], [R232.64], P4 ;  /* 0x3d000000e8fc7fae */ /* 0x0003e8000a121848 */
[----:B------:R1:W-:Y:S04]  /*16f10*/  LDGSTS.E [R252+0x3e000], [R238.64], P4 ;  /* 0x3e000000eefc7fae */ /* 0x0003e8000a121848 */
[----:B------:R1:W-:Y:S04]  /*16f20*/  LDGSTS.E [R252+0x3f000], [R244.64], P4 ;  /* 0x3f000000f4fc7fae */ /* 0x0003e8000a121848 */
[----:B------:R-:W-:Y:S04]  /*16f30*/  STL [R1+0xf30], R243 ;  /* 0x000f30f301007387 */ /* 0x000fe80000100800 */
[----:B--2---:R2:W-:Y:S04]  /*16f40*/  LDGSTS.E [R243+0x400], [R28.64], P4 ;  /* 0x004000001cf37fae */ /* 0x0045e8000a121848 */
[----:B----4-:R2:W-:Y:S04]  /*16f50*/  LDGSTS.E [R243+0x1400], [R32.64], P4 ;  /* 0x0140000020f37fae */ /* 0x0105e8000a121848 */
[----:B---3--:R3:W-:Y:S04]  /*16f60*/  LDGSTS.E [R243+0x2400], [R82.64], P4 ;  /* 0x0240000052f37fae */ /* 0x0087e8000a121848 */
[----:B------:R4:W-:Y:S04]  /*16f70*/  LDGSTS.E [R243+0x3400], [R76.64], P4 ;  /* 0x034000004cf37fae */ /* 0x0009e8000a121848 */
        /* <DEDUP_REMOVED lines=25> */
[----:B---3--:R-:W3:Y:S04]  /*17110*/  LDL.64 R82, [R1+0x488] ;  /* 0x0004880001527983 */ /* 0x008ee80000100a00 */
[----:B----4-:R-:W2:Y:S04]  /*17120*/  LDL.64 R76, [R1+0x478] ;  /* 0x00047800014c7983 */ /* 0x010ea80000100a00 */
[----:B-1----:R-:W3:Y:S04]  /*17130*/  LDL.64 R248, [R1+0x498] ;  /* 0x0004980001f87983 */ /* 0x002ee80000100a00 */
[----:B------:R-:W3:Y:S04]  /*17140*/  LDL.64 R70, [R1+0x468] ;  /* 0x0004680001467983 */ /* 0x000ee80000100a00 */
        /* <DEDUP_REMOVED lines=23> */
[----:B------:R1:W-:Y:S04]  /*172c0*/  LDGSTS.E [R243+0x1d400], [R42.64], P4 ;  /* 0x1d4000002af37fae */ /* 0x0003e8000a121848 */
[----:B------:R1:W-:Y:S04]  /*172d0*/  STL.64 [R1+0x1440], R42 ;  /* 0x0014402a01007387 */ /* 0x0003e80000100a00 */
[----:B------:R2:W-:Y:S04]  /*172e0*/  LDGSTS.E [R243+0x1e400], [R48.64], P4 ;  /* 0x1e40000030f37fae */ /* 0x0005e8000a121848 */
[----:B------:R2:W-:Y:S04]  /*172f0*/  LDGSTS.E [R243+0x1f400], [R54.64], P4 ;  /* 0x1f40000036f37fae */ /* 0x0005e8000a121848 */
[----:B-1----:R-:W3:Y:S04]  /*17300*/  LDL.LU.64 R42, [R1+0x3a0] ;  /* 0x0003a000012a7983 */ /* 0x002ee80000300a00 */
[----:B------:R2:W-:Y:S04]  /*17310*/  STL.64 [R1+0x1448], R48 ;  /* 0x0014483001007387 */ /* 0x0005e80000100a00 */
[----:B------:R1:W-:Y:S04]  /*17320*/  LDGSTS.E [R243+0x20400], [R60.64], P4 ;  /* 0x204000003cf37fae */ /* 0x0003e8000a121848 */
[----:B------:R1:W-:Y:S04]  /*17330*/  LDGSTS.E [R243+0x21400], [R66.64], P4 ;  /* 0x2140000042f37fae */ /* 0x0003e8000a121848 */
[----:B--2---:R-:W2:Y:S04]  /*17340*/  LDL.LU.64 R48, [R1+0x3a8] ;  /* 0x0003a80001307983 */ /* 0x004ea80000300a00 */
        /* <DEDUP_REMOVED lines=21> */
[----:B------:R1:W-:Y:S01]  /*174a0*/  LDGSTS.E [R243+0x37400], [R198.64], P4 ;  /* 0x37400000c6f37fae */ /* 0x0003e2000a121848 */
[----:B------:R-:W-:-:S03]  /*174b0*/  LOP3.LUT R0, R252, 0x40, RZ, 0x3c, !PT ;  /* 0x00000040fc007812 */ /* 0x000fc600078e3cff */
        /* <DEDUP_REMOVED lines=8> */
[----:B-1----:R-:W4:Y:S04]  /*17540*/  LDL.LU R243, [R1+0x1538] ;  /* 0x0015380001f37983 */ /* 0x002f280000300800 */
[----:B------:R-:W-:Y:S04]  /*17550*/  STL [R1+0xf2c], R0 ;  /* 0x000f2c0001007387 */ /* 0x000fe80000100800 */
[----:B--2---:R1:W-:Y:S04]  /*17560*/  LDGSTS.E [R0+0x800], [R48.64], P4 ;  /* 0x0080000030007fae */ /* 0x0043e8000a121848 */
        /* <DEDUP_REMOVED lines=26> */
[----:B--2---:R-:W2:Y:S04]  /*17710*/  LDL.LU.64 R248, [R1+0x1530] ;  /* 0x0015300001f87983 */ /* 0x004ea80000300a00 */
[----:B------:R3:W-:Y:S04]  /*17720*/  LDGSTS.E [R0+0x1b800], [R6.64], P4 ;  /* 0x1b80000006007fae */ /* 0x0007e8000a121848 */
[----:B------:R3:W-:Y:S04]  /*17730*/  LDGSTS.E [R0+0x1c800], [R4.64], P4 ;  /* 0x1c80000004007fae */ /* 0x0007e8000a121848 */
[----:B-1----:R-:W2:Y:S04]  /*17740*/  LDL.64 R8, [R1+0x490] ;  /* 0x0004900001087983 */ /* 0x002ea80000100a00 */
[----:B------:R-:W2:Y:S04]  /*17750*/  LDL.64 R2, [R1+0x480] ;  /* 0x0004800001027983 */ /* 0x000ea80000100a00 */
[----:B---3--:R-:W3:Y:S04]  /*17760*/  LDL.64 R6, [R1+0x470] ;  /* 0x0004700001067983 */ /* 0x008ee80000100a00 */
        /* <DEDUP_REMOVED lines=8> */
[----:B----4-:R-:W4:Y:S04]  /*177f0*/  LDL.LU.64 R50, [R1+0x4a8] ;  /* 0x0004a80001327983 */ /* 0x010f280000300a00 */
[----:B------:R-:W3:Y:S04]  /*17800*/  LDL.64 R4, [R1+0x460] ;  /* 0x0004600001047983 */ /* 0x000ee80000100a00 */
[----:B------:R-:W3:Y:S04]  /*17810*/  LDL.64 R16, [R1+0x438] ;  /* 0x0004380001107983 */ /* 0x000ee80000100a00 */
[----:B------:R-:W3:Y:S04]  /*17820*/  LDL.64 R12, [R1+0x428] ;  /* 0x00042800010c7983 */ /* 0x000ee80000100a00 */
        /* <DEDUP_REMOVED lines=17> */
[----:B------:R-:W3:Y:S04]  /*17940*/  LDL.64 R82, [R1+0x418] ;  /* 0x0004180001527983 */ /* 0x000ee80000100a00 */
[----:B------:R1:W-:Y:S04]  /*17950*/  LDGSTS.E [R0+0x33800], [R176.64], P4 ;  /* 0x33800000b0007fae */ /* 0x0003e8000a121848 */
[----:B------:R-:W3:Y:S04]  /*17960*/  LDL.64 R250, [R1+0x408] ;  /* 0x0004080001fa7983 */ /* 0x000ee80000100a00 */
        /* <DEDUP_REMOVED lines=12> */
[----:B------:R1:W-:Y:S04]  /*17a30*/  STL [R1+0xf28], R10 ;  /* 0x000f280a01007387 */ /* 0x0003e80000100800 */
        /* <DEDUP_REMOVED lines=17> */
[----:B--2---:R1:W-:Y:S04]  /*17b50*/  LDGSTS.E [R0+0x3f800], [R248.64], P4 ;  /* 0x3f800000f8007fae */ /* 0x0043e8000a121848 */
[----:B----4-:R2:W-:Y:S04]  /*17b60*/  LDGSTS.E [R10+0xc00], [R50.64], P4 ;  /* 0x00c00000320a7fae */ /* 0x0105e8000a121848 */
[----:B---3--:R2:W-:Y:S04]  /*17b70*/  LDGSTS.E [R10+0x1c00], [R44.64], P4 ;  /* 0x01c000002c0a7fae */ /* 0x0085e8000a121848 */
[----:B------:R3:W-:Y:S04]  /*17b80*/  LDGSTS.E [R10+0x2c00], [R8.64], P4 ;  /* 0x02c00000080a7fae */ /* 0x0007e8000a121848 */
[----:B------:R4:W-:Y:S04]  /*17b90*/  LDGSTS.E [R10+0x3c00], [R2.64], P4 ;  /* 0x03c00000020a7fae */ /* 0x0009e8000a121848 */
[----:B------:R1:W-:Y:S04]  /*17ba0*/  LDGSTS.E [R10+0x4c00], [R6.64], P4 ;  /* 0x04c00000060a7fae */ /* 0x0003e8000a121848 */
[----:B---3--:R-:W3:Y:S04]  /*17bb0*/  LDL.64 R8, [R1+0x3f8] ;  /* 0x0003f80001087983 */ /* 0x008ee80000100a00 */
[----:B----4-:R-:W4:Y:S04]  /*17bc0*/  LDL.64 R2, [R1+0x508] ;  /* 0x0005080001027983 */ /* 0x010f280000100a00 */
[----:B------:R2:W-:Y:S04]  /*17bd0*/  LDGSTS.E [R10+0x5c00], [R4.64], P4 ;  /* 0x05c00000040a7fae */ /* 0x0005e8000a121848 */
[----:B-1----:R-:W4:Y:S04]  /*17be0*/  LDL.64 R6, [R1+0x510] ;  /* 0x0005100001067983 */ /* 0x002f280000100a00 */
[----:B------:R1:W-:Y:S04]  /*17bf0*/  LDGSTS.E [R10+0x6c00], [R16.64], P4 ;  /* 0x06c00000100a7fae */ /* 0x0003e8000a121848 */
[----:B--2---:R-:W2:Y:S04]  /*17c00*/  LDL.64 R4, [R1+0x518] ;  /* 0x0005180001047983 */ /* 0x004ea80000100a00 */
[----:B------:R1:W-:Y:S04]  /*17c10*/  LDGSTS.E [R10+0x7c00], [R12.64], P4 ;  /* 0x07c000000c0a7fae */ /* 0x0003e8000a121848 */
[----:B-1----:R-:W2:Y:S04]  /*17c20*/  LDL.64 R16, [R1+0x528] ;  /* 0x0005280001107983 */ /* 0x002ea80000100a00 */
[----:B------:R-:W2:Y:S04]  /*17c30*/  LDL.64 R12, [R1+0x530] ;  /* 0x00053000010c7983 */ /* 0x000ea80000100a00 */
[----:B------:R1:W-:Y:S04]  /*17c40*/  LDGSTS.E [R10+0x8c00], [R82.64], P4 ;  /* 0x08c00000520a7fae */ /* 0x0003e8000a121848 */
[----:B------:R1:W-:Y:S04]  /*17c50*/  LDGSTS.E [R10+0x9c00], [R250.64], P4 ;  /* 0x09c00000fa0a7fae */ /* 0x0003e8000a121848 */
[----:B-1----:R-:W2:Y:S04]  /*17c60*/  LDL.64 R82, [R1+0x568] ;  /* 0x0005680001527983 */ /* 0x002ea80000100a00 */
[----:B------:R-:W2:Y:S04]  /*17c70*/  LDL.64 R250, [R1+0x538] ;  /* 0x0005380001fa7983 */ /* 0x000ea80000100a00 */
[----:B---3--:R1:W-:Y:S04]  /*17c80*/  LDGSTS.E [R10+0xac00], [R8.64], P4 ;  /* 0x0ac00000080a7fae */ /* 0x0083e8000a121848 */
[----:B------:R2:W-:Y:S04]  /*17c90*/  LDGSTS.E [R10+0xbc00], [R76.64], P4 ;  /* 0x0bc000004c0a7fae */ /* 0x0005e8000a121848 */
[----:B------:R2:W-:Y:S04]  /*17ca0*/  LDGSTS.E [R10+0xcc00], [R70.64], P4 ;  /* 0x0cc00000460a7fae */ /* 0x0005e8000a121848 */
[----:B-1----:R-:W3:Y:S04]  /*17cb0*/  LDL.64 R8, [R1+0x540] ;  /* 0x0005400001087983 */ /* 0x002ee80000100a00 */
        /* <DEDUP_REMOVED lines=14> */
[----:B-1----:R-:W3:Y:S04]  /*17da0*/  LDL.64 R14, [R1+0x548] ;  /* 0x00054800010e7983 */ /* 0x002ee80000100a00 */
[----:B----4-:R1:W-:Y:S04]  /*17db0*/  LDGSTS.E [R10+0x1bc00], [R2.64], P4 ;  /* 0x1bc00000020a7fae */ /* 0x0103e8000a121848 */
[----:B------:R4:W-:Y:S04]  /*17dc0*/  LDGSTS.E [R10+0x1cc00], [R6.64], P4 ;  /* 0x1cc00000060a7fae */ /* 0x0009e8000a121848 */
[----:B--2---:R2:W-:Y:S04]  /*17dd0*/  LDGSTS.E [R10+0x1dc00], [R4.64], P4 ;  /* 0x1dc00000040a7fae */ /* 0x0045e8000a121848 */
[----:B-1----:R-:W3:Y:S04]  /*17de0*/  LDL.64 R2, [R1+0x550] ;  /* 0x0005500001027983 */ /* 0x002ee80000100a00 */
[----:B----4-:R-:W4:Y:S04]  /*17df0*/  LDL.64 R6, [R1+0x558] ;  /* 0x0005580001067983 */ /* 0x010f280000100a00 */
[----:B--2---:R-:W2:Y:S04]  /*17e00*/  LDL.64 R4, [R1+0x560] ;  /* 0x0005600001047983 */ /* 0x004ea80000100a00 */
[----:B------:R1:W-:Y:S04]  /*17e10*/  LDGSTS.E [R10+0x1ec00], [R18.64], P4 ;  /* 0x1ec00000120a7fae */ /* 0x0003e8000a121848 */
[----:B------:R1:W-:Y:S04]  /*17e20*/  LDGSTS.E [R10+0x1fc00], [R16.64], P4 ;  /* 0x1fc00000100a7fae */ /* 0x0003e8000a121848 */
[----:B------:R1:W-:Y:S04]  /*17e30*/  LDGSTS.E [R10+0x20c00], [R12.64], P4 ;  /* 0x20c000000c0a7fae */ /* 0x0003e8000a121848 */
[----:B------:R1:W-:Y:S04]  /*17e40*/  LDGSTS.E [R10+0x21c00], [R250.64], P4 ;  /* 0x21c00000fa0a7fae */ /* 0x0003e8000a121848 */
[----:B------:R-:W2:Y:S04]  /*17e50*/  LDL.64 R76, [R1+0x580] ;  /* 0x00058000014c7983 */ /* 0x000ea80000100a00 */
[----:B-1----:R-:W2:Y:S04]  /*17e60*/  LDL.64 R12, [R1+0x570] ;  /* 0x00057000010c7983 */ /* 0x002ea80000100a00 */
[----:B------:R-:W2:Y:S04]  /*17e70*/  LDL.64 R250, [R1+0x578] ;  /* 0x0005780001fa7983 */ /* 0x000ea80000100a00 */
        /* <DEDUP_REMOVED lines=16> */
[----:B---3--:R1:W-:Y:S04]  /*17f80*/  LDGSTS.E [R10+0x22c00], [R8.64], P4 ;  /* 0x22c00000080a7fae */ /* 0x0083e8000a121848 */
[----:B-1----:R-:W3:Y:S04]  /*17f90*/  LDL.64 R8, [R1+0x5d0] ;  /* 0x0005d00001087983 */ /* 0x002ee80000100a00 */
[----:B------:R1:W-:Y:S04]  /*17fa0*/  LDGSTS.E [R10+0x23c00], [R14.64], P4 ;  /* 0x23c000000e0a7fae */ /* 0x0003e8000a121848 */
[----:B-1----:R-:W3:Y:S04]  /*17fb0*/  LDL.64 R14, [R1+0x610] ;  /* 0x00061000010e7983 */ /* 0x002ee80000100a00 */
[----:B------:R1:W-:Y:S04]  /*17fc0*/  LDGSTS.E [R10+0x24c00], [R2.64], P4 ;  /* 0x24c00000020a7fae */ /* 0x0003e8000a121848 */
[----:B----4-:R4:W-:Y:S04]  /*17fd0*/  LDGSTS.E [R10+0x25c00], [R6.64], P4 ;  /* 0x25c00000060a7fae */ /* 0x0109e8000a121848 */
[----:B--2---:R2:W-:Y:S04]  /*17fe0*/  LDGSTS.E [R10+0x26c00], [R4.64], P4 ;  /* 0x26c00000040a7fae */ /* 0x0045e8000a121848 */
[----:B-1----:R-:W3:Y:S04]  /*17ff0*/  LDL.64 R2, [R1+0x620] ;  /* 0x0006200001027983 */ /* 0x002ee80000100a00 */
[----:B----4-:R-:W2:Y:S04]  /*18000*/  LDL R7, [R1+0x45c] ;  /* 0x00045c0001077983 */ /* 0x010ea80000100800 */
[----:B--2---:R-:W2:Y:S04]  /*18010*/  LDL.64 R4, [R1+0x618] ;  /* 0x0006180001047983 */ /* 0x004ea80000100a00 */
[----:B------:R1:W-:Y:S04]  /*18020*/  LDGSTS.E [R10+0x27c00], [R82.64], P4 ;  /* 0x27c00000520a7fae */ /* 0x0003e8000a121848 */
[----:B------:R1:W-:Y:S04]  /*18030*/  LDGSTS.E [R10+0x28c00], [R12.64], P4 ;  /* 0x28c000000c0a7fae */ /* 0x0003e8000a121848 */
[----:B-1----:R-:W2:Y:S04]  /*18040*/  LDL.LU.64 R82, [R1+0x1528] ;  /* 0x0015280001527983 */ /* 0x002ea80000300a00 */
[----:B------:R1:W-:Y:S04]  /*18050*/  LDGSTS.E [R10+0x29c00], [R250.64], P4 ;  /* 0x29c00000fa0a7fae */ /* 0x0003e8000a121848 */
[----:B------:R-:W2:Y:S04]  /*18060*/  LDL.64 R12, [R1+0x628] ;  /* 0x00062800010c7983 */ /* 0x000ea80000100a00 */
[----:B------:R1:W-:Y:S04]  /*18070*/  LDGSTS.E [R10+0x2ac00], [R76.64], P4 ;  /* 0x2ac000004c0a7fae */ /* 0x0003e8000a121848 */
[----:B-1----:R-:W2:Y:S04]  /*18080*/  LDL.LU.64 R250, [R1+0x1e0] ;  /* 0x0001e00001fa7983 */ /* 0x002ea80000300a00 */
[----:B------:R1:W-:Y:S04]  /*18090*/  LDGSTS.E [R10+0x2bc00], [R70.64], P4 ;  /* 0x2bc00000460a7fae */ /* 0x0003e8000a121848 */
[----:B------:R-:W2:Y:S04]  /*180a0*/  LDL.LU.64 R76, [R1+0x1520] ;  /* 0x00152000014c7983 */ /* 0x000ea80000300a00 */
        /* <DEDUP_REMOVED lines=16> */
[----:B-1----:R-:W2:Y:S04]  /*181b0*/  LDL.LU.64 R34, [R1+0x14d8] ;  /* 0x0014d80001227983 */ /* 0x002ea80000300a00 */
[----:B---3--:R1:W-:Y:S04]  /*181c0*/  LDGSTS.E [R10+0x34c00], [R8.64], P4 ;  /* 0x34c00000080a7fae */ /* 0x0083e8000a121848 */
[----:B------:R3:W-:Y:S04]  /*181d0*/  LDGSTS.E [R10+0x35c00], [R30.64], P4 ;  /* 0x35c000001e0a7fae */ /* 0x0007e8000a121848 */
[----:B------:R3:W-:Y:S04]  /*181e0*/  LDGSTS.E [R10+0x36c00], [R26.64], P4 ;  /* 0x36c000001a0a7fae */ /* 0x0007e8000a121848 */
[----:B-1----:R-:W4:Y:S04]  /*181f0*/  LDL.LU.64 R8, [R1+0x1d0] ;  /* 0x0001d00001087983 */ /* 0x002f280000300a00 */
[----:B---3--:R-:W3:Y:S04]  /*18200*/  LDL.LU.64 R30, [R1+0x14d0] ;  /* 0x0014d000011e7983 */ /* 0x008ee80000300a00 */
[----:B------:R-:W3:Y:S04]  /*18210*/  LDL.LU.64 R26, [R1+0x14c8] ;  /* 0x0014c800011a7983 */ /* 0x000ee80000300a00 */
[----:B------:R1:W-:Y:S04]  /*18220*/  LDGSTS.E [R10+0x37c00], [R24.64], P4 ;  /* 0x37c00000180a7fae */ /* 0x0003e8000a121848 */
[----:B------:R1:W-:Y:S04]  /*18230*/  LDGSTS.E [R10+0x38c00], [R22.64], P4 ;  /* 0x38c00000160a7fae */ /* 0x0003e8000a121848 */
[----:B------:R1:W-:Y:S04]  /*18240*/  LDGSTS.E [R10+0x39c00], [R20.64], P4 ;  /* 0x39c00000140a7fae */ /* 0x0003e8000a121848 */
[----:B-1----:R-:W3:Y:S04]  /*18250*/  LDL.LU.64 R24, [R1+0x14c0] ;  /* 0x0014c00001187983 */ /* 0x002ee80000300a00 */
[----:B------:R-:W3:Y:S04]  /*18260*/  LDL.LU.64 R22, [R1+0x14b8] ;  /* 0x0014b80001167983 */ /* 0x000ee80000300a00 */
[----:B------:R-:W3:Y:S04]  /*18270*/  LDL.LU.64 R20, [R1+0x14b0] ;  /* 0x0014b00001147983 */ /* 0x000ee80000300a00 */
[----:B------:R1:W-:Y:S04]  /*18280*/  LDGSTS.E [R10+0x3ac00], [R18.64], P4 ;  /* 0x3ac00000120a7fae */ /* 0x0003e8000a121848 */
[----:B------:R1:W-:Y:S04]  /*18290*/  LDGSTS.E [R10+0x3bc00], [R16.64], P4 ;  /* 0x3bc00000100a7fae */ /* 0x0003e8000a121848 */
[----:B-1----:R-:W3:Y:S04]  /*182a0*/  LDL.LU.64 R18, [R1+0x14a8] ;  /* 0x0014a80001127983 */ /* 0x002ee80000300a00 */
[----:B------:R-:W3:Y:S04]  /*182b0*/  LDL.LU.64 R16, [R1+0x14a0] ;  /* 0x0014a00001107983 */ /* 0x000ee80000300a00 */
[----:B------:R1:W-:Y:S04]  /*182c0*/  LDGSTS.E [R10+0x3cc00], [R14.64], P4 ;  /* 0x3cc000000e0a7fae */ /* 0x0003e8000a121848 */
[----:B-1----:R-:W3:Y:S04]  /*182d0*/  LDL.LU.64 R14, [R1+0x1c0] ;  /* 0x0001c000010e7983 */ /* 0x002ee80000300a00 */
[----:B--2---:R1:W-:Y:S04]  /*182e0*/  LDGSTS.E [R10+0x3dc00], [R4.64], P4 ;  /* 0x3dc00000040a7fae */ /* 0x0043e8000a121848 */
[----:B------:R2:W-:Y:S04]  /*182f0*/  LDGSTS.E [R10+0x3ec00], [R2.64], P4 ;  /* 0x3ec00000020a7fae */ /* 0x0005e8000a121848 */
[----:B-1----:R-:W3:Y:S04]  /*18300*/  LDL.LU.64 R4, [R1+0x1498] ;  /* 0x0014980001047983 */ /* 0x002ee80000300a00 */
[----:B--2---:R-:W2:Y:S04]  /*18310*/  LDL.LU.64 R2, [R1+0x1b0] ;  /* 0x0001b00001027983 */ /* 0x004ea80000300a00 */
[----:B------:R-:W1:Y:S04]  /*18320*/  S2R R0, SR_TID.X ;  /* 0x0000000000007919 */ /* 0x000e680000002100 */
[----:B------:R1:W-:Y:S04]  /*18330*/  LDGSTS.E [R10+0x3fc00], [R12.64], P4 ;  /* 0x3fc000000c0a7fae */ /* 0x0003e8000a121848 */
[----:B------:R-:W0:Y:S01]  /*18340*/  LDGDEPBAR ;  /* 0x00000000000079af */ /* 0x000e220000000000 */
[----:B-1----:R-:W-:-:S04]  /*18350*/  SHF.R.U32.HI R252, RZ, 0x7, R0 ;  /* 0x00000007fffc7819 */ /* 0x002fc80000011600 */
[----:B------:R-:W-:-:S04]  /*18360*/  SGXT.U32 R252, R252, 0x1 ;  /* 0x00000001fcfc781a */ /* 0x000fc80000000000 */
[----:B------:R-:W-:Y:S01]  /*18370*/  LOP3.LUT R6, R252, 0xc, RZ, 0xfc, !PT ;  /* 0x0000000cfc067812 */ /* 0x000fe200078efcff */
[----:B------:R-:W-:Y:S03]  /*18380*/  BAR.SYNC.DEFER_BLOCKING 0x0 ;  /* 0x0000000000007b1d */ /* 0x000fe60000010000 */
[----:B------:R-:W-:-:S03]  /*18390*/  ISETP.GE.AND P4, PT, R6, UR4, PT ;  /* 0x0000000406007c0c */ /* 0x000fc6000bf86270 */
[----:B------:R-:W1:Y:S01]  /*183a0*/  S2R R6, SR_TID.X ;  /* 0x0000000000067919 */ /* 0x000e620000002100 */
[----:B------:R-:W-:Y:S01]  /*183b0*/  IMAD.MOV.U32 R0, RZ, RZ, c[0x0][0x188] ;  /* 0x00006200ff007624 */ /* 0x000fe200078e00ff */
[----:B------:R-:W-:-:S03]  /*183c0*/  LOP3.LUT R252, R252, 0x10, RZ, 0xfc, !PT ;  /* 0x00000010fcfc7812 */ /* 0x000fc600078efcff */
[----:B------:R-:W-:Y:S01]  /*183d0*/  IMAD.SHL.U32 R10, R0, 0x80, RZ ;  /* 0x00000080000a7824 */ /* 0x000fe200078e00ff */
[----:B------:R-:W-:Y:S02]  /*183e0*/  SEL R0, RZ, 0x4, P4 ;  /* 0x00000004ff007807 */ /* 0x000fe40002000000 */
[----:B------:R-:W-:Y:S01]  /*183f0*/  ISETP.GE.AND P4, PT, R252, UR4, PT ;  /* 0x00000004fc007c0c */ /* 0x000fe2000bf86270 */
[----:B------:R-:W-:Y:S01]  /*18400*/  IMAD.WIDE R12, R10, 0x4, R250 ;  /* 0x000000040a0c7825 */ /* 0x000fe200078e02fa */
[----:B------:R-:W-:Y:S02]  /*18410*/  IADD3 R252, R7, 0x100000, RZ ;  /* 0x0010000007fc7810 */ /* 0x000fe40007ffe0ff */
[----:B------:R-:W-:Y:S02]  /*18420*/  SEL R0, R0, RZ, P2 ;  /* 0x000000ff00007207 */ /* 0x000fe40001000000 */
[----:B------:R1:W-:Y:S04]  /*18430*/  STL.64 [R1+0xf18], R12 ;  /* 0x000f180c01007387 */ /* 0x0003e80000100a00 */
[----:B------:R-:W-:Y:S01]  /*18440*/  @!PT LDS RZ, [RZ] ;  /* 0x00000000fffff984 */ /* 0x000fe20000000800 */
[----:B------:R-:W-:Y:S01]  /*18450*/  @!PT LDS RZ, [RZ] ;  /* 0x00000000fffff984 */ /* 0x000fe20000000800 */
[----:B------:R-:W-:Y:S01]  /*18460*/  @!PT LDS RZ, [RZ] ;  /* 0x00000000fffff984 */ /* 0x000fe20000000800 */
[----:B------:R1:W-:Y:S02]  /*18470*/  LDGSTS.E [R252+-0x70000], [R12.64], P1 ;  /* 0x900000000cfc7fae */ /* 0x0003e40008921848 */
[----:B-1----:R-:W-:-:S02]  /*18480*/  SHF.R.U32.HI R6, RZ, 0x7, R6 ;  /* 0x00000007ff067819 */ /* 0x002fc40000011606 */
[----:B------:R-:W2:Y:S02]  /*18490*/  LDL.LU.64 R250, [R1+0x1a0] ;  /* 0x0001a00001fa7983 */ /* 0x000ea40000300a00 */
[----:B------:R-:W-:Y:S02]  /*184a0*/  SGXT.U32 R6, R6, 0x1 ;  /* 0x000000010606781a */ /* 0x000fe40000000000 */
[----:B------:R-:W-:Y:S01]  /*184b0*/  ISETP.NE.U32.AND P1, PT, R0, RZ, PT ;  /* 0x000000ff0000720c */ /* 0x000fe20003f25070 */
[----:B------:R-:W2:Y:S01]  /*184c0*/  LDL.LU.64 R12, [R1+0x190] ;  /* 0x00019000010c7983 */ /* 0x000ea20000300a00 */
[----:B------:R-:W-:Y:S02]  /*184d0*/  LOP3.LUT R6, R6, 0x14, RZ, 0xfc, !PT ;  /* 0x0000001406067812 */ /* 0x000fe400078efcff */
[----:B------:R-:W-:Y:S02]  /*184e0*/  SEL R0, RZ, 0x4, P4 ;  /* 0x00000004ff007807 */ /* 0x000fe40002000000 */
[----:B------:R-:W-:-:S02]  /*184f0*/  ISETP.GE.AND P4, PT, R6, UR4, PT ;  /* 0x0000000406007c0c */ /* 0x000fc4000bf86270 */
[----:B------:R-:W-:Y:S02]  /*18500*/  SEL R252, R0, RZ, P2 ;  /* 0x000000ff00fc7207 */ /* 0x000fe40001000000 */
[----:B------:R-:W-:Y:S02]  /*18510*/  SEL R0, RZ, 0x4, P4 ;  /* 0x00000004ff007807 */ /* 0x000fe40002000000 */
[----:B------:R-:W-:Y:S02]  /*18520*/  ISETP.NE.U32.AND P4, PT, R252, RZ, PT ;  /* 0x000000fffc00720c */ /* 0x000fe40003f85070 */
[----:B------:R-:W-:Y:S02]  /*18530*/  IADD3 R252, R7, 0x100000, RZ ;  /* 0x0010000007fc7810 */ /* 0x000fe40007ffe0ff */
[----:B------:R-:W-:Y:S01]  /*18540*/  SEL R0, R0, RZ, P2 ;  /* 0x000000ff00007207 */ /* 0x000fe20001000000 */
[----:B----4-:R-:W-:-:S05]  /*18550*/  IMAD.WIDE R8, R10, 0x4, R8 ;  /* 0x000000040a087825 */ /* 0x010fca00078e0208 */
[----:B------:R1:W-:Y:S04]  /*18560*/  STL.64 [R1+0xf10], R8 ;  /* 0x000f100801007387 */ /* 0x0003e80000100a00 */
[----:B------:R1:W-:Y:S04]  /*18570*/  LDGSTS.E [R252+-0x6f800], [R8.64], P3 ;  /* 0x9080000008fc7fae */ /* 0x0003e80009921848 */
[----:B-1----:R-:W4:Y:S01]  /*18580*/  LDL.LU.64 R8, [R1+0x180] ;  /* 0x0001800001087983 */ /* 0x002f220000300a00 */
[----:B------:R-:W-:Y:S02]  /*18590*/  ISETP.NE.U32.AND P3, PT, R0, RZ, PT ;  /* 0x000000ff0000720c */ /* 0x000fe40003f65070 */
[----:B------:R-:W-:Y:S01]  /*185a0*/  IADD3 R0, R7, 0x100000, RZ ;  /* 0x0010000007007810 */ /* 0x000fe20007ffe0ff */
[----:B---3--:R-:W-:-:S05]  /*185b0*/  IMAD.WIDE R14, R10, 0x4, R14 ;  /* 0x000000040a0e7825 */ /* 0x008fca00078e020e */
[----:B------:R-:W-:Y:S04]  /*185c0*/  STL.64 [R1+0xf00], R14 ;  /* 0x000f000e01007387 */ /* 0x000fe80000100a00 */
[----:B------:R1:W-:Y:S01]  /*185d0*/  LDGSTS.E [R0+-0x6f000], [R14.64], P6 ;  /* 0x910000000e007fae */ /* 0x0003e2000b121848 */
[----:B--2---:R-:W-:-:S05]  /*185e0*/  IMAD.WIDE R2, R10, 0x4, R2 ;  /* 0x000000040a027825 */ /* 0x004fca00078e0202 */
[----:B------:R2:W-:Y:S04]  /*185f0*/  STL.64 [R1+0xf08], R2 ;  /* 0x000f080201007387 */ /* 0x0005e80000100a00 */
[----:B------:R2:W-:Y:S04]  /*18600*/  LDGSTS.E [R252+-0x6e800], [R2.64], P1 ;  /* 0x9180000002fc7fae */ /* 0x0005e80008921848 */
[----:B--2---:R-:W2:Y:S04]  /*18610*/  LDL.LU.64 R2, [R1+0x170] ;  /* 0x0001700001027983 */ /* 0x004ea80000300a00 */
[----:B------:R-:W3:Y:S04]  /*18620*/  S2R R6, SR_TID.X ;  /* 0x0000000000067919 */ /* 0x000ee80000002100 */
[----:B-1----:R-:W2:Y:S01]  /*18630*/  LDL.LU.64 R14, [R1+0x160] ;  /* 0x00016000010e7983 */ /* 0x002ea20000300a00 */
[----:B---3--:R-:W-:-:S04]  /*18640*/  SHF.R.U32.HI R6, RZ, 0x7, R6 ;  /* 0x00000007ff067819 */ /* 0x008fc80000011606 */
[----:B------:R-:W-:-:S04]  /*18650*/  SGXT.U32 R6, R6, 0x1 ;  /* 0x000000010606781a */ /* 0x000fc80000000000 */
[----:B------:R-:W-:Y:S02]  /*18660*/  LOP3.LUT R11, R6, 0x18, RZ, 0xfc, !PT ;  /* 0x00000018060b7812 */ /* 0x000fe400078efcff */
[----:B------:R-:W1:Y:S02]  /*18670*/  S2R R6, SR_TID.X ;  /* 0x0000000000067919 */ /* 0x000e640000002100 */
[----:B------:R-:W-:-:S04]  /*18680*/  ISETP.GE.AND P6, PT, R11, UR4, PT ;  /* 0x000000040b007c0c */ /* 0x000fc8000bfc6270 */
[----:B------:R-:W-:-:S04]  /*18690*/  SEL R0, RZ, 0x4, P6 ;  /* 0x00000004ff007807 */ /* 0x000fc80003000000 */
[----:B------:R-:W-:Y:S02]  /*186a0*/  SEL R0, R0, RZ, P2 ;  /* 0x000000ff00007207 */ /* 0x000fe40001000000 */
[----:B-1----:R-:W-:-:S04]  /*186b0*/  SHF.R.U32.HI R11, RZ, 0x7, R6 ;  /* 0x00000007ff0b7819 */ /* 0x002fc80000011606 */
[----:B------:R-:W-:Y:S02]  /*186c0*/  SGXT.U32 R11, R11, 0x1 ;  /* 0x000000010b0b781a */ /* 0x000fe40000000000 */
[----:B------:R-:W-:Y:S02]  /*186d0*/  SHF.R.U32.HI R6, RZ, 0x7, R6 ;  /* 0x00000007ff067819 */ /* 0x000fe40000011606 */
[----:B------:R-:W-:Y:S02]  /*186e0*/  LOP3.LUT R11, R11, 0x1c, RZ, 0xfc, !PT ;  /* 0x0000001c0b0b7812 */ /* 0x000fe400078efcff */
[----:B------:R-:W-:Y:S02]  /*186f0*/  SGXT.U32 R6, R6, 0x1 ;  /* 0x000000010606781a */ /* 0x000fe40000000000 */
[----:B------:R-:W-:Y:S02]  /*18700*/  ISETP.GE.AND P6, PT, R11, UR4, PT ;  /* 0x000000040b007c0c */ /* 0x000fe4000bfc6270 */
[----:B------:R-:W-:-:S02]  /*18710*/  LOP3.LUT R6, R6, 0x20, RZ, 0xfc, !PT ;  /* 0x0000002006067812 */ /* 0x000fc400078efcff */
[----:B------:R-:W-:Y:S02]  /*18720*/  ISETP.NE.U32.AND P1, PT, R0, RZ, PT ;  /* 0x000000ff0000720c */ /* 0x000fe40003f25070 */
[----:B------:R-:W-:Y:S02]  /*18730*/  SEL R0, RZ, 0x4, P6 ;  /* 0x00000004ff007807 */ /* 0x000fe40003000000 */
[----:B------:R-:W-:Y:S02]  /*18740*/  ISETP.GE.AND P6, PT, R6, UR4, PT ;  /* 0x0000000406007c0c */ /* 0x000fe4000bfc6270 */
[----:B------:R-:W-:Y:S02]  /*18750*/  SEL R252, R0, RZ, P2 ;  /* 0x000000ff00fc7207 */ /* 0x000fe40001000000 */
[----:B------:R-:W-:Y:S01]  /*18760*/  SEL R0, RZ, 0x4, P6 ;  /* 0x00000004ff007807 */ /* 0x000fe20003000000 */
[----:B------:R-:W-:Y:S01]  /*18770*/  IMAD.WIDE R250, R10, 0x4, R250 ;  /* 0x000000040afa7825 */ /* 0x000fe200078e02fa */
[----:B------:R-:W-:Y:S01]  /*18780*/  ISETP.NE.U32.AND P6, PT, R252, RZ, PT ;  /* 0x000000fffc00720c */ /* 0x000fe20003fc5070 */
[----:B------:R-:W1:Y:S01]  /*18790*/  S2R R6, SR_TID.X ;  /* 0x0000000000067919 */ /* 0x000e620000002100 */
[----:B------:R-:W-:-:S03]  /*187a0*/  IADD3 R252, R7, 0x100000, RZ ;  /* 0x0010000007fc7810 */ /* 0x000fc60007ffe0ff */
[----:B------:R3:W-:Y:S04]  /*187b0*/  STL.64 [R1+0xef8], R250 ;  /* 0x000ef8fa01007387 */ /* 0x0007e80000100a00 */
[----:B------:R3:W-:Y:S01]  /*187c0*/  LDGSTS.E [R252+-0x6e000], [R250.64], P4 ;  /* 0x92000000fafc7fae */ /* 0x0007e2000a121848 */
[----:B------:R-:W-:Y:S01]  /*187d0*/  SEL R0, R0, RZ, P2 ;  /* 0x000000ff00007207 */ /* 0x000fe20001000000 */
[----:B------:R-:W-:Y:S02]  /*187e0*/  IMAD.WIDE R12, R10, 0x4, R12 ;  /* 0x000000040a0c7825 */ /* 0x000fe400078e020c */
[----:B---3--:R-:W3:Y:S01]  /*187f0*/  LDL.LU.64 R250, [R1+0x150] ;  /* 0x0001500001fa7983 */ /* 0x008ee20000300a00 */
[----:B------:R-:W-:Y:S02]  /*18800*/  ISETP.NE.U32.AND P4, PT, R0, RZ, PT ;  /* 0x000000ff0000720c */ /* 0x000fe40003f85070 */
[----:B------:R-:W-:Y:S01]  /*18810*/  IADD3 R0, R7, 0x100000, RZ ;  /* 0x0010000007007810 */ /* 0x000fe20007ffe0ff */
[----:B------:R-:W-:Y:S04]  /*18820*/  STL.64 [R1+0xee8], R12 ;  /* 0x000ee80c01007387 */ /* 0x000fe80000100a00 */
[----:B------:R1:W-:Y:S02]  /*18830*/  LDGSTS.E [R0+-0x6d800], [R12.64], P3 ;  /* 0x928000000c007fae */ /* 0x0003e40009921848 */
[----:B-1----:R-:W-:-:S04]  /*18840*/  SHF.R.U32.HI R6, RZ, 0x7, R6 ;  /* 0x00000007ff067819 */ /* 0x002fc80000011606 */
        /* <DEDUP_REMOVED lines=9> */
[----:B------:R-:W-:Y:S01]  /*188e0*/  LOP3.LUT R11, R11, 0x28, RZ, 0xfc, !PT ;  /* 0x000000280b0b7812 */ /* 0x000fe200078efcff */
[----:B----4-:R-:W-:-:S05]  /*188f0*/  IMAD.WIDE R8, R10, 0x4, R8 ;  /* 0x000000040a087825 */ /* 0x010fca00078e0208 */
[----:B------:R1:W-:Y:S04]  /*18900*/  STL.64 [R1+0xef0], R8 ;  /* 0x000ef00801007387 */ /* 0x0003e80000100a00 */
[----:B------:R1:W-:Y:S04]  /*18910*/  LDGSTS.E [R252+-0x6d000], [R8.64], P1 ;  /* 0x9300000008fc7fae */ /* 0x0003e80008921848 */
[----:B-1----:R-:W4:Y:S01]  /*18920*/  LDL.LU.64 R8, [R1+0x140] ;  /* 0x0001400001087983 */ /* 0x002f220000300a00 */
[----:B------:R-:W-:Y:S02]  /*18930*/  SGXT.U32 R6, R6, 0x1 ;  /* 0x000000010606781a */ /* 0x000fe40000000000 */
[----:B------:R-:W-:Y:S01]  /*18940*/  ISETP.GE.AND P3, PT, R11, UR4, PT ;  /* 0x000000040b007c0c */ /* 0x000fe2000bf66270 */
[----:B------:R-:W4:Y:S01]  /*18950*/  LDL.LU.64 R12, [R1+0x130] ;  /* 0x00013000010c7983 */ /* 0x000f220000300a00 */
[----:B------:R-:W-:-:S02]  /*18960*/  LOP3.LUT R6, R6, 0x2c, RZ, 0xfc, !PT ;  /* 0x0000002c06067812 */ /* 0x000fc400078efcff */
[----:B------:R-:W-:Y:S02]  /*18970*/  ISETP.NE.U32.AND P1, PT, R0, RZ, PT ;  /* 0x000000ff0000720c */ /* 0x000fe40003f25070 */
[----:B------:R-:W-:Y:S02]  /*18980*/  SEL R0, RZ, 0x4, P3 ;  /* 0x00000004ff007807 */ /* 0x000fe40001800000 */
[----:B------:R-:W-:Y:S02]  /*18990*/  ISETP.GE.AND P3, PT, R6, UR4, PT ;  /* 0x0000000406007c0c */ /* 0x000fe4000bf66270 */
[----:B------:R-:W-:Y:S02]  /*189a0*/  SEL R252, R0, RZ, P2 ;  /* 0x000000ff00fc7207 */ /* 0x000fe40001000000 */
[----:B------:R-:W-:Y:S02]  /*189b0*/  SEL R0, RZ, 0x4, P3 ;  /* 0x00000004ff007807 */ /* 0x000fe40001800000 */
[----:B------:R-:W-:-:S02]  /*189c0*/  ISETP.NE.U32.AND P3, PT, R252, RZ, PT ;  /* 0x000000fffc00720c */ /* 0x000fc40003f65070 */
[----:B------:R-:W-:Y:S01]  /*189d0*/  IADD3 R252, R7, 0x100000, RZ ;  /* 0x0010000007fc7810 */ /* 0x000fe20007ffe0ff */
[----:B--2---:R-:W-:-:S05]  /*189e0*/  IMAD.WIDE R2, R10, 0x4, R2 ;  /* 0x000000040a027825 */ /* 0x004fca00078e0202 */
[----:B------:R1:W-:Y:S04]  /*189f0*/  STL.64 [R1+0xee0], R2 ;  /* 0x000ee00201007387 */ /* 0x0003e80000100a00 */
[----:B------:R1:W-:Y:S04]  /*18a00*/  LDGSTS.E [R252+-0x6c800], [R2.64], P6 ;  /* 0x9380000002fc7fae */ /* 0x0003e8000b121848 */
[----:B-1----:R-:W4:Y:S04]  /*18a10*/  LDL.LU.64 R2, [R1+0x120] ;  /* 0x0001200001027983 */ /* 0x002f280000300a00 */
[----:B------:R-:W1:Y:S01]  /*18a20*/  S2R R6, SR_TID.X ;  /* 0x0000000000067919 */ /* 0x000e620000002100 */
[----:B------:R-:W-:-:S02]  /*18a30*/  SEL R0, R0, RZ, P2 ;  /* 0x000000ff00007207 */ /* 0x000fc40001000000 */
[----:B-1----:R-:W-:-:S04]  /*18a40*/  SHF.R.U32.HI R6, RZ, 0x7, R6 ;  /* 0x00000007ff067819 */ /* 0x002fc80000011606 */
[----:B------:R-:W-:-:S04]  /*18a50*/  SGXT.U32 R6, R6, 0x1 ;  /* 0x000000010606781a */ /* 0x000fc80000000000 */
[----:B------:R-:W-:Y:S02]  /*18a60*/  LOP3.LUT R11, R6, 0x30, RZ, 0xfc, !PT ;  /* 0x00000030060b7812 */ /* 0x000fe400078efcff */
[----:B------:R-:W1:Y:S01]  /*18a70*/  S2R R6, SR_TID.X ;  /* 0x0000000000067919 */ /* 0x000e620000002100 */
[----:B------:R-:W-:Y:S01]  /*18a80*/  ISETP.NE.U32.AND P6, PT, R0, RZ, PT ;  /* 0x000000ff0000720c */ /* 0x000fe20003fc5070 */
[----:B------:R-:W-:Y:S01]  /*18a90*/  IMAD.WIDE R14, R10, 0x4, R14 ;  /* 0x000000040a0e7825 */ /* 0x000fe200078e020e */
[----:B------:R-:W-:-:S05]  /*18aa0*/  IADD3 R0, R7, 0x100000, RZ ;  /* 0x0010000007007810 */ /* 0x000fca0007ffe0ff */
[----:B------:R1:W-:Y:S01]  /*18ab0*/  LDGSTS.E [R0+-0x6c000], [R14.64], P4 ;  /* 0x940000000e007fae */ /* 0x0003e2000a121848 */
[----:B------:R-:W-:-:S03]  /*18ac0*/  ISETP.GE.AND P4, PT, R11, UR4, PT ;  /* 0x000000040b007c0c */ /* 0x000fc6000bf86270 */
[----:B------:R3:W-:Y:S01]  /*18ad0*/  STL.64 [R1+0xed0], R14 ;  /* 0x000ed00e01007387 */ /* 0x0007e20000100a00 */
[----:B-1----:R-:W-:-:S04]  /*18ae0*/  SHF.R.U32.HI R11, RZ, 0x7, R6 ;  /* 0x00000007ff0b7819 */ /* 0x002fc80000011606 */
[----:B------:R-:W-:Y:S02]  /*18af0*/  SGXT.U32 R11, R11, 0x1 ;  /* 0x000000010b0b781a */ /* 0x000fe40000000000 */
[----:B------:R-:W-:Y:S02]  /*18b00*/  SEL R0, RZ, 0x4, P4 ;  /* 0x00000004ff007807 */ /* 0x000fe40002000000 */
[----:B------:R-:W-:Y:S02]  /*18b10*/  SHF.R.U32.HI R6, RZ, 0x7, R6 ;  /* 0x00000007ff067819 */ /* 0x000fe40000011606 */
[----:B------:R-:W-:Y:S02]  /*18b20*/  LOP3.LUT R11, R11, 0x34, RZ, 0xfc, !PT ;  /* 0x000000340b0b7812 */ /* 0x000fe400078efcff */
[----:B------:R-:W-:Y:S02]  /*18b30*/  SGXT.U32 R6, R6, 0x1 ;  /* 0x000000010606781a */ /* 0x000fe40000000000 */
[----:B------:R-:W-:-:S02]  /*18b40*/  SEL R0, R0, RZ, P2 ;  /* 0x000000ff00007207 */ /* 0x000fc40001000000 */
[----:B------:R-:W-:Y:S02]  /*18b50*/  ISETP.GE.AND P4, PT, R11, UR4, PT ;  /* 0x000000040b007c0c */ /* 0x000fe4000bf86270 */
[----:B------:R-:W-:Y:S01]  /*18b60*/  LOP3.LUT R6, R6, 0x38, RZ, 0xfc, !PT ;  /* 0x0000003806067812 */ /* 0x000fe200078efcff */
[----:B---3--:R-:W-:-:S05]  /*18b70*/  IMAD.WIDE R14, R10, 0x4, R250 ;  /* 0x000000040a0e7825 */ /* 0x008fca00078e02fa */
[----:B------:R1:W-:Y:S04]  /*18b80*/  STL.64 [R1+0xed8], R14 ;  /* 0x000ed80e01007387 */ /* 0x0003e80000100a00 */
[----:B------:R3:W-:Y:S01]  /*18b90*/  LDGSTS.E [R252+-0x6b800], [R14.64], P1 ;  /* 0x948000000efc7fae */ /* 0x0007e20008921848 */
[----:B------:R-:W-:Y:S02]  /*18ba0*/  ISETP.NE.U32.AND P1, PT, R0, RZ, PT ;  /* 0x000000ff0000720c */ /* 0x000fe40003f25070 */
[----:B------:R-:W-:Y:S01]  /*18bb0*/  SEL R0, RZ, 0x4, P4 ;  /* 0x00000004ff007807 */ /* 0x000fe20002000000 */
[----:B------:R-:W2:Y:S01]  /*18bc0*/  LDL.LU.64 R250, [R1+0x110] ;  /* 0x0001100001fa7983 */ /* 0x000ea20000300a00 */
[----:B------:R-:W-:Y:S02]  /*18bd0*/  ISETP.GE.AND P4, PT, R6, UR4, PT ;  /* 0x0000000406007c0c */ /* 0x000fe4000bf86270 */
[----:B---3--:R-:W-:Y:S01]  /*18be0*/  SEL R252, R0, RZ, P2 ;  /* 0x000000ff00fc7207 */ /* 0x008fe20001000000 */
[----:B-1----:R-:W3:Y:S01]  /*18bf0*/  LDL.LU.64 R14, [R1+0x100] ;  /* 0x00010000010e7983 */ /* 0x002ee20000300a00 */
[----:B------:R-:W-:-:S02]  /*18c00*/  SEL R0, RZ, 0x4, P4 ;  /* 0x00000004ff007807 */ /* 0x000fc40002000000 */
[----:B------:R-:W-:Y:S02]  /*18c10*/  ISETP.NE.U32.AND P4, PT, R252, RZ, PT ;  /* 0x000000fffc00720c */ /* 0x000fe40003f85070 */
[----:B------:R-:W-:Y:S02]  /*18c20*/  IADD3 R252, R7, 0x100000, RZ ;  /* 0x0010000007fc7810 */ /* 0x000fe40007ffe0ff */
[----:B------:R-:W-:Y:S01]  /*18c30*/  SEL R0, R0, RZ, P2 ;  /* 0x000000ff00007207 */ /* 0x000fe20001000000 */
[----:B----4-:R-:W-:-:S05]  /*18c40*/  IMAD.WIDE R8, R10, 0x4, R8 ;  /* 0x000000040a087825 */ /* 0x010fca00078e0208 */
[----:B------:R1:W-:Y:S04]  /*18c50*/  STL.64 [R1+0xec8], R8 ;  /* 0x000ec80801007387 */ /* 0x0003e80000100a00 */
[----:B------:R1:W-:Y:S04]  /*18c60*/  LDGSTS.E [R252+-0x6b000], [R8.64], P3 ;  /* 0x9500000008fc7fae */ /* 0x0003e80009921848 */
[----:B-1----:R-:W4:Y:S01]  /*18c70*/  LDL.LU.64 R8, [R1+0xf0] ;  /* 0x0000f00001087983 */ /* 0x002f220000300a00 */
[----:B------:R-:W-:Y:S01]  /*18c80*/  ISETP.NE.U32.AND P3, PT, R0, RZ, PT ;  /* 0x000000ff0000720c */ /* 0x000fe20003f65070 */
[----:B------:R-:W-:Y:S01]  /*18c90*/  IMAD.WIDE R12, R10, 0x4, R12 ;  /* 0x000000040a0c7825 */ /* 0x000fe200078e020c */
[----:B------:R-:W-:-:S04]  /*18ca0*/  IADD3 R0, R7, 0x100000, RZ ;  /* 0x0010000007007810 */ /* 0x000fc80007ffe0ff */
[----:B------:R-:W-:Y:S04]  /*18cb0*/  STL.64 [R1+0xeb8], R12 ;  /* 0x000eb80c01007387 */ /* 0x000fe80000100a00 */
[----:B------:R1:W-:Y:S01]  /*18cc0*/  LDGSTS.E [R0+-0x6a800], [R12.64], P6 ;  /* 0x958000000c007fae */ /* 0x0003e2000b121848 */
[----:B------:R-:W-:-:S05]  /*18cd0*/  IMAD.WIDE R2, R10, 0x4, R2 ;  /* 0x000000040a027825 */ /* 0x000fca00078e0202 */
[----:B------:R1:W-:Y:S04]  /*18ce0*/  STL.64 [R1+0xec0], R2 ;  /* 0x000ec00201007387 */ /* 0x0003e80000100a00 */
[----:B------:R1:W-:Y:S04]  /*18cf0*/  LDGSTS.E [R252+-0x6a000], [R2.64], P1 ;  /* 0x9600000002fc7fae */ /* 0x0003e80008921848 */
[----:B-1----:R-:W4:Y:S04]  /*18d00*/  LDL.LU.64 R2, [R1+0xe0] ;  /* 0x0000e00001027983 */ /* 0x002f280000300a00 */
[----:B------:R-:W1:Y:S04]  /*18d10*/  S2R R6, SR_TID.X ;  /* 0x0000000000067919 */ /* 0x000e680000002100 */
[----:B------:R-:W4:Y:S01]  /*18d20*/  LDL.LU.64 R12, [R1+0xd0] ;  /* 0x0000d000010c7983 */ /* 0x000f220000300a00 */
        /* <DEDUP_REMOVED lines=19> */
[----:B--2---:R-:W-:Y:S01]  /*18e60*/  IMAD.WIDE R250, R10, 0x4, R250 ;  /* 0x000000040afa7825 */ /* 0x004fe200078e02fa */
[----:B------:R-:W-:Y:S01]  /*18e70*/  ISETP.NE.U32.AND P6, PT, R252, RZ, PT ;  /* 0x000000fffc00720c */ /* 0x000fe20003fc5070 */
[----:B------:R-:W1:Y:S01]  /*18e80*/  S2R R6, SR_TID.X ;  /* 0x0000000000067919 */ /* 0x000e620000002100 */
[----:B------:R-:W-:-:S03]  /*18e90*/  IADD3 R252, R7, 0x100000, RZ ;  /* 0x0010000007fc7810 */ /* 0x000fc60007ffe0ff */
[----:B------:R2:W-:Y:S04]  /*18ea0*/  STL.64 [R1+0xeb0], R250 ;  /* 0x000eb0fa01007387 */ /* 0x0005e80000100a00 */
[----:B------:R2:W-:Y:S01]  /*18eb0*/  LDGSTS.E [R252+-0x69800], [R250.64], P4 ;  /* 0x96800000fafc7fae */ /* 0x0005e2000a121848 */
[----:B------:R-:W-:Y:S01]  /*18ec0*/  SEL R0, R0, RZ, P2 ;  /* 0x000000ff00007207 */ /* 0x000fe20001000000 */
[----:B---3--:R-:W-:Y:S02]  /*18ed0*/  IMAD.WIDE R14, R10, 0x4, R14 ;  /* 0x000000040a0e7825 */ /* 0x008fe400078e020e */
[----:B--2---:R-:W2:Y:S01]  /*18ee0*/  LDL.LU.64 R250, [R1+0xc0] ;  /* 0x0000c00001fa7983 */ /* 0x004ea20000300a00 */
[----:B------:R-:W-:Y:S02]  /*18ef0*/  ISETP.NE.U32.AND P4, PT, R0, RZ, PT ;  /* 0x000000ff0000720c */ /* 0x000fe40003f85070 */
[----:B------:R-:W-:Y:S01]  /*18f00*/  IADD3 R0, R7, 0x100000, RZ ;  /* 0x0010000007007810 */ /* 0x000fe20007ffe0ff */
[----:B------:R-:W-:Y:S04]  /*18f10*/  STL.64 [R1+0xea0], R14 ;  /* 0x000ea00e01007387 */ /* 0x000fe80000100a00 */
[----:B------:R3:W-:Y:S01]  /*18f20*/  LDGSTS.E [R0+-0x69000], [R14.64], P3 ;  /* 0x970000000e007fae */ /* 0x0007e20009921848 */
[----:B-1----:R-:W-:-:S04]  /*18f30*/  SHF.R.U32.HI R6, RZ, 0x7, R6 ;  /* 0x00000007ff067819 */ /* 0x002fc80000011606 */
[----:B------:R-:W-:-:S04]  /*18f40*/  SGXT.U32 R6, R6, 0x1 ;  /* 0x000000010606781a */ /* 0x000fc80000000000 */
[----:B------:R-:W-:Y:S02]  /*18f50*/  LOP3.LUT R11, R6, 0x48, RZ, 0xfc, !PT ;  /* 0x00000048060b7812 */ /* 0x000fe400078efcff */
[----:B------:R-:W1:Y:S02]  /*18f60*/  S2R R6, SR_TID.X ;  /* 0x0000000000067919 */ /* 0x000e640000002100 */
[----:B------:R-:W-:-:S04]  /*18f70*/  ISETP.GE.AND P3, PT, R11, UR4, PT ;  /* 0x000000040b007c0c */ /* 0x000fc8000bf66270 */
[----:B---3--:R-:W-:-:S04]  /*18f80*/  SEL R0, RZ, 0x4, P3 ;  /* 0x00000004ff007807 */ /* 0x008fc80001800000 */
        /* <DEDUP_REMOVED lines=8> */
[----:B-1----:R-:W3:Y:S01]  /*19010*/  LDL.LU.64 R8, [R1+0xb0] ;  /* 0x0000b00001087983 */ /* 0x002ee20000300a00 */
        /* <DEDUP_REMOVED lines=11> */
[----:B------:R-:W-:-:S05]  /*190d0*/  IMAD.WIDE R2, R10, 0x4, R2 ;  /* 0x000000040a027825 */ /* 0x000fca00078e0202 */
        /* <DEDUP_REMOVED lines=24> */
[----:B--2---:R-:W-:-:S05]  /*19260*/  IMAD.WIDE R12, R10, 0x4, R250 ;  /* 0x000000040a0c7825 */ /* 0x004fca00078e02fa */
[----:B------:R1:W-:Y:S04]  /*19270*/  STL.64 [R1+0xe90], R12 ;  /* 0x000e900c01007387 */ /* 0x0003e80000100a00 */
[----:B------:R1:W-:Y:S01]  /*19280*/  LDGSTS.E [R252+-0x67000], [R12.64], P1 ;  /* 0x990000000cfc7fae */ /* 0x0003e20008921848 */
[----:B------:R-:W-:Y:S02]  /*19290*/  ISETP.NE.U32.AND P1, PT, R0, RZ, PT ;  /* 0x000000ff0000720c */ /* 0x000fe40003f25070 */
[----:B------:R-:W-:Y:S02]  /*192a0*/  SEL R0, RZ, 0x4, P4 ;  /* 0x00000004ff007807 */ /* 0x000fe40002000000 */
[----:B------:R-:W-:Y:S01]  /*192b0*/  ISETP.GE.AND P4, PT, R6, UR4, PT ;  /* 0x0000000406007c0c */ /* 0x000fe2000bf86270 */
[----:B-1----:R-:W2:Y:S01]  /*192c0*/  LDL.LU.64 R12, [R1+0x80] ;  /* 0x00008000010c7983 */ /* 0x002ea20000300a00 */
[----:B------:R-:W-:-:S02]  /*192d0*/  SEL R252, R0, RZ, P2 ;  /* 0x000000ff00fc7207 */ /* 0x000fc40001000000 */
[----:B------:R-:W-:Y:S01]  /*192e0*/  SEL R0, RZ, 0x4, P4 ;  /* 0x00000004ff007807 */ /* 0x000fe20002000000 */
[----:B------:R-:W2:Y:S01]  /*192f0*/  LDL.LU.64 R250, [R1+0x70] ;  /* 0x0000700001fa7983 */ /* 0x000ea20000300a00 */
[----:B------:R-:W-:Y:S02]  /*19300*/  ISETP.NE.U32.AND P4, PT, R252, RZ, PT ;  /* 0x000000fffc00720c */ /* 0x000fe40003f85070 */
[----:B------:R-:W-:Y:S02]  /*19310*/  IADD3 R252, R7, 0x100000, RZ ;  /* 0x0010000007fc7810 */ /* 0x000fe40007ffe0ff */
[----:B------:R-:W-:Y:S01]  /*19320*/  SEL R0, R0, RZ, P2 ;  /* 0x000000ff00007207 */ /* 0x000fe20001000000 */
[----:B---3--:R-:W-:-:S05]  /*19330*/  IMAD.WIDE R8, R10, 0x4, R8 ;  /* 0x000000040a087825 */ /* 0x008fca00078e0208 */
[----:B------:R1:W-:Y:S04]  /*19340*/  STL.64 [R1+0xe80], R8 ;  /* 0x000e800801007387 */ /* 0x0003e80000100a00 */
[----:B------:R1:W-:Y:S04]  /*19350*/  LDGSTS.E [R252+-0x66800], [R8.64], P3 ;  /* 0x9980000008fc7fae */ /* 0x0003e80009921848 */
[----:B-1----:R-:W3:Y:S01]  /*19360*/  LDL.LU.64 R8, [R1+0x60] ;  /* 0x0000600001087983 */ /* 0x002ee20000300a00 */
[----:B------:R-:W-:Y:S01]  /*19370*/  ISETP.NE.U32.AND P3, PT, R0, RZ, PT ;  /* 0x000000ff0000720c */ /* 0x000fe20003f65070 */
[----:B----4-:R-:W-:Y:S01]  /*19380*/  IMAD.WIDE R14, R10, 0x4, R14 ;  /* 0x000000040a0e7825 */ /* 0x010fe200078e020e */
[----:B------:R-:W-:-:S04]  /*19390*/  IADD3 R0, R7, 0x100000, RZ ;  /* 0x0010000007007810 */ /* 0x000fc80007ffe0ff */
[----:B------:R-:W-:Y:S04]  /*193a0*/  STL.64 [R1+0xe70], R14 ;  /* 0x000e700e01007387 */ /* 0x000fe80000100a00 */
[----:B------:R1:W-:Y:S01]  /*193b0*/  LDGSTS.E [R0+-0x66000], [R14.64], P6 ;  /* 0x9a0000000e007fae */ /* 0x0003e2000b121848 */
[----:B------:R-:W-:-:S05]  /*193c0*/  IMAD.WIDE R2, R10, 0x4, R2 ;  /* 0x000000040a027825 */ /* 0x000fca00078e0202 */
[----:B------:R4:W-:Y:S04]  /*193d0*/  STL.64 [R1+0xe78], R2 ;  /* 0x000e780201007387 */ /* 0x0009e80000100a00 */
[----:B------:R4:W-:Y:S04]  /*193e0*/  LDGSTS.E [R252+-0x65800], [R2.64], P1 ;  /* 0x9a80000002fc7fae */ /* 0x0009e80008921848 */
[----:B----4-:R-:W4:Y:S04]  /*193f0*/  LDL.LU.64 R2, [R1+0x50] ;  /* 0x0000500001027983 */ /* 0x010f280000300a00 */
[----:B------:R-:W1:Y:S04]  /*19400*/  S2R R6, SR_TID.X ;  /* 0x0000000000067919 */ /* 0x000e680000002100 */
[----:B-1----:R-:W4:Y:S01]  /*19410*/  LDL.LU.64 R14, [R1+0x40] ;  /* 0x00004000010e7983 */ /* 0x002f220000300a00 */
[----:B------:R-:W-:-:S04]  /*19420*/  SHF.R.U32.HI R6, RZ, 0x7, R6 ;  /* 0x00000007ff067819 */ /* 0x000fc80000011606 */
        /* <DEDUP_REMOVED lines=18> */
[----:B------:R-:W1:Y:S01]  /*19550*/  S2R R6, SR_TID.X ;  /* 0x0000000000067919 */ /* 0x000e620000002100 */
[----:B------:R-:W-:Y:S01]  /*19560*/  ISETP.NE.U32.AND P6, PT, R252, RZ, PT ;  /* 0x000000fffc00720c */ /* 0x000fe20003fc5070 */
[----:B--2---:R-:W-:Y:S01]  /*19570*/  IMAD.WIDE R12, R10, 0x4, R12 ;  /* 0x000000040a0c7825 */ /* 0x004fe200078e020c */
[----:B------:R-:W-:-:S04]  /*19580*/  IADD3 R252, R7, 0x100000, RZ ;  /* 0x0010000007fc7810 */ /* 0x000fc80007ffe0ff */
[----:B------:R2:W-:Y:S04]  /*19590*/  STL.64 [R1+0xe68], R12 ;  /* 0x000e680c01007387 */ /* 0x0005e80000100a00 */
[----:B------:R2:W-:Y:S01]  /*195a0*/  LDGSTS.E [R252+-0x65000], [R12.64], P4 ;  /* 0x9b0000000cfc7fae */ /* 0x0005e2000a121848 */
[----:B------:R-:W-:Y:S01]  /*195b0*/  SEL R0, R0, RZ, P2 ;  /* 0x000000ff00007207 */ /* 0x000fe20001000000 */
[----:B------:R-:W-:Y:S02]  /*195c0*/  IMAD.WIDE R250, R10, 0x4, R250 ;  /* 0x000000040afa7825 */ /* 0x000fe400078e02fa */
[----:B--2---:R-:W2:Y:S01]  /*195d0*/  LDL.LU.64 R12, [R1+0x30] ;  /* 0x00003000010c7983 */ /* 0x004ea20000300a00 */
        /* <DEDUP_REMOVED lines=15> */
[----:B---3--:R-:W-:-:S05]  /*196d0*/  IMAD.WIDE R8, R10, 0x4, R8 ;  /* 0x000000040a087825 */ /* 0x008fca00078e0208 */
[----:B------:R1:W-:Y:S04]  /*196e0*/  STL.64 [R1+0x658], R8 ;  /* 0x0006580801007387 */ /* 0x0003e80000100a00 */
[----:B------:R1:W-:Y:S04]  /*196f0*/  LDGSTS.E [R252+-0x64000], [R8.64], P1 ;  /* 0x9c00000008fc7fae */ /* 0x0003e80008921848 */
[----:B-1----:R-:W3:Y:S01]  /*19700*/  LDL.LU.64 R8, [R1+0x20] ;  /* 0x0000200001087983 */ /* 0x002ee20000300a00 */
[----:B------:R-:W-:Y:S02]  /*19710*/  SGXT.U32 R6, R6, 0x1 ;  /* 0x000000010606781a */ /* 0x000fe40000000000 */
[----:B------:R-:W-:Y:S01]  /*19720*/  ISETP.GE.AND P3, PT, R11, UR4, PT ;  /* 0x000000040b007c0c */ /* 0x000fe2000bf66270 */
[----:B------:R-:W3:Y:S01]  /*19730*/  LDL.LU.64 R250, [R1+0x10] ;  /* 0x0000100001fa7983 */ /* 0x000ee20000300a00 */
        /* <DEDUP_REMOVED lines=8> */
[----:B----4-:R-:W-:-:S05]  /*197c0*/  IMAD.WIDE R2, R10, 0x4, R2 ;  /* 0x000000040a027825 */ /* 0x010fca00078e0202 */
[----:B------:R1:W-:Y:S04]  /*197d0*/  STL.64 [R1+0x648], R2 ;  /* 0x0006480201007387 */ /* 0x0003e80000100a00 */
[----:B------:R1:W-:Y:S04]  /*197e0*/  LDGSTS.E [R252+-0x63800], [R2.64], P6 ;  /* 0x9c80000002fc7fae */ /* 0x0003e8000b121848 */
[----:B-1----:R-:W3:Y:S04]  /*197f0*/  LDL.LU.64 R2, [R1] ;  /* 0x0000000001027983 */ /* 0x002ee80000300a00 */
        /* <DEDUP_REMOVED lines=10> */
[----:B------:R-:W-:Y:S02]  /*198a0*/  ISETP.GE.AND P4, PT, R11, UR4, PT ;  /* 0x000000040b007c0c */ /* 0x000fe4000bf86270 */
[----:B-1----:R-:W-:-:S04]  /*198b0*/  SHF.R.U32.HI R11, RZ, 0x7, R6 ;  /* 0x00000007ff0b7819 */ /* 0x002fc80000011606 */
[----:B------:R-:W-:Y:S02]  /*198c0*/  SGXT.U32 R11, R11, 0x1 ;  /* 0x000000010b0b781a */ /* 0x000fe40000000000 */
[----:B------:R-:W-:Y:S02]  /*198d0*/  SEL R0, RZ, 0x4, P4 ;  /* 0x00000004ff007807 */ /* 0x000fe40002000000 */
[----:B------:R-:W-:Y:S02]  /*198e0*/  SHF.R.U32.HI R6, RZ, 0x7, R6 ;  /* 0x00000007ff067819 */ /* 0x000fe40000011606 */
[----:B------:R-:W-:Y:S02]  /*198f0*/  LOP3.LUT R11, R11, 0x7c, RZ, 0xfc, !PT ;  /* 0x0000007c0b0b7812 */ /* 0x000fe400078efcff */
[----:B------:R-:W-:Y:S02]  /*19900*/  SGXT.U32 R6, R6, 0x1 ;  /* 0x000000010606781a */ /* 0x000fe40000000000 */
[----:B------:R-:W-:-:S02]  /*19910*/  SEL R0, R0, RZ, P2 ;  /* 0x000000ff00007207 */ /* 0x000fc40001000000 */
[----:B------:R-:W-:Y:S01]  /*19920*/  ISETP.GE.AND P4, PT, R11, UR4, PT ;  /* 0x000000040b007c0c */ /* 0x000fe2000bf86270 */
[----:B------:R1:W-:Y:S01]  /*19930*/  STL.64 [R1+0x638], R14 ;  /* 0x0006380e01007387 */ /* 0x0003e20000100a00 */
[----:B------:R-:W-:Y:S01]  /*19940*/  LOP3.LUT R6, R6, 0x2, RZ, 0xfc, !PT ;  /* 0x0000000206067812 */ /* 0x000fe200078efcff */
[----:B--2---:R-:W-:-:S05]  /*19950*/  IMAD.WIDE R12, R10, 0x4, R12 ;  /* 0x000000040a0c7825 */ /* 0x004fca00078e020c */
[----:B------:R2:W-:Y:S01]  /*19960*/  LDGSTS.E [R252+-0x62800], [R12.64], P1 ;  /* 0x9d8000000cfc7fae */ /* 0x0005e20008921848 */
[----:B------:R-:W-:Y:S02]  /*19970*/  ISETP.NE.U32.AND P1, PT, R0, RZ, PT ;  /* 0x000000ff0000720c */ /* 0x000fe40003f25070 */
[----:B------:R-:W-:Y:S01]  /*19980*/  SEL R0, RZ, 0x4, P4 ;  /* 0x00000004ff007807 */ /* 0x000fe20002000000 */
[----:B------:R-:W-:Y:S01]  /*19990*/  STL.64 [R1+0x640], R12 ;  /* 0x0006400c01007387 */ /* 0x000fe20000100a00 */
[----:B------:R-:W-:-:S03]  /*199a0*/  ISETP.GE.AND P4, PT, R6, UR4, PT ;  /* 0x0000000406007c0c */ /* 0x000fc6000bf86270 */
[----:B------:R-:W4:Y:S04]  /*199b0*/  LDL R11, [R1+0xd60] ;  /* 0x000d6000010b7983 */ /* 0x000f280000100800 */
[----:B-1----:R-:W4:Y:S01]  /*199c0*/  LDL.LU.64 R14, [R1+0x1d8] ;  /* 0x0001d800010e7983 */ /* 0x002f220000300a00 */
[----:B--2---:R-:W-:Y:S02]  /*199d0*/  SEL R252, R0, RZ, P2 ;  /* 0x000000ff00fc7207 */ /* 0x004fe40001000000 */
[----:B------:R-:W-:Y:S02]  /*199e0*/  SEL R0, RZ, 0x4, P4 ;  /* 0x00000004ff007807 */ /* 0x000fe40002000000 */
[----:B------:R-:W-:Y:S02]  /*199f0*/  ISETP.NE.U32.AND P4, PT, R252, RZ, PT ;  /* 0x000000fffc00720c */ /* 0x000fe40003f85070 */
[----:B------:R-:W-:Y:S01]  /*19a00*/  IADD3 R252, R7, 0x100000, RZ ;  /* 0x0010000007fc7810 */ /* 0x000fe20007ffe0ff */
[----:B------:R-:W1:Y:S01]  /*19a10*/  S2R R6, SR_TID.X ;  /* 0x0000000000067919 */ /* 0x000e620000002100 */
[----:B------:R-:W-:Y:S01]  /*19a20*/  SEL R0, R0, RZ, P2 ;  /* 0x000000ff00007207 */ /* 0x000fe20001000000 */
[----:B---3--:R-:W-:-:S05]  /*19a30*/  IMAD.WIDE R8, R10, 0x4, R8 ;  /* 0x000000040a087825 */ /* 0x008fca00078e0208 */
[----:B------:R2:W-:Y:S04]  /*19a40*/  STL.64 [R1+0x630], R8 ;  /* 0x0006300801007387 */ /* 0x0005e80000100a00 */
[----:B------:R2:W-:Y:S04]  /*19a50*/  LDGSTS.E [R252+-0x62000], [R8.64], P3 ;  /* 0x9e00000008fc7fae */ /* 0x0005e80009921848 */
[----:B--2---:R-:W2:Y:S01]  /*19a60*/  LDL.LU.64 R8, [R1+0x1c8] ;  /* 0x0001c80001087983 */ /* 0x004ea20000300a00 */
[----:B------:R-:W-:Y:S01]  /*19a70*/  ISETP.NE.U32.AND P3, PT, R0, RZ, PT ;  /* 0x000000ff0000720c */ /* 0x000fe20003f65070 */
[----:B------:R-:W-:Y:S01]  /*19a80*/  IMAD.WIDE R12, R10, 0x4, R250 ;  /* 0x000000040a0c7825 */ /* 0x000fe200078e02fa */
[----:B------:R-:W-:-:S04]  /*19a90*/  IADD3 R0, R7, 0x100000, RZ ;  /* 0x0010000007007810 */ /* 0x000fc80007ffe0ff */
[----:B------:R-:W-:Y:S04]  /*19aa0*/  STL.64 [R1+0x1d0], R12 ;  /* 0x0001d00c01007387 */ /* 0x000fe80000100a00 */
[----:B------:R3:W-:Y:S01]  /*19ab0*/  LDGSTS.E [R0+-0x61800], [R12.64], P6 ;  /* 0x9e8000000c007fae */ /* 0x0007e2000b121848 */
[----:B-1----:R-:W-:-:S04]  /*19ac0*/  SHF.R.U32.HI R6, RZ, 0x7, R6 ;  /* 0x00000007ff067819 */ /* 0x002fc80000011606 */
[----:B------:R-:W-:-:S04]  /*19ad0*/  SGXT.U32 R6, R6, 0x1 ;  /* 0x000000010606781a */ /* 0x000fc80000000000 */
[----:B------:R-:W-:Y:S02]  /*19ae0*/  LOP3.LUT R251, R6, 0x6, RZ, 0xfc, !PT ;  /* 0x0000000606fb7812 */ /* 0x000fe400078efcff */
[----:B------:R-:W1:Y:S01]  /*19af0*/  S2R R6, SR_TID.X ;  /* 0x0000000000067919 */ /* 0x000e620000002100 */
[----:B------:R-:W-:-:S05]  /*19b00*/  IMAD.WIDE R2, R10, 0x4, R2 ;  /* 0x000000040a027825 */ /* 0x000fca00078e0202 */
[----:B------:R1:W-:Y:S04]  /*19b10*/  STL.64 [R1+0x1e0], R2 ;  /* 0x0001e00201007387 */ /* 0x0003e80000100a00 */
[----:B------:R1:W-:Y:S04]  /*19b20*/  LDGSTS.E [R252+-0x61000], [R2.64], P1 ;  /* 0x9f00000002fc7fae */ /* 0x0003e80008921848 */
[----:B-1----:R-:W2:Y:S01]  /*19b30*/  LDL.LU.64 R2, [R1+0x1b8] ;  /* 0x0001b80001027983 */ /* 0x002ea20000300a00 */
[----:B------:R-:W-:Y:S02]  /*19b40*/  ISETP.GE.AND P6, PT, R251, UR4, PT ;  /* 0x00000004fb007c0c */ /* 0x000fe4000bfc6270 */
[----:B------:R-:W-:Y:S01]  /*19b50*/  SHF.R.U32.HI R251, RZ, 0x7, R6 ;  /* 0x00000007fffb7819 */ /* 0x000fe20000011606 */
[----:B---3--:R-:W3:Y:S03]  /*19b60*/  LDL.LU.64 R12, [R1+0x1a8] ;  /* 0x0001a800010c7983 */ /* 0x008ee60000300a00 */
[----:B------:R-:W-:-:S04]  /*19b70*/  SGXT.U32 R251, R251, 0x1 ;  /* 0x00000001fbfb781a */ /* 0x000fc80000000000 */
[----:B------:R-:W-:Y:S02]  /*19b80*/  LOP3.LUT R251, R251, 0xa, RZ, 0xfc, !PT ;  /* 0x0000000afbfb7812 */ /* 0x000fe400078efcff */
[----:B------:R-:W-:Y:S02]  /*19b90*/  SEL R0, RZ, 0x4, P6 ;  /* 0x00000004ff007807 */ /* 0x000fe40003000000 */
[----:B------:R-:W-:Y:S01]  /*19ba0*/  ISETP.GE.AND P6, PT, R251, UR4, PT ;  /* 0x00000004fb007c0c */ /* 0x000fe2000bfc6270 */
[----:B------:R-:W-:Y:S01]  /*19bb0*/  IMAD.WIDE R250, R10, 0x4, R4 ;  /* 0x000000040afa7825 */ /* 0x000fe200078e0204 */
[----:B------:R-:W-:-:S04]  /*19bc0*/  IADD3 R4, R7, 0x100000, RZ ;  /* 0x0010000007047810 */ /* 0x000fc80007ffe0ff */
[----:B------:R1:W-:Y:S04]  /*19bd0*/  STL.64 [R1+0xf20], R250 ;  /* 0x000f20fa01007387 */ /* 0x0003e80000100a00 */
[----:B------:R1:W-:Y:S04]  /*19be0*/  LDGSTS.E [R4+-0x60800], [R250.64], P4 ;  /* 0x9f800000fa047fae */ /* 0x0003e8000a121848 */
[----:B-1----:R-:W3:Y:S04]  /*19bf0*/  LDL.LU.64 R250, [R1+0x198] ;  /* 0x0001980001fa7983 */ /* 0x002ee80000300a00 */
[----:B------:R-:W1:Y:S01]  /*19c00*/  S2R R7, SR_TID.X ;  /* 0x0000000000077919 */ /* 0x000e620000002100 */
[----:B------:R-:W-:-:S02]  /*19c10*/  SHF.R.U32.HI R6, RZ, 0x7, R6 ;  /* 0x00000007ff067819 */ /* 0x000fc40000011606 */
[----:B------:R-:W-:Y:S02]  /*19c20*/  SEL R0, R0, RZ, P2 ;  /* 0x000000ff00007207 */ /* 0x000fe40001000000 */
[----:B------:R-:W-:Y:S02]  /*19c30*/  SGXT.U32 R6, R6, 0x1 ;  /* 0x000000010606781a */ /* 0x000fe40000000000 */
[----:B------:R-:W-:Y:S02]  /*19c40*/  ISETP.NE.U32.AND P1, PT, R0, RZ, PT ;  /* 0x000000ff0000720c */ /* 0x000fe40003f25070 */
[----:B------:R-:W-:Y:S02]  /*19c50*/  LOP3.LUT R6, R6, 0xe, RZ, 0xfc, !PT ;  /* 0x0000000e06067812 */ /* 0x000fe400078efcff */
[----:B------:R-:W-:Y:S02]  /*19c60*/  SEL R0, RZ, 0x4, P6 ;  /* 0x00000004ff007807 */ /* 0x000fe40003000000 */
[----:B------:R-:W-:-:S02]  /*19c70*/  ISETP.GE.AND P6, PT, R6, UR4, PT ;  /* 0x0000000406007c0c */ /* 0x000fc4000bfc6270 */
[----:B-1----:R-:W-:-:S04]  /*19c80*/  SHF.R.U32.HI R7, RZ, 0x7, R7 ;  /* 0x00000007ff077819 */ /* 0x002fc80000011607 */
[----:B------:R-:W-:-:S04]  /*19c90*/  SGXT.U32 R7, R7, 0x1 ;  /* 0x000000010707781a */ /* 0x000fc80000000000 */
[----:B------:R-:W-:Y:S02]  /*19ca0*/  LOP3.LUT R6, R7, 0x12, RZ, 0xfc, !PT ;  /* 0x0000001207067812 */ /* 0x000fe400078efcff */
[----:B------:R-:W1:Y:S01]  /*19cb0*/  S2R R7, SR_TID.X ;  /* 0x0000000000077919 */ /* 0x000e620000002100 */
[----:B------:R-:W-:Y:S02]  /*19cc0*/  SEL R252, R0, RZ, P2 ;  /* 0x000000ff00fc7207 */ /* 0x000fe40001000000 */
[----:B------:R-:W-:-:S04]  /*19cd0*/  SEL R0, RZ, 0x4, P6 ;  /* 0x00000004ff007807 */ /* 0x000fc80003000000 */
[----:B------:R-:W-:Y:S01]  /*19ce0*/  SEL R0, R0, RZ, P2 ;  /* 0x000000ff00007207 */ /* 0x000fe20001000000 */
[----:B----4-:R-:W-:-:S03]  /*19cf0*/  IMAD.WIDE R14, R10, 0x4, R14 ;  /* 0x000000040a0e7825 */ /* 0x010fc600078e020e */
[----:B------:R-:W-:Y:S02]  /*19d00*/  ISETP.NE.U32.AND P4, PT, R0, RZ, PT ;  /* 0x000000ff0000720c */ /* 0x000fe40003f85070 */
[----:B------:R-:W-:-:S05]  /*19d10*/  IADD3 R0, R11, 0x100000, RZ ;  /* 0x001000000b007810 */ /* 0x000fca0007ffe0ff */
[----:B------:R4:W-:Y:S01]  /*19d20*/  LDGSTS.E [R0+-0x6fc00], [R14.64], P3 ;  /* 0x904000000e007fae */ /* 0x0009e20009921848 */
[----:B------:R-:W-:Y:S02]  /*19d30*/  ISETP.GE.AND P3, PT, R6, UR4, PT ;  /* 0x0000000406007c0c */ /* 0x000fe4000bf66270 */
[--C-:B-1----:R-:W-:Y:S02]  /*19d40*/  SHF.R.U32.HI R6, RZ, 0x7, R7.reuse ;  /* 0x00000007ff067819 */ /* 0x102fe40000011607 */
[----:B------:R-:W-:Y:S02]  /*19d50*/  SHF.R.U32.HI R7, RZ, 0x7, R7 ;  /* 0x00000007ff077819 */ /* 0x000fe40000011607 */
[----:B------:R-:W-:Y:S02]  /*19d60*/  SGXT.U32 R6, R6, 0x1 ;  /* 0x000000010606781a */ /* 0x000fe40000000000 */
[----:B------:R-:W-:Y:S02]  /*19d70*/  IADD3 R4, R11, 0x100000, RZ ;  /* 0x001000000b047810 */ /* 0x000fe40007ffe0ff */
[----:B------:R-:W-:-:S02]  /*19d80*/  LOP3.LUT R6, R6, 0x16, RZ, 0xfc, !PT ;  /* 0x0000001606067812 */ /* 0x000fc400078efcff */
[----:B------:R-:W-:Y:S01]  /*19d90*/  SGXT.U32 R7, R7, 0x1 ;  /* 0x000000010707781a */ /* 0x000fe20000000000 */
[----:B------:R-:W-:Y:S01]  /*19da0*/  STL.64 [R1+0x1b0], R14 ;  /* 0x0001b00e01007387 */ /* 0x000fe20000100a00 */
[----:B----4-:R-:W-:Y:S02]  /*19db0*/  SEL R0, RZ, 0x4, P3 ;  /* 0x00000004ff007807 */ /* 0x010fe40001800000 */
[----:B------:R-:W-:Y:S02]  /*19dc0*/  ISETP.GE.AND P3, PT, R6, UR4, PT ;  /* 0x0000000406007c0c */ /* 0x000fe4000bf66270 */
[----:B------:R-:W-:Y:S02]  /*19dd0*/  SEL R0, R0, RZ, P2 ;  /* 0x000000ff00007207 */ /* 0x000fe40001000000 */
[----:B------:R-:W-:Y:S01]  /*19de0*/  ISETP.NE.U32.AND P6, PT, R252, RZ, PT ;  /* 0x000000fffc00720c */ /* 0x000fe20003fc5070 */
[----:B--2---:R-:W-:-:S05]  /*19df0*/  IMAD.WIDE R8, R10, 0x4, R8 ;  /* 0x000000040a087825 */ /* 0x004fca00078e0208 */
[----:B------:R1:W-:Y:S04]  /*19e00*/  STL.64 [R1+0x1c0], R8 ;  /* 0x0001c00801007387 */ /* 0x0003e80000100a00 */
[----:B------:R1:W-:Y:S02]  /*19e10*/  LDGSTS.E [R4+-0x6f400], [R8.64], P1 ;  /* 0x90c0000008047fae */ /* 0x0003e40008921848 */
[----:B-1----:R-:W-:Y:S02]  /*19e20*/  LOP3.LUT R9, R7, 0x1a, RZ, 0xfc, !PT ;  /* 0x0000001a07097812 */ /* 0x002fe400078efcff */
[----:B------:R-:W2:Y:S01]  /*19e30*/  LDL.LU.64 R6, [R1+0x188] ;  /* 0x0001880001067983 */ /* 0x000ea20000300a00 */
[----:B------:R-:W-:Y:S02]  /*19e40*/  ISETP.NE.U32.AND P1, PT, R0, RZ, PT ;  /* 0x000000ff0000720c */ /* 0x000fe40003f25070 */
[----:B------:R-:W-:Y:S01]  /*19e50*/  SEL R0, RZ, 0x4, P3 ;  /* 0x00000004ff007807 */ /* 0x000fe20001800000 */
[----:B------:R-:W4:Y:S01]  /*19e60*/  LDL.LU.64 R14, [R1+0x178] ;  /* 0x00017800010e7983 */ /* 0x000f220000300a00 */
[----:B------:R-:W-:-:S02]  /*19e70*/  ISETP.GE.AND P3, PT, R9, UR4, PT ;  /* 0x0000000409007c0c */ /* 0x000fc4000bf66270 */
[----:B------:R-:W-:Y:S02]  /*19e80*/  SEL R4, R0, RZ, P2 ;  /* 0x000000ff00047207 */ /* 0x000fe40001000000 */
[----:B------:R-:W-:Y:S02]  /*19e90*/  SEL R0, RZ, 0x4, P3 ;  /* 0x00000004ff007807 */ /* 0x000fe40001800000 */
[----:B------:R-:W-:Y:S02]  /*19ea0*/  ISETP.NE.U32.AND P3, PT, R4, RZ, PT ;  /* 0x000000ff0400720c */ /* 0x000fe40003f65070 */
[----:B------:R-:W-:Y:S02]  /*19eb0*/  IADD3 R4, R11, 0x100000, RZ ;  /* 0x001000000b047810 */ /* 0x000fe40007ffe0ff */
[----:B------:R-:W-:Y:S01]  /*19ec0*/  SEL R0, R0, RZ, P2 ;  /* 0x000000ff00007207 */ /* 0x000fe20001000000 */
[----:B------:R-:W-:Y:S02]  /*19ed0*/  IMAD.WIDE R8, R10, 0x4, R2 ;  /* 0x000000040a087825 */ /* 0x000fe400078e0202 */
[----:B------:R-:W1:Y:S04]  /*19ee0*/  S2R R3, SR_TID.X ;  /* 0x0000000000037919 */ /* 0x000e680000002100 */
[----:B------:R1:W-:Y:S04]  /*19ef0*/  STL.64 [R1+0x1a0], R8 ;  /* 0x0001a00801007387 */ /* 0x0003e80000100a00 */
[----:B------:R1:W-:Y:S04]  /*19f00*/  LDGSTS.E [R4+-0x6ec00], [R8.64], P6 ;  /* 0x9140000008047fae */ /* 0x0003e8000b121848 */
[----:B-1----:R-:W4:Y:S01]  /*19f10*/  LDL.LU.64 R8, [R1+0x168] ;  /* 0x0001680001087983 */ /* 0x002f220000300a00 */
[----:B------:R-:W-:-:S04]  /*19f20*/  SHF.R.U32.HI R3, RZ, 0x7, R3 ;  /* 0x00000007ff037819 */ /* 0x000fc80000011603 */
[----:B------:R-:W-:-:S04]  /*19f30*/  SGXT.U32 R3, R3, 0x1 ;  /* 0x000000010303781a */ /* 0x000fc80000000000 */
[----:B------:R-:W-:Y:S02]  /*19f40*/  LOP3.LUT R2, R3, 0x1e, RZ, 0xfc, !PT ;  /* 0x0000001e03027812 */ /* 0x000fe400078efcff */
[----:B------:R-:W1:Y:S01]  /*19f50*/  S2R R3, SR_TID.X ;  /* 0x0000000000037919 */ /* 0x000e620000002100 */
[----:B------:R-:W-:Y:S01]  /*19f60*/  ISETP.NE.U32.AND P6, PT, R0, RZ, PT ;  /* 0x000000ff0000720c */ /* 0x000fe20003fc5070 */
[----:B---3--:R-:W-:Y:S01]  /*19f70*/  IMAD.WIDE R12, R10, 0x4, R12 ;  /* 0x000000040a0c7825 */ /* 0x008fe200078e020c */
[----:B------:R-:W-:-:S05]  /*19f80*/  IADD3 R0, R11, 0x100000, RZ ;  /* 0x001000000b007810 */ /* 0x000fca0007ffe0ff */
[----:B------:R3:W-:Y:S01]  /*19f90*/  LDGSTS.E [R0+-0x6e400], [R12.64], P4 ;  /* 0x91c000000c007fae */ /* 0x0007e2000a121848 */
[----:B------:R-:W-:-:S03]  /*19fa0*/  ISETP.GE.AND P4, PT, R2, UR4, PT ;  /* 0x0000000402007c0c */ /* 0x000fc6000bf86270 */
[----:B------:R3:W-:Y:S01]  /*19fb0*/  STL.64 [R1+0x190], R12 ;  /* 0x0001900c01007387 */ /* 0x0007e20000100a00 */
[--C-:B-1----:R-:W-:Y:S02]  /*19fc0*/  SHF.R.U32.HI R2, RZ, 0x7, R3.reuse ;  /* 0x00000007ff027819 */ /* 0x102fe40000011603 */
[----:B------:R-:W-:Y:S02]  /*19fd0*/  SHF.R.U32.HI R3, RZ, 0x7, R3 ;  /* 0x00000007ff037819 */ /* 0x000fe40000011603 */
[----:B------:R-:W-:Y:S01]  /*19fe0*/  SGXT.U32 R2, R2, 0x1 ;  /* 0x000000010202781a */ /* 0x000fe20000000000 */
[----:B---3--:R-:W-:Y:S01]  /*19ff0*/  IMAD.WIDE R12, R10, 0x4, R250 ;  /* 0x000000040a0c7825 */ /* 0x008fe200078e02fa */
[----:B------:R-:W-:Y:S02]  /*1a000*/  SGXT.U32 R3, R3, 0x1 ;  /* 0x000000010303781a */ /* 0x000fe40000000000 */
[----:B------:R-:W-:Y:S02]  /*1a010*/  LOP3.LUT R2, R2, 0x22, RZ, 0xfc, !PT ;  /* 0x0000002202027812 */ /* 0x000fe400078efcff */
[----:B------:R-:W-:Y:S01]  /*1a020*/  SEL R0, RZ, 0x4, P4 ;  /* 0x00000004ff007807 */ /* 0x000fe20002000000 */
[----:B------:R1:W-:Y:S01]  /*1a030*/  STL.64 [R1+0x198], R12 ;  /* 0x0001980c01007387 */ /* 0x0003e20000100a00 */
[----:B------:R-:W-:-:S02]  /*1a040*/  ISETP.GE.AND P4, PT, R2, UR4, PT ;  /* 0x0000000402007c0c */ /* 0x000fc4000bf86270 */
[----:B------:R-:W-:Y:S01]  /*1a050*/  LOP3.LUT R251, R3, 0x26, RZ, 0xfc, !PT ;  /* 0x0000002603fb7812 */ /* 0x000fe200078efcff */
[----:B------:R1:W-:Y:S04]  /*1a060*/  LDGSTS.E [R4+-0x6dc00], [R12.64], P1 ;  /* 0x924000000c047fae */ /* 0x0003e80008921848 */
[----:B------:R-:W3:Y:S01]  /*1a070*/  LDL.LU.64 R2, [R1+0x158] ;  /* 0x0001580001027983 */ /* 0x000ee20000300a00 */
[----:B------:R-:W-:-:S04]  /*1a080*/  SEL R0, R0, RZ, P2 ;  /* 0x000000ff00007207 */ /* 0x000fc80001000000 */
[----:B------:R-:W-:Y:S02]  /*1a090*/  ISETP.NE.U32.AND P1, PT, R0, RZ, PT ;  /* 0x000000ff0000720c */ /* 0x000fe40003f25070 */
[----:B------:R-:W-:Y:S01]  /*1a0a0*/  SEL R0, RZ, 0x4, P4 ;  /* 0x00000004ff007807 */ /* 0x000fe20002000000 */
[----:B-1----:R-:W3:Y:S01]  /*1a0b0*/  LDL.LU.64 R12, [R1+0x148] ;  /* 0x00014800010c7983 */ /* 0x002ee20000300a00 */
[----:B------:R-:W-:Y:S02]  /*1a0c0*/  ISETP.GE.AND P4, PT, R251, UR4, PT ;  /* 0x00000004fb007c0c */ /* 0x000fe4000bf86270 */
[----:B------:R-:W-:Y:S02]  /*1a0d0*/  SEL R4, R0, RZ, P2 ;  /* 0x000000ff00047207 */ /* 0x000fe40001000000 */
[----:B------:R-:W-:Y:S02]  /*1a0e0*/  SEL R0, RZ, 0x4, P4 ;  /* 0x00000004ff007807 */ /* 0x000fe40002000000 */
[----:B------:R-:W-:-:S02]  /*1a0f0*/  ISETP.NE.U32.AND P4, PT, R4, RZ, PT ;  /* 0x000000ff0400720c */ /* 0x000fc40003f85070 */
[----:B------:R-:W-:Y:S02]  /*1a100*/  IADD3 R4, R11, 0x100000, RZ ;  /* 0x001000000b047810 */ /* 0x000fe40007ffe0ff */
[----:B------:R-:W-:Y:S01]  /*1a110*/  SEL R0, R0, RZ, P2 ;  /* 0x000000ff00007207 */ /* 0x000fe20001000000 */
[C---:B--2---:R-:W-:Y:S02]  /*1a120*/  IMAD.WIDE R250, R10.reuse, 0x4, R6 ;  /* 0x000000040afa7825 */ /* 0x044fe400078e0206 */
[----:B------:R-:W1:Y:S02]  /*1a130*/  S2R R7, SR_TID.X ;  /* 0x0000000000077919 */ /* 0x000e640000002100 */
[----:B----4-:R-:W-:Y:S02]  /*1a140*/  IMAD.WIDE R14, R10, 0x4, R14 ;  /* 0x000000040a0e7825 */ /* 0x010fe400078e020e */
[----:B------:R2:W-:Y:S01]  /*1a150*/  LDGSTS.E [R4+-0x6d400], [R250.64], P3 ;  /* 0x92c00000fa047fae */ /* 0x0005e20009921848 */
[----:B-1----:R-:W-:-:S04]  /*1a160*/  SHF.R.U32.HI R7, RZ, 0x7, R7 ;  /* 0x00000007ff077819 */ /* 0x002fc80000011607 */
[----:B------:R-:W-:-:S04]  /*1a170*/  SGXT.U32 R7, R7, 0x1 ;  /* 0x000000010707781a */ /* 0x000fc80000000000 */
[----:B------:R-:W-:Y:S02]  /*1a180*/  LOP3.LUT R6, R7, 0x2a, RZ, 0xfc, !PT ;  /* 0x0000002a07067812 */ /* 0x000fe400078efcff */
[----:B------:R-:W1:Y:S01]  /*1a190*/  S2R R7, SR_TID.X ;  /* 0x0000000000077919 */ /* 0x000e620000002100 */
[----:B------:R-:W-:Y:S02]  /*1a1a0*/  ISETP.NE.U32.AND P3, PT, R0, RZ, PT ;  /* 0x000000ff0000720c */ /* 0x000fe40003f65070 */
[----:B------:R-:W-:Y:S01]  /*1a1b0*/  IADD3 R0, R11, 0x100000, RZ ;  /* 0x001000000b007810 */ /* 0x000fe20007ffe0ff */
[----:B------:R2:W-:Y:S04]  /*1a1c0*/  STL.64 [R1+0x180], R250 ;  /* 0x000180fa01007387 */ /* 0x0005e80000100a00 */
[----:B------:R4:W-:Y:S01]  /*1a1d0*/  LDGSTS.E [R0+-0x6cc00], [R14.64], P6 ;  /* 0x934000000e007fae */ /* 0x0009e2000b121848 */
[----:B------:R-:W-:-:S03]  /*1a1e0*/  ISETP.GE.AND P6, PT, R6, UR4, PT ;  /* 0x0000000406007c0c */ /* 0x000fc6000bfc6270 */
[----:B--2---:R-:W2:Y:S01]  /*1a1f0*/  LDL.LU.64 R250, [R1+0x138] ;  /* 0x0001380001fa7983 */ /* 0x004ea20000300a00 */
[--C-:B-1----:R-:W-:Y:S02]  /*1a200*/  SHF.R.U32.HI R6, RZ, 0x7, R7.reuse ;  /* 0x00000007ff067819 */ /* 0x102fe40000011607 */
[----:B------:R-:W-:Y:S02]  /*1a210*/  SHF.R.U32.HI R7, RZ, 0x7, R7 ;  /* 0x00000007ff077819 */ /* 0x000fe40000011607 */
[----:B------:R-:W-:Y:S02]  /*1a220*/  SGXT.U32 R6, R6, 0x1 ;  /* 0x000000010606781a */ /* 0x000fe40000000000 */
[----:B------:R-:W-:Y:S02]  /*1a230*/  SGXT.U32 R7, R7, 0x1 ;  /* 0x000000010707781a */ /* 0x000fe40000000000 */
[----:B------:R-:W-:Y:S01]  /*1a240*/  LOP3.LUT R6, R6, 0x2e, RZ, 0xfc, !PT ;  /* 0x0000002e06067812 */ /* 0x000fe200078efcff */
[----:B------:R-:W-:Y:S01]  /*1a250*/  STL.64 [R1+0x170], R14 ;  /* 0x0001700e01007387 */ /* 0x000fe20000100a00 */
[----:B----4-:R-:W-:-:S02]  /*1a260*/  SEL R0, RZ, 0x4, P6 ;  /* 0x00000004ff007807 */ /* 0x010fc40003000000 */
[----:B------:R-:W-:Y:S01]  /*1a270*/  ISETP.GE.AND P6, PT, R6, UR4, PT ;  /* 0x0000000406007c0c */ /* 0x000fe2000bfc6270 */
[----:B------:R-:W-:-:S05]  /*1a280*/  IMAD.WIDE R8, R10, 0x4, R8 ;  /* 0x000000040a087825 */ /* 0x000fca00078e0208 */
[----:B------:R1:W-:Y:S04]  /*1a290*/  STL.64 [R1+0x178], R8 ;  /* 0x0001780801007387 */ /* 0x0003e80000100a00 */
[----:B------:R1:W-:Y:S02]  /*1a2a0*/  LDGSTS.E [R4+-0x6c400], [R8.64], P1 ;  /* 0x93c0000008047fae */ /* 0x0003e40008921848 */
[----:B-1----:R-:W-:Y:S02]  /*1a2b0*/  LOP3.LUT R9, R7, 0x32, RZ, 0xfc, !PT ;  /* 0x0000003207097812 */ /* 0x002fe400078efcff */
[----:B------:R-:W4:Y:S01]  /*1a2c0*/  LDL.LU.64 R6, [R1+0x128] ;  /* 0x0001280001067983 */ /* 0x000f220000300a00 */
[----:B------:R-:W-:-:S03]  /*1a2d0*/  SEL R0, R0, RZ, P2 ;  /* 0x000000ff00007207 */ /* 0x000fc60001000000 */
[----:B------:R-:W4:Y:S01]  /*1a2e0*/  LDL.LU.64 R14, [R1+0x118] ;  /* 0x00011800010e7983 */ /* 0x000f220000300a00 */
[----:B------:R-:W-:Y:S02]  /*1a2f0*/  ISETP.NE.U32.AND P1, PT, R0, RZ, PT ;  /* 0x000000ff0000720c */ /* 0x000fe40003f25070 */
[----:B------:R-:W-:Y:S02]  /*1a300*/  SEL R0, RZ, 0x4, P6 ;  /* 0x00000004ff007807 */ /* 0x000fe40003000000 */
[----:B------:R-:W-:Y:S02]  /*1a310*/  ISETP.GE.AND P6, PT, R9, UR4, PT ;  /* 0x0000000409007c0c */ /* 0x000fe4000bfc6270 */
[----:B------:R-:W-:Y:S02]  /*1a320*/  SEL R4, R0, RZ, P2 ;  /* 0x000000ff00047207 */ /* 0x000fe40001000000 */
[----:B------:R-:W-:Y:S02]  /*1a330*/  SEL R0, RZ, 0x4, P6 ;  /* 0x00000004ff007807 */ /* 0x000fe40003000000 */
[----:B------:R-:W-:-:S02]  /*1a340*/  ISETP.NE.U32.AND P6, PT, R4, RZ, PT ;  /* 0x000000ff0400720c */ /* 0x000fc40003fc5070 */
[----:B------:R-:W-:Y:S01]  /*1a350*/  IADD3 R4, R11, 0x100000, RZ ;  /* 0x001000000b047810 */ /* 0x000fe20007ffe0ff */
[----:B---3--:R-:W-:-:S05]  /*1a360*/  IMAD.WIDE R8, R10, 0x4, R2 ;  /* 0x000000040a087825 */ /* 0x008fca00078e0202 */
[----:B------:R1:W-:Y:S04]  /*1a370*/  STL.64 [R1+0x168], R8 ;  /* 0x0001680801007387 */ /* 0x0003e80000100a00 */
[----:B------:R1:W-:Y:S04]  /*1a380*/  LDGSTS.E [R4+-0x6bc00], [R8.64], P4 ;  /* 0x9440000008047fae */ /* 0x0003e8000a121848 */
[----:B-1----:R-:W3:Y:S04]  /*1a390*/  LDL.LU.64 R8, [R1+0x108] ;  /* 0x0001080001087983 */ /* 0x002ee80000300a00 */
        /* <DEDUP_REMOVED lines=12> */
[--C-:B-1----:R-:W-:Y:S02]  /*1a460*/  SHF.R.U32.HI R2, RZ, 0x7, R3.reuse ;  /* 0x00000007ff027819 */ /* 0x102fe40000011603 */
[----:B------:R-:W-:Y:S02]  /*1a470*/  SHF.R.U32.HI R3, RZ, 0x7, R3 ;  /* 0x00000007ff037819 */ /* 0x000fe40000011603 */
[----:B------:R-:W-:Y:S02]  /*1a480*/  SGXT.U32 R2, R2, 0x1 ;  /* 0x000000010202781a */ /* 0x000fe40000000000 */
[----:B------:R-:W-:Y:S02]  /*1a490*/  SGXT.U32 R3, R3, 0x1 ;  /* 0x000000010303781a */ /* 0x000fe40000000000 */
[----:B------:R-:W-:Y:S02]  /*1a4a0*/  LOP3.LUT R2, R2, 0x3a, RZ, 0xfc, !PT ;  /* 0x0000003a02027812 */ /* 0x000fe400078efcff */
[----:B------:R-:W-:-:S02]  /*1a4b0*/  SEL R0, RZ, 0x4, P3 ;  /* 0x00000004ff007807 */ /* 0x000fc40001800000 */
[----:B------:R-:W-:Y:S02]  /*1a4c0*/  ISETP.GE.AND P3, PT, R2, UR4, PT ;  /* 0x0000000402007c0c */ /* 0x000fe4000bf66270 */
[----:B------:R-:W-:Y:S01]  /*1a4d0*/  SEL R0, R0, RZ, P2 ;  /* 0x000000ff00007207 */ /* 0x000fe20001000000 */
[----:B--2---:R-:W-:Y:S01]  /*1a4e0*/  IMAD.WIDE R12, R10, 0x4, R250 ;  /* 0x000000040a0c7825 */ /* 0x004fe200078e02fa */
[----:B------:R-:W-:-:S04]  /*1a4f0*/  LOP3.LUT R251, R3, 0x3e, RZ, 0xfc, !PT ;  /* 0x0000003e03fb7812 */ /* 0x000fc800078efcff */
[----:B------:R1:W-:Y:S04]  /*1a500*/  STL.64 [R1+0x160], R12 ;  /* 0x0001600c01007387 */ /* 0x0003e80000100a00 */
[----:B------:R-:W2:Y:S04]  /*1a510*/  LDL.LU.64 R2, [R1+0xf8] ;  /* 0x0000f80001027983 */ /* 0x000ea80000300a00 */
[----:B------:R1:W-:Y:S01]  /*1a520*/  LDGSTS.E [R4+-0x6ac00], [R12.64], P1 ;  /* 0x954000000c047fae */ /* 0x0003e20008921848 */
[----:B------:R-:W-:Y:S02]  /*1a530*/  ISETP.NE.U32.AND P1, PT, R0, RZ, PT ;  /* 0x000000ff0000720c */ /* 0x000fe40003f25070 */
[----:B------:R-:W-:-:S02]  /*1a540*/  SEL R0, RZ, 0x4, P3 ;  /* 0x00000004ff007807 */ /* 0x000fc40001800000 */
[----:B------:R-:W-:Y:S01]  /*1a550*/  ISETP.GE.AND P3, PT, R251, UR4, PT ;  /* 0x00000004fb007c0c */ /* 0x000fe2000bf66270 */
[----:B-1----:R-:W2:Y:S01]  /*1a560*/  LDL.LU.64 R12, [R1+0xe8] ;  /* 0x0000e800010c7983 */ /* 0x002ea20000300a00 */
[----:B----4-:R-:W-:-:S03]  /*1a570*/  IMAD.WIDE R250, R10, 0x4, R6 ;  /* 0x000000040afa7825 */ /* 0x010fc600078e0206 */
[----:B------:R-:W1:Y:S01]  /*1a580*/  S2R R7, SR_TID.X ;  /* 0x0000000000077919 */ /* 0x000e620000002100 */
[----:B------:R-:W-:Y:S02]  /*1a590*/  SEL R4, R0, RZ, P2 ;  /* 0x000000ff00047207 */ /* 0x000fe40001000000 */
[----:B------:R-:W-:Y:S02]  /*1a5a0*/  SEL R0, RZ, 0x4, P3 ;  /* 0x00000004ff007807 */ /* 0x000fe40001800000 */
[----:B------:R-:W-:Y:S02]  /*1a5b0*/  ISETP.NE.U32.AND P3, PT, R4, RZ, PT ;  /* 0x000000ff0400720c */ /* 0x000fe40003f65070 */
[----:B-1----:R-:W-:-:S04]  /*1a5c0*/  SHF.R.U32.HI R7, RZ, 0x7, R7 ;  /* 0x00000007ff077819 */ /* 0x002fc80000011607 */
[----:B------:R-:W-:-:S04]  /*1a5d0*/  SGXT.U32 R7, R7, 0x1 ;  /* 0x000000010707781a */ /* 0x000fc80000000000 */
[----:B------:R-:W-:Y:S02]  /*1a5e0*/  LOP3.LUT R6, R7, 0x42, RZ, 0xfc, !PT ;  /* 0x0000004207067812 */ /* 0x000fe400078efcff */
[----:B------:R-:W1:Y:S01]  /*1a5f0*/  S2R R7, SR_TID.X ;  /* 0x0000000000077919 */ /* 0x000e620000002100 */
[C---:B------:R-:W-:Y:S02]  /*1a600*/  IADD3 R4, R11.reuse, 0x100000, RZ ;  /* 0x001000000b047810 */ /* 0x040fe40007ffe0ff */
[----:B------:R-:W-:Y:S01]  /*1a610*/  SEL R0, R0, RZ, P2 ;  /* 0x000000ff00007207 */ /* 0x000fe20001000000 */
[----:B------:R-:W-:Y:S02]  /*1a620*/  IMAD.WIDE R14, R10, 0x4, R14 ;  /* 0x000000040a0e7825 */ /* 0x000fe400078e020e */
[----:B------:R4:W-:Y:S01]  /*1a630*/  LDGSTS.E [R4+-0x6a400], [R250.64], P6 ;  /* 0x95c00000fa047fae */ /* 0x0009e2000b121848 */
[----:B------:R-:W-:Y:S02]  /*1a640*/  ISETP.NE.U32.AND P6, PT, R0, RZ, PT ;  /* 0x000000ff0000720c */ /* 0x000fe40003fc5070 */
[----:B------:R-:W-:Y:S01]  /*1a650*/  IADD3 R0, R11, 0x100000, RZ ;  /* 0x001000000b007810 */ /* 0x000fe20007ffe0ff */
[----:B------:R4:W-:Y:S04]  /*1a660*/  STL.64 [R1+0x150], R250 ;  /* 0x000150fa01007387 */ /* 0x0009e80000100a00 */
[----:B------:R3:W-:Y:S01]  /*1a670*/  LDGSTS.E [R0+-0x69c00], [R14.64], P4 ;  /* 0x964000000e007fae */ /* 0x0007e2000a121848 */
[----:B------:R-:W-:-:S03]  /*1a680*/  ISETP.GE.AND P4, PT, R6, UR4, PT ;  /* 0x0000000406007c0c */ /* 0x000fc6000bf86270 */
[----:B----4-:R-:W4:Y:S01]  /*1a690*/  LDL.LU.64 R250, [R1+0xd8] ;  /* 0x0000d80001fa7983 */ /* 0x010f220000300a00 */
[--C-:B-1----:R-:W-:Y:S02]  /*1a6a0*/  SHF.R.U32.HI R6, RZ, 0x7, R7.reuse ;  /* 0x00000007ff067819 */ /* 0x102fe40000011607 */
[----:B------:R-:W-:Y:S02]  /*1a6b0*/  SHF.R.U32.HI R7, RZ, 0x7, R7 ;  /* 0x00000007ff077819 */ /* 0x000fe40000011607 */
[----:B------:R-:W-:Y:S01]  /*1a6c0*/  SGXT.U32 R6, R6, 0x1 ;  /* 0x000000010606781a */ /* 0x000fe20000000000 */
[----:B---3--:R-:W-:Y:S01]  /*1a6d0*/  IMAD.WIDE R8, R10, 0x4, R8 ;  /* 0x000000040a087825 */ /* 0x008fe200078e0208 */
[----:B------:R-:W-:Y:S02]  /*1a6e0*/  SGXT.U32 R7, R7, 0x1 ;  /* 0x000000010707781a */ /* 0x000fe40000000000 */
[----:B------:R-:W-:Y:S01]  /*1a6f0*/  LOP3.LUT R6, R6, 0x46, RZ, 0xfc, !PT ;  /* 0x0000004606067812 */ /* 0x000fe200078efcff */
[----:B------:R-:W-:Y:S01]  /*1a700*/  STL.64 [R1+0x140], R14 ;  /* 0x0001400e01007387 */ /* 0x000fe20000100a00 */
[----:B------:R-:W-:-:S02]  /*1a710*/  SEL R0, RZ, 0x4, P4 ;  /* 0x00000004ff007807 */ /* 0x000fc40002000000 */
[----:B------:R-:W-:Y:S01]  /*1a720*/  ISETP.GE.AND P4, PT, R6, UR4, PT ;  /* 0x0000000406007c0c */ /* 0x000fe2000bf86270 */
[----:B------:R1:W-:Y:S04]  /*1a730*/  STL.64 [R1+0x148], R8 ;  /* 0x0001480801007387 */ /* 0x0003e80000100a00 */
[----:B------:R1:W-:Y:S02]  /*1a740*/  LDGSTS.E [R4+-0x69400], [R8.64], P1 ;  /* 0x96c0000008047fae */ /* 0x0003e40008921848 */
[----:B-1----:R-:W-:Y:S02]  /*1a750*/  LOP3.LUT R9, R7, 0x4a, RZ, 0xfc, !PT ;  /* 0x0000004a07097812 */ /* 0x002fe400078efcff */
[----:B------:R-:W3:Y:S01]  /*1a760*/  LDL.LU.64 R6, [R1+0xc8] ;  /* 0x0000c80001067983 */ /* 0x000ee20000300a00 */
[----:B------:R-:W-:-:S03]  /*1a770*/  SEL R0, R0, RZ, P2 ;  /* 0x000000ff00007207 */ /* 0x000fc60001000000 */
[----:B------:R-:W3:Y:S01]  /*1a780*/  LDL.LU.64 R14, [R1+0xb8] ;  /* 0x0000b800010e7983 */ /* 0x000ee20000300a00 */
[----:B------:R-:W-:Y:S02]  /*1a790*/  ISETP.NE.U32.AND P1, PT, R0, RZ, PT ;  /* 0x000000ff0000720c */ /* 0x000fe40003f25070 */
[----:B------:R-:W-:Y:S02]  /*1a7a0*/  SEL R0, RZ, 0x4, P4 ;  /* 0x00000004ff007807 */ /* 0x000fe40002000000 */
[----:B------:R-:W-:Y:S02]  /*1a7b0*/  ISETP.GE.AND P4, PT, R9, UR4, PT ;  /* 0x0000000409007c0c */ /* 0x000fe4000bf86270 */
[----:B------:R-:W-:Y:S02]  /*1a7c0*/  SEL R4, R0, RZ, P2 ;  /* 0x000000ff00047207 */ /* 0x000fe40001000000 */
[----:B------:R-:W-:Y:S02]  /*1a7d0*/  SEL R0, RZ, 0x4, P4 ;  /* 0x00000004ff007807 */ /* 0x000fe40002000000 */
[----:B------:R-:W-:-:S02]  /*1a7e0*/  ISETP.NE.U32.AND P4, PT, R4, RZ, PT ;  /* 0x000000ff0400720c */ /* 0x000fc40003f85070 */
[----:B------:R-:W-:Y:S02]  /*1a7f0*/  IADD3 R4, R11, 0x100000, RZ ;  /* 0x001000000b047810 */ /* 0x000fe40007ffe0ff */
[----:B------:R-:W-:Y:S01]  /*1a800*/  SEL R0, R0, RZ, P2 ;  /* 0x000000ff00007207 */ /* 0x000fe20001000000 */
[C---:B--2---:R-:W-:Y:S02]  /*1a810*/  IMAD.WIDE R8, R10.reuse, 0x4, R2 ;  /* 0x000000040a087825 */ /* 0x044fe400078e0202 */
[----:B------:R-:W1:Y:S04]  /*1a820*/  S2R R3, SR_TID.X ;  /* 0x0000000000037919 */ /* 0x000e680000002100 */
[----:B------:R1:W-:Y:S04]  /*1a830*/  STL.64 [R1+0x138], R8 ;  /* 0x0001380801007387 */ /* 0x0003e80000100a00 */
[----:B------:R1:W-:Y:S02]  /*1a840*/  LDGSTS.E [R4+-0x68c00], [R8.64], P3 ;  /* 0x9740000008047fae */ /* 0x0003e40009921848 */
[----:B-1----:R-:W-:Y:S01]  /*1a850*/  SHF.R.U32.HI R9, RZ, 0x7, R3 ;  /* 0x00000007ff097819 */ /* 0x002fe20000011603 */
[----:B------:R-:W-:Y:S01]  /*1a860*/  IMAD.WIDE R12, R10, 0x4, R12 ;  /* 0x000000040a0c7825 */ /* 0x000fe200078e020c */
[----:B------:R-:W-:Y:S01]  /*1a870*/  ISETP.NE.U32.AND P3, PT, R0, RZ, PT ;  /* 0x000000ff0000720c */ /* 0x000fe20003f65070 */
[----:B------:R-:W2:Y:S01]  /*1a880*/  LDL.LU.64 R2, [R1+0xa8] ;  /* 0x0000a80001027983 */ /* 0x000ea20000300a00 */
[----:B------:R-:W-:-:S04]  /*1a890*/  SGXT.U32 R9, R9, 0x1 ;  /* 0x000000010909781a */ /* 0x000fc80000000000 */
[----:B------:R-:W-:Y:S02]  /*1a8a0*/  LOP3.LUT R8, R9, 0x4e, RZ, 0xfc, !PT ;  /* 0x0000004e09087812 */ /* 0x000fe400078efcff */
[----:B------:R-:W1:Y:S01]  /*1a8b0*/  S2R R9, SR_TID.X ;  /* 0x0000000000097919 */ /* 0x000e620000002100 */
[----:B------:R-:W-:-:S05]  /*1a8c0*/  IADD3 R0, R11, 0x100000, RZ ;  /* 0x001000000b007810 */ /* 0x000fca0007ffe0ff */
[----:B------:R1:W-:Y:S01]  /*1a8d0*/  LDGSTS.E [R0+-0x68400], [R12.64], P6 ;  /* 0x97c000000c007fae */ /* 0x0003e2000b121848 */
[----:B------:R-:W-:-:S03]  /*1a8e0*/  ISETP.GE.AND P6, PT, R8, UR4, PT ;  /* 0x0000000408007c0c */ /* 0x000fc6000bfc6270 */
[----:B------:R4:W-:Y:S01]  /*1a8f0*/  STL.64 [R1+0x128], R12 ;  /* 0x0001280c01007387 */ /* 0x0009e20000100a00 */
[--C-:B-1----:R-:W-:Y:S02]  /*1a900*/  SHF.R.U32.HI R8, RZ, 0x7, R9.reuse ;  /* 0x00000007ff087819 */ /* 0x102fe40000011609 */
[----:B------:R-:W-:Y:S02]  /*1a910*/  SHF.R.U32.HI R9, RZ, 0x7, R9 ;  /* 0x00000007ff097819 */ /* 0x000fe40000011609 */
[----:B------:R-:W-:Y:S02]  /*1a920*/  SGXT.U32 R8, R8, 0x1 ;  /* 0x000000010808781a */ /* 0x000fe40000000000 */
[----:B------:R-:W-:Y:S02]  /*1a930*/  SEL R0, RZ, 0x4, P6 ;  /* 0x00000004ff007807 */ /* 0x000fe40003000000 */
[----:B------:R-:W-:Y:S02]  /*1a940*/  LOP3.LUT R8, R8, 0x52, RZ, 0xfc, !PT ;  /* 0x0000005208087812 */ /* 0x000fe400078efcff */
[----:B------:R-:W-:-:S02]  /*1a950*/  SGXT.U32 R9, R9, 0x1 ;  /* 0x000000010909781a */ /* 0x000fc40000000000 */
[----:B------:R-:W-:Y:S02]  /*1a960*/  SEL R0, R0, RZ, P2 ;  /* 0x000000ff00007207 */ /* 0x000fe40001000000 */
[----:B------:R-:W-:Y:S01]  /*1a970*/  ISETP.GE.AND P6, PT, R8, UR4, PT ;  /* 0x0000000408007c0c */ /* 0x000fe2000bfc6270 */
[----:B----4-:R-:W-:Y:S01]  /*1a980*/  IMAD.WIDE R12, R10, 0x4, R250 ;  /* 0x000000040a0c7825 */ /* 0x010fe200078e02fa */
[----:B------:R-:W-:-:S04]  /*1a990*/  LOP3.LUT R251, R9, 0x56, RZ, 0xfc, !PT ;  /* 0x0000005609fb7812 */ /* 0x000fc800078efcff */
[----:B------:R1:W-:Y:S04]  /*1a9a0*/  STL.64 [R1+0x130], R12 ;  /* 0x0001300c01007387 */ /* 0x0003e80000100a00 */
[----:B------:R-:W4:Y:S04]  /*1a9b0*/  LDL.LU.64 R8, [R1+0x98] ;  /* 0x0000980001087983 */ /* 0x000f280000300a00 */
[----:B------:R1:W-:Y:S01]  /*1a9c0*/  LDGSTS.E [R4+-0x67c00], [R12.64], P1 ;  /* 0x984000000c047fae */ /* 0x0003e20008921848 */
[----:B------:R-:W-:Y:S02]  /*1a9d0*/  ISETP.NE.U32.AND P1, PT, R0, RZ, PT ;  /* 0x000000ff0000720c */ /* 0x000fe40003f25070 */
[----:B------:R-:W-:-:S02]  /*1a9e0*/  SEL R0, RZ, 0x4, P6 ;  /* 0x00000004ff007807 */ /* 0x000fc40003000000 */
[----:B------:R-:W-:Y:S01]  /*1a9f0*/  ISETP.GE.AND P6, PT, R251, UR4, PT ;  /* 0x00000004fb007c0c */ /* 0x000fe2000bfc6270 */
[----:B-1----:R-:W4:Y:S01]  /*1aa00*/  LDL.LU.64 R12, [R1+0x88] ;  /* 0x00008800010c7983 */ /* 0x002f220000300a00 */
[----:B------:R-:W-:Y:S02]  /*1aa10*/  SEL R4, R0, RZ, P2 ;  /* 0x000000ff00047207 */ /* 0x000fe40001000000 */
[----:B------:R-:W-:Y:S02]  /*1aa20*/  SEL R0, RZ, 0x4, P6 ;  /* 0x00000004ff007807 */ /* 0x000fe40003000000 */
[----:B------:R-:W-:Y:S02]  /*1aa30*/  ISETP.NE.U32.AND P6, PT, R4, RZ, PT ;  /* 0x000000ff0400720c */ /* 0x000fe40003fc5070 */
        /* <DEDUP_REMOVED lines=22> */
[----:B------:R-:W-:Y:S01]  /*1aba0*/  SEL R0, R0, RZ, P2 ;  /* 0x000000ff00007207 */ /* 0x000fe20001000000 */
[----:B------:R-:W-:Y:S01]  /*1abb0*/  STL.64 [R1+0x110], R14 ;  /* 0x0001100e01007387 */ /* 0x000fe20000100a00 */
[----:B------:R-:W-:Y:S01]  /*1abc0*/  ISETP.GE.AND P3, PT, R6, UR4, PT ;  /* 0x0000000406007c0c */ /* 0x000fe2000bf66270 */
[----:B--2---:R-:W-:-:S05]  /*1abd0*/  IMAD.WIDE R2, R10, 0x4, R2 ;  /* 0x000000040a027825 */ /* 0x004fca00078e0202 */
[----:B------:R1:W-:Y:S04]  /*1abe0*/  STL.64 [R1+0x118], R2 ;  /* 0x0001180201007387 */ /* 0x0003e80000100a00 */
[----:B------:R1:W-:Y:S01]  /*1abf0*/  LDGSTS.E [R4+-0x66400], [R2.64], P1 ;  /* 0x99c0000002047fae */ /* 0x0003e20008921848 */
[----:B------:R-:W-:Y:S02]  /*1ac00*/  ISETP.NE.U32.AND P1, PT, R0, RZ, PT ;  /* 0x000000ff0000720c */ /* 0x000fe40003f25070 */
[----:B------:R-:W-:Y:S02]  /*1ac10*/  SEL R0, RZ, 0x4, P3 ;  /* 0x00000004ff007807 */ /* 0x000fe40001800000 */
[----:B-1----:R-:W-:Y:S02]  /*1ac20*/  LOP3.LUT R3, R7, 0x62, RZ, 0xfc, !PT ;  /* 0x0000006207037812 */ /* 0x002fe400078efcff */
[----:B------:R-:W-:Y:S01]  /*1ac30*/  SEL R4, R0, RZ, P2 ;  /* 0x000000ff00047207 */ /* 0x000fe20001000000 */
[----:B------:R-:W2:Y:S01]  /*1ac40*/  LDL.LU.64 R6, [R1+0x68] ;  /* 0x0000680001067983 */ /* 0x000ea20000300a00 */
[----:B------:R-:W-:-:S03]  /*1ac50*/  ISETP.GE.AND P3, PT, R3, UR4, PT ;  /* 0x0000000403007c0c */ /* 0x000fc6000bf66270 */
[----:B------:R-:W2:Y:S01]  /*1ac60*/  LDL.LU.64 R2, [R1+0x58] ;  /* 0x0000580001027983 */ /* 0x000ea20000300a00 */
[----:B------:R-:W-:Y:S02]  /*1ac70*/  SEL R0, RZ, 0x4, P3 ;  /* 0x00000004ff007807 */ /* 0x000fe40001800000 */
[----:B------:R-:W-:Y:S02]  /*1ac80*/  ISETP.NE.U32.AND P3, PT, R4, RZ, PT ;  /* 0x000000ff0400720c */ /* 0x000fe40003f65070 */
[----:B------:R-:W-:Y:S02]  /*1ac90*/  IADD3 R4, R11, 0x100000, RZ ;  /* 0x001000000b047810 */ /* 0x000fe40007ffe0ff */
[----:B------:R-:W-:Y:S01]  /*1aca0*/  SEL R0, R0, RZ, P2 ;  /* 0x000000ff00007207 */ /* 0x000fe20001000000 */
[----:B----4-:R-:W-:-:S05]  /*1acb0*/  IMAD.WIDE R14, R10, 0x4, R8 ;  /* 0x000000040a0e7825 */ /* 0x010fca00078e0208 */
[----:B------:R1:W-:Y:S04]  /*1acc0*/  STL.64 [R1+0x108], R14 ;  /* 0x0001080e01007387 */ /* 0x0003e80000100a00 */
[----:B------:R1:W-:Y:S01]  /*1acd0*/  LDGSTS.E [R4+-0x65c00], [R14.64], P6 ;  /* 0x9a4000000e047fae */ /* 0x0003e2000b121848 */
[----:B------:R-:W-:Y:S02]  /*1ace0*/  ISETP.NE.U32.AND P6, PT, R0, RZ, PT ;  /* 0x000000ff0000720c */ /* 0x000fe40003fc5070 */
[----:B------:R-:W-:Y:S01]  /*1acf0*/  IADD3 R0, R11, 0x100000, RZ ;  /* 0x001000000b007810 */ /* 0x000fe20007ffe0ff */
[C---:B-1----:R-:W-:Y:S02]  /*1ad00*/  IMAD.WIDE R14, R10.reuse, 0x4, R12 ;  /* 0x000000040a0e7825 */ /* 0x042fe400078e020c */
[----:B------:R-:W4:Y:S04]  /*1ad10*/  LDL.LU.64 R12, [R1+0x48] ;  /* 0x00004800010c7983 */ /* 0x000f280000300a00 */
[----:B------:R3:W-:Y:S04]  /*1ad20*/  STL.64 [R1+0xf8], R14 ;  /* 0x0000f80e01007387 */ /* 0x0007e80000100a00 */
[----:B------:R3:W-:Y:S02]  /*1ad30*/  LDGSTS.E [R0+-0x65400], [R14.64], P4 ;  /* 0x9ac000000e007fae */ /* 0x0007e4000a121848 */
[----:B---3--:R-:W-:-:S05]  /*1ad40*/  IMAD.WIDE R14, R10, 0x4, R250 ;  /* 0x000000040a0e7825 */ /* 0x008fca00078e02fa */
[----:B------:R2:W-:Y:S04]  /*1ad50*/  STL.64 [R1+0x100], R14 ;  /* 0x0001000e01007387 */ /* 0x0005e80000100a00 */
[----:B------:R-:W3:Y:S04]  /*1ad60*/  LDL.LU.64 R250, [R1+0x38] ;  /* 0x0000380001fa7983 */ /* 0x000ee80000300a00 */
[----:B------:R-:W1:Y:S04]  /*1ad70*/  S2R R9, SR_TID.X ;  /* 0x0000000000097919 */ /* 0x000e680000002100 */
[----:B------:R-:W1:Y:S04]  /*1ad80*/  S2R R5, SR_TID.X ;  /* 0x0000000000057919 */ /* 0x000e680000002100 */
[----:B------:R-:W2:Y:S04]  /*1ad90*/  S2R R252, SR_TID.X ;  /* 0x0000000000fc7919 */ /* 0x000ea80000002100 */
        /* <DEDUP_REMOVED lines=19> */
[----:B------:R-:W-:Y:S02]  /*1aed0*/  SEL R0, RZ, 0x4, P4 ;  /* 0x00000004ff007807 */ /* 0x000fe40002000000 */
[----:B------:R-:W-:-:S02]  /*1aee0*/  ISETP.NE.U32.AND P4, PT, R4, RZ, PT ;  /* 0x000000ff0400720c */ /* 0x000fc40003f85070 */
[----:B------:R-:W-:Y:S02]  /*1aef0*/  SHF.R.U32.HI R5, RZ, 0x7, R5 ;  /* 0x00000007ff057819 */ /* 0x000fe40000011605 */
[----:B------:R-:W-:Y:S02]  /*1af00*/  IADD3 R4, R11, 0x100000, RZ ;  /* 0x001000000b047810 */ /* 0x000fe40007ffe0ff */
[----:B------:R-:W-:Y:S02]  /*1af10*/  SEL R0, R0, RZ, P2 ;  /* 0x000000ff00007207 */ /* 0x000fe40001000000 */
[----:B------:R-:W-:Y:S01]  /*1af20*/  SGXT.U32 R5, R5, 0x1 ;  /* 0x000000010505781a */ /* 0x000fe20000000000 */
[----:B--2---:R-:W-:Y:S02]  /*1af30*/  IMAD.WIDE R14, R10, 0x4, R6 ;  /* 0x000000040a0e7825 */ /* 0x004fe400078e0206 */
[----:B------:R-:W2:Y:S04]  /*1af40*/  LDL.LU.64 R6, [R1+0x28] ;  /* 0x0000280001067983 */ /* 0x000ea80000300a00 */
[----:B------:R-:W2:Y:S04]  /*1af50*/  LDL.LU.64 R8, [R1+0x18] ;  /* 0x0000180001087983 */ /* 0x000ea80000300a00 */
[----:B------:R1:W-:Y:S01]  /*1af60*/  LDGSTS.E [R4+-0x64400], [R14.64], P3 ;  /* 0x9bc000000e047fae */ /* 0x0003e20009921848 */
[----:B------:R-:W-:-:S02]  /*1af70*/  ISETP.NE.U32.AND P3, PT, R0, RZ, PT ;  /* 0x000000ff0000720c */ /* 0x000fc40003f65070 */
[----:B------:R-:W-:Y:S01]  /*1af80*/  IADD3 R0, R11, 0x100000, RZ ;  /* 0x001000000b007810 */ /* 0x000fe20007ffe0ff */
[----:B------:R1:W-:Y:S02]  /*1af90*/  STL.64 [R1+0xf0], R14 ;  /* 0x0000f00e01007387 */ /* 0x0003e40000100a00 */
[----:B-1----:R-:W-:Y:S02]  /*1afa0*/  LOP3.LUT R4, R5, 0x72, RZ, 0xfc, !PT ;  /* 0x0000007205047812 */ /* 0x002fe400078efcff */
[----:B------:R-:W-:Y:S01]  /*1afb0*/  SHF.R.U32.HI R5, RZ, 0x7, R252 ;  /* 0x00000007ff057819 */ /* 0x000fe200000116fc */
[----:B------:R-:W-:-:S03]  /*1afc0*/  IMAD.WIDE R14, R10, 0x4, R2 ;  /* 0x000000040a0e7825 */ /* 0x000fc600078e0202 */
[----:B------:R-:W-:Y:S01]  /*1afd0*/  SGXT.U32 R5, R5, 0x1 ;  /* 0x000000010505781a */ /* 0x000fe20000000000 */
[----:B------:R-:W2:Y:S01]  /*1afe0*/  LDL.LU.64 R2, [R1+0x8] ;  /* 0x0000080001027983 */ /* 0x000ea20000300a00 */
[----:B------:R-:W-:-:S03]  /*1aff0*/  SHF.R.U32.HI R252, RZ, 0x7, R252 ;  /* 0x00000007fffc7819 */ /* 0x000fc600000116fc */
[----:B------:R1:W-:Y:S01]  /*1b000*/  LDGSTS.E [R0+-0x63c00], [R14.64], P6 ;  /* 0x9c4000000e007fae */ /* 0x0003e2000b121848 */
[----:B------:R-:W-:Y:S02]  /*1b010*/  ISETP.GE.AND P6, PT, R4, UR4, PT ;  /* 0x0000000404007c0c */ /* 0x000fe4000bfc6270 */
[C---:B------:R-:W-:Y:S02]  /*1b020*/  LOP3.LUT R4, R5.reuse, 0x76, RZ, 0xfc, !PT ;  /* 0x0000007605047812 */ /* 0x040fe400078efcff */
[----:B------:R-:W-:Y:S02]  /*1b030*/  LOP3.LUT R5, R5, 0x7a, RZ, 0xfc, !PT ;  /* 0x0000007a05057812 */ /* 0x000fe400078efcff */
[----:B------:R-:W-:-:S04]  /*1b040*/  SGXT.U32 R252, R252, 0x1 ;  /* 0x00000001fcfc781a */ /* 0x000fc80000000000 */
[----:B------:R-:W-:Y:S01]  /*1b050*/  LOP3.LUT R252, R252, 0x7e, RZ, 0xfc, !PT ;  /* 0x0000007efcfc7812 */ /* 0x000fe200078efcff */
[----:B------:R1:W-:Y:S04]  /*1b060*/  STL.64 [R1+0xd8], R14 ;  /* 0x0000d80e01007387 */ /* 0x0003e80000100a00 */
[----:B-1----:R-:W2:Y:S01]  /*1b070*/  LDL.LU.64 R14, [R1+0x1490] ;  /* 0x00149000010e7983 */ /* 0x002ea20000300a00 */
[----:B----4-:R-:W-:-:S05]  /*1b080*/  IMAD.WIDE R12, R10, 0x4, R12 ;  /* 0x000000040a0c7825 */ /* 0x010fca00078e020c */
[----:B------:R1:W-:Y:S01]  /*1b090*/  LDGSTS.E [R0+-0x63400], [R12.64], P1 ;  /* 0x9cc000000c007fae */ /* 0x0003e20008921848 */
[----:B------:R-:W-:Y:S02]  /*1b0a0*/  ISETP.GE.AND P1, PT, R4, UR4, PT ;  /* 0x0000000404007c0c */ /* 0x000fe4000bf26270 */
[----:B-1----:R-:W-:Y:S02]  /*1b0b0*/  SEL R0, RZ, 0x4, P6 ;  /* 0x00000004ff007807 */ /* 0x002fe40003000000 */
[----:B------:R-:W-:Y:S02]  /*1b0c0*/  ISETP.GE.AND P6, PT, R5, UR4, PT ;  /* 0x0000000405007c0c */ /* 0x000fe4000bfc6270 */
[----:B------:R-:W-:Y:S02]  /*1b0d0*/  SEL R4, R0, RZ, P2 ;  /* 0x000000ff00047207 */ /* 0x000fe40001000000 */
[----:B------:R-:W-:Y:S02]  /*1b0e0*/  SEL R0, RZ, 0x4, P1 ;  /* 0x00000004ff007807 */ /* 0x000fe40000800000 */
[----:B------:R-:W-:-:S02]  /*1b0f0*/  ISETP.NE.U32.AND P1, PT, R4, RZ, PT ;  /* 0x000000ff0400720c */ /* 0x000fc40003f25070 */
[----:B------:R-:W-:Y:S02]  /*1b100*/  SEL R4, RZ, 0x4, P6 ;  /* 0x00000004ff047807 */ /* 0x000fe40003000000 */
[----:B------:R-:W-:Y:S01]  /*1b110*/  ISETP.GE.AND P6, PT, R252, UR4, PT ;  /* 0x00000004fc007c0c */ /* 0x000fe2000bfc6270 */
[----:B---3--:R-:W-:Y:S01]  /*1b120*/  IMAD.WIDE R250, R10, 0x4, R250 ;  /* 0x000000040afa7825 */ /* 0x008fe200078e02fa */
[----:B------:R-:W-:Y:S01]  /*1b130*/  IADD3 R252, R11, 0x100000, RZ ;  /* 0x001000000bfc7810 */ /* 0x000fe20007ffe0ff */
[----:B------:R1:W-:Y:S04]  /*1b140*/  STL.64 [R1+0xe8], R12 ;  /* 0x0000e80c01007387 */ /* 0x0003e80000100a00 */
[----:B------:R3:W-:Y:S04]  /*1b150*/  LDGSTS.E [R252+-0x62c00], [R250.64], P4 ;  /* 0x9d400000fafc7fae */ /* 0x0007e8000a121848 */
[----:B-1----:R-:W4:Y:S04]  /*1b160*/  LDL.LU.64 R12, [R1+0x1488] ;  /* 0x00148800010c7983 */ /* 0x002f280000300a00 */
[----:B------:R3:W-:Y:S04]  /*1b170*/  STL.64 [R1+0xd0], R250 ;  /* 0x0000d0fa01007387 */ /* 0x0007e80000100a00 */
[----:B---3--:R-:W3:Y:S04]  /*1b180*/  LDL.LU.64 R250, [R1+0x1480] ;  /* 0x0014800001fa7983 */ /* 0x008ee80000300a00 */
[----:B------:R-:W3:Y:S01]  /*1b190*/  LDL R252, [R1+0xd60] ;  /* 0x000d600001fc7983 */ /* 0x000ee20000100800 */
[----:B------:R-:W-:-:S02]  /*1b1a0*/  SEL R0, R0, RZ, P2 ;  /* 0x000000ff00007207 */ /* 0x000fc40001000000 */
[----:B------:R-:W-:Y:S02]  /*1b1b0*/  SEL R5, RZ, 0x4, P6 ;  /* 0x00000004ff057807 */ /* 0x000fe40003000000 */
[----:B------:R-:W-:Y:S02]  /*1b1c0*/  SEL R4, R4, RZ, P2 ;  /* 0x000000ff04047207 */ /* 0x000fe40001000000 */
[----:B------:R-:W-:Y:S02]  /*1b1d0*/  ISETP.NE.U32.AND P6, PT, R0, RZ, PT ;  /* 0x000000ff0000720c */ /* 0x000fe40003fc5070 */
[----:B------:R-:W-:Y:S02]  /*1b1e0*/  SEL R0, R5, RZ, P2 ;  /* 0x000000ff05007207 */ /* 0x000fe40001000000 */
[----:B------:R-:W-:Y:S01]  /*1b1f0*/  ISETP.NE.U32.AND P2, PT, R4, RZ, PT ;  /* 0x000000ff0400720c */ /* 0x000fe20003f45070 */
[----:B--2---:R-:W-:-:S05]  /*1b200*/  IMAD.WIDE R6, R10, 0x4, R6 ;  /* 0x000000040a067825 */ /* 0x004fca00078e0206 */
[----:B------:R1:W-:Y:S01]  /*1b210*/  STL.64 [R1+0xb0], R6 ;  /* 0x0000b00601007387 */ /* 0x0003e20000100a00 */
[----:B---3--:R-:W-:-:S05]  /*1b220*/  IADD3 R4, R252, 0x100000, RZ ;  /* 0x00100000fc047810 */ /* 0x008fca0007ffe0ff */
[----:B------:R1:W-:Y:S04]  /*1b230*/  LDGSTS.E [R4+-0x62400], [R6.64], P3 ;  /* 0x9dc0000006047fae */ /* 0x0003e80009921848 */
[----:B-1----:R-:W2:Y:S01]  /*1b240*/  LDL.LU.64 R6, [R1+0x1478] ;  /* 0x0014780001067983 */ /* 0x002ea20000300a00 */
[----:B------:R-:W-:Y:S01]  /*1b250*/  ISETP.NE.U32.AND P4, PT, R0, RZ, PT ;  /* 0x000000ff0000720c */ /* 0x000fe20003f85070 */
[----:B------:R-:W-:Y:S01]  /*1b260*/  IMAD.WIDE R8, R10, 0x4, R8 ;  /* 0x000000040a087825 */ /* 0x000fe200078e0208 */
[----:B------:R-:W-:-:S04]  /*1b270*/  IADD3 R0, R252, 0x100000, RZ ;  /* 0x00100000fc007810 */ /* 0x000fc80007ffe0ff */
[----:B------:R1:W-:Y:S04]  /*1b280*/  STL.64 [R1+0xb8], R8 ;  /* 0x0000b80801007387 */ /* 0x0003e80000100a00 */
[----:B------:R1:W-:Y:S02]  /*1b290*/  LDGSTS.E [R0+-0x61c00], [R8.64], P1 ;  /* 0x9e40000008007fae */ /* 0x0003e40008921848 */
[----:B-1----:R-:W-:-:S05]  /*1b2a0*/  IMAD.WIDE R8, R10, 0x4, R2 ;  /* 0x000000040a087825 */ /* 0x002fca00078e0202 */
[----:B------:R1:W-:Y:S01]  /*1b2b0*/  LDGSTS.E [R4+-0x61400], [R8.64], P6 ;  /* 0x9ec0000008047fae */ /* 0x0003e2000b121848 */
[----:B--2---:R-:W-:-:S03]  /*1b2c0*/  IMAD.WIDE R2, R10, 0x4, R6 ;  /* 0x000000040a027825 */ /* 0x004fc600078e0206 */
[----:B------:R-:W2:Y:S04]  /*1b2d0*/  LDL.LU.64 R6, [R1+0x1f0] ;  /* 0x0001f00001067983 */ /* 0x000ea80000300a00 */
[----:B------:R1:W-:Y:S04]  /*1b2e0*/  STL.64 [R1+0xc0], R8 ;  /* 0x0000c00801007387 */ /* 0x0003e80000100a00 */
[----:B------:R3:W-:Y:S04]  /*1b2f0*/  STL.64 [R1+0xc8], R2 ;  /* 0x0000c80201007387 */ /* 0x0007e80000100a00 */
[----:B------:R3:W-:Y:S04]  /*1b300*/  LDGSTS.E [R0+-0x60c00], [R2.64], P2 ;  /* 0x9f40000002007fae */ /* 0x0007e80009121848 */
[----:B-1----:R-:W2:Y:S04]  /*1b310*/  LDL.LU.64 R8, [R1+0x1470] ;  /* 0x0014700001087983 */ /* 0x002ea80000300a00 */
[----:B------:R-:W2:Y:S04]  /*1b320*/  LDL R4, [R1+0x448] ;  /* 0x0004480001047983 */ /* 0x000ea80000100800 */
[----:B---3--:R-:W3:Y:S01]  /*1b330*/  LDL.LU.64 R2, [R1+0x1468] ;  /* 0x0014680001027983 */ /* 0x008ee20000300a00 */
[----:B------:R-:W-:-:S02]  /*1b340*/  IMAD.MOV.U32 R5, RZ, RZ, c[0x0][0x18c] ;  /* 0x00006300ff057624 */ /* 0x000fc400078e00ff */
[----:B---3--:R-:W-:Y:S02]  /*1b350*/  IMAD.WIDE R10, R10, 0x4, R2 ;  /* 0x000000040a0a7825 */ /* 0x008fe400078e0202 */
[----:B------:R-:W3:Y:S04]  /*1b360*/  LDL.LU.64 R2, [R1+0x1e8] ;  /* 0x0001e80001027983 */ /* 0x000ee80000300a00 */
[----:B------:R1:W-:Y:S04]  /*1b370*/  STL.64 [R1+0xe0], R10 ;  /* 0x0000e00a01007387 */ /* 0x0003e80000100a00 */
[----:B------:R1:W-:Y:S01]  /*1b380*/  LDGSTS.E [R0+-0x60400], [R10.64], P4 ;  /* 0x9fc000000a007fae */ /* 0x0003e2000a121848 */
[----:B------:R-:W-:-:S03]  /*1b390*/  IMAD.SHL.U32 R5, R5, 0x80, RZ ;  /* 0x0000008005057824 */ /* 0x000fc600078e00ff */
[----:B------:R-:W0:Y:S04]  /*1b3a0*/  LDGDEPBAR ;  /* 0x00000000000079af */ /* 0x000e280000000000 */
[----:B-1----:R-:W3:Y:S01]  /*1b3b0*/  LDL.LU.64 R10, [R1+0x1460] ;  /* 0x00146000010a7983 */ /* 0x002ee20000300a00 */
[----:B--2---:R-:W-:-:S05]  /*1b3c0*/  IMAD.WIDE R8, R5, 0x4, R8 ;  /* 0x0000000405087825 */ /* 0x004fca00078e0208 */
[----:B------:R-:W-:Y:S04]  /*1b3d0*/  STL [R1+0xe60], R8 ;  /* 0x000e600801007387 */ /* 0x000fe80000100800 */
[----:B------:R1:W-:Y:S04]  /*1b3e0*/  LDGSTS.E [R4+0x40000], [R8.64], P0 ;  /* 0x4000000008047fae */ /* 0x0003e80008121848 */
[----:B------:R1:W-:Y:S04]  /*1b3f0*/  STL [R1+0xe58], R9 ;  /* 0x000e580901007387 */ /* 0x0003e80000100800 */
[----:B-1----:R-:W2:Y:S01]  /*1b400*/  LDL.LU.64 R8, [R1+0x200] ;  /* 0x0002000001087983 */ /* 0x002ea20000300a00 */
[----:B---3--:R-:W-:-:S05]  /*1b410*/  IMAD.WIDE R10, R5, 0x4, R10 ;  /* 0x00000004050a7825 */ /* 0x008fca00078e020a */
[----:B------:R-:W-:Y:S04]  /*1b420*/  STL [R1+0xe5c], R10 ;  /* 0x000e5c0a01007387 */ /* 0x000fe80000100800 */
[----:B------:R1:W-:Y:S04]  /*1b430*/  LDGSTS.E [R4+0x41000], [R10.64], P0 ;  /* 0x410000000a047fae */ /* 0x0003e80008121848 */
[----:B------:R1:W-:Y:S04]  /*1b440*/  STL [R1+0xe54], R11 ;  /* 0x000e540b01007387 */ /* 0x0003e80000100800 */
[----:B-1----:R-:W3:Y:S01]  /*1b450*/  LDL.LU.64 R10, [R1+0x1f8] ;  /* 0x0001f800010a7983 */ /* 0x002ee20000300a00 */
[----:B------:R-:W-:-:S04]  /*1b460*/  IMAD.WIDE R2, R5, 0x4, R2 ;  /* 0x0000000405027825 */ /* 0x000fc800078e0202 */
[C---:B------:R-:W-:Y:S01]  /*1b470*/  IMAD.WIDE R250, R5.reuse, 0x4, R250 ;  /* 0x0000000405fa7825 */ /* 0x040fe200078e02fa */
[----:B------:R-:W-:Y:S04]  /*1b480*/  STL [R1+0xe50], R2 ;  /* 0x000e500201007387 */ /* 0x000fe80000100800 */
[----:B------:R3:W-:Y:S04]  /*1b490*/  LDGSTS.E [R4+0x42000], [R2.64], P0 ;  /* 0x4200000002047fae */ /* 0x0007e80008121848 */
[----:B------:R3:W-:Y:S04]  /*1b4a0*/  STL [R1+0xe48], R3 ;  /* 0x000e480301007387 */ /* 0x0007e80000100800 */
[----:B------:R-:W-:Y:S04]  /*1b4b0*/  STL [R1+0xe4c], R250 ;  /* 0x000e4cfa01007387 */ /* 0x000fe80000100800 */
[----:B------:R1:W-:Y:S04]  /*1b4c0*/  STL [R1+0xe44], R251 ;  /* 0x000e44fb01007387 */ /* 0x0003e80000100800 */
[----:B------:R1:W-:Y:S01]  /*1b4d0*/  LDGSTS.E [R4+0x43000], [R250.64], P0 ;  /* 0x43000000fa047fae */ /* 0x0003e20008121848 */
[----:B---3--:R-:W-:-:S05]  /*1b4e0*/  IMAD.WIDE R2, R5, 0x4, R10 ;  /* 0x0000000405027825 */ /* 0x008fca00078e020a */
[----:B------:R-:W-:Y:S04]  /*1b4f0*/  STL [R1+0xe40], R2 ;  /* 0x000e400201007387 */ /* 0x000fe80000100800 */
[----:B-1----:R-:W3:Y:S04]  /*1b500*/  LDL.LU.64 R250, [R1+0x238] ;  /* 0x0002380001fa7983 */ /* 0x002ee80000300a00 */
[----:B------:R-:W3:Y:S04]  /*1b510*/  LDL.LU.64 R10, [R1+0x230] ;  /* 0x00023000010a7983 */ /* 0x000ee80000300a00 */
[----:B------:R1:W-:Y:S04]  /*1b520*/  LDGSTS.E [R4+0x44000], [R2.64], P0 ;  /* 0x4400000002047fae */ /* 0x0003e80008121848 */
[----:B------:R1:W-:Y:S04]  /*1b530*/  STL [R1+0xe38], R3 ;  /* 0x000e380301007387 */ /* 0x0003e80000100800 */
[----:B-1----:R-:W3:Y:S01]  /*1b540*/  LDL.LU.64 R2, [R1+0x208] ;  /* 0x0002080001027983 */ /* 0x002ee20000300a00 */
[----:B------:R-:W-:-:S05]  /*1b550*/  IMAD.WIDE R6, R5, 0x4, R6 ;  /* 0x0000000405067825 */ /* 0x000fca00078e0206 */
[----:B------:R-:W-:Y:S04]  /*1b560*/  STL [R1+0xe3c], R6 ;  /* 0x000e3c0601007387 */ /* 0x000fe80000100800 */
[----:B------:R2:W-:Y:S04]  /*1b570*/  LDGSTS.E [R4+0x45000], [R6.64], P0 ;  /* 0x4500000006047fae */ /* 0x0005e80008121848 */
[----:B------:R2:W-:Y:S02]  /*1b580*/  STL [R1+0xe34], R7 ;  /* 0x000e340701007387 */ /* 0x0005e40000100800 */
[----:B--2---:R-:W-:-:S02]  /*1b590*/  IMAD.WIDE R6, R5, 0x4, R8 ;  /* 0x0000000405067825 */ /* 0x004fc400078e0208 */
[----:B------:R-:W2:Y:S02]  /*1b5a0*/  LDL.LU.64 R8, [R1+0x240] ;  /* 0x0002400001087983 */ /* 0x000ea40000300a00 */
[----:B---3--:R-:W-:-:S05]  /*1b5b0*/  IMAD.WIDE R2, R5, 0x4, R2 ;  /* 0x0000000405027825 */ /* 0x008fca00078e0202 */
[----:B------:R-:W-:Y:S04]  /*1b5c0*/  STL [R1+0xe30], R2 ;  /* 0x000e300201007387 */ /* 0x000fe80000100800 */
[----:B------:R1:W-:Y:S04]  /*1b5d0*/  LDGSTS.E [R4+0x46000], [R2.64], P0 ;  /* 0x4600000002047fae */ /* 0x0003e80008121848 */
[----:B------:R1:W-:Y:S04]  /*1b5e0*/  STL [R1+0xe28], R3 ;  /* 0x000e280301007387 */ /* 0x0003e80000100800 */
[----:B------:R3:W-:Y:S04]  /*1b5f0*/  LDGSTS.E [R4+0x47000], [R6.64], P0 ;  /* 0x4700000006047fae */ /* 0x0007e80008121848 */
[----:B-1----:R-:W2:Y:S04]  /*1b600*/  LDL.LU.64 R2, [R1+0x218] ;  /* 0x0002180001027983 */ /* 0x002ea80000300a00 */
[----:B------:R-:W-:Y:S04]  /*1b610*/  STL [R1+0xe2c], R6 ;  /* 0x000e2c0601007387 */ /* 0x000fe80000100800 */
[----:B------:R3:W-:Y:S04]  /*1b620*/  STL [R1+0xe24], R7 ;  /* 0x000e240701007387 */ /* 0x0007e80000100800 */
[----:B---3--:R-:W3:Y:S01]  /*1b630*/  LDL.LU.64 R6, [R1+0x210] ;  /* 0x0002100001067983 */ /* 0x008ee20000300a00 */
[----:B--2---:R-:W-:-:S05]  /*1b640*/  IMAD.WIDE R2, R5, 0x4, R2 ;  /* 0x0000000405027825 */ /* 0x004fca00078e0202 */
[----:B------:R-:W-:Y:S04]  /*1b650*/  STL [R1+0xe20], R2 ;  /* 0x000e200201007387 */ /* 0x000fe80000100800 */
[----:B------:R1:W-:Y:S04]  /*1b660*/  LDGSTS.E [R4+0x48000], [R2.64], P0 ;  /* 0x4800000002047fae */ /* 0x0003e80008121848 */
[----:B------:R1:W-:Y:S01]  /*1b670*/  STL [R1+0xe18], R3 ;  /* 0x000e180301007387 */ /* 0x0003e20000100800 */
[----:B---3--:R-:W-:-:S03]  /*1b680*/  IMAD.WIDE R6, R5, 0x4, R6 ;  /* 0x0000000405067825 */ /* 0x008fc600078e0206 */
[----:B-1----:R-:W2:Y:S04]  /*1b690*/  LDL.LU.64 R2, [R1+0x228] ;  /* 0x0002280001027983 */ /* 0x002ea80000300a00 */
[----:B------:R-:W-:Y:S04]  /*1b6a0*/  STL [R1+0xe1c], R6 ;  /* 0x000e1c0601007387 */ /* 0x000fe80000100800 */
[----:B------:R1:W-:Y:S04]  /*1b6b0*/  LDGSTS.E [R4+0x49000], [R6.64], P0 ;  /* 0x4900000006047fae */ /* 0x0003e80008121848 */
[----:B------:R1:W-:Y:S04]  /*1b6c0*/  STL [R1+0xe14], R7 ;  /* 0x000e140701007387 */ /* 0x0003e80000100800 */
[----:B-1----:R-:W3:Y:S01]  /*1b6d0*/  LDL.LU.64 R6, [R1+0x220] ;  /* 0x0002200001067983 */ /* 0x002ee20000300a00 */
[----:B----4-:R-:W-:-:S04]  /*1b6e0*/  IMAD.WIDE R12, R5, 0x4, R12 ;  /* 0x00000004050c7825 */ /* 0x010fc800078e020c */
[----:B--2---:R-:W-:-:S05]  /*1b6f0*/  IMAD.WIDE R2, R5, 0x4, R2 ;  /* 0x0000000405027825 */ /* 0x004fca00078e0202 */
[----:B------:R-:W-:Y:S04]  /*1b700*/  STL [R1+0xe10], R2 ;  /* 0x000e100201007387 */ /* 0x000fe80000100800 */
[----:B------:R1:W-:Y:S04]  /*1b710*/  LDGSTS.E [R4+0x4a000], [R2.64], P0 ;  /* 0x4a00000002047fae */ /* 0x0003e80008121848 */
[----:B------:R1:W-:Y:S01]  /*1b720*/  STL [R1+0xe08], R3 ;  /* 0x000e080301007387 */ /* 0x0003e20000100800 */
[----:B---3--:R-:W-:-:S04]  /*1b730*/  IMAD.WIDE R6, R5, 0x4, R6 ;  /* 0x0000000405067825 */ /* 0x008fc800078e0206 */
[C---:B-1----:R-:W-:Y:S01]  /*1b740*/  IMAD.WIDE R2, R5.reuse, 0x4, R250 ;  /* 0x0000000405027825 */ /* 0x042fe200078e02fa */
[----:B------:R-:W-:Y:S04]  /*1b750*/  STL [R1+0xe0c], R6 ;  /* 0x000e0c0601007387 */ /* 0x000fe80000100800 */
[----:B------:R1:W-:Y:S04]  /*1b760*/  LDGSTS.E [R4+0x4b000], [R6.64], P0 ;  /* 0x4b00000006047fae */ /* 0x0003e80008121848 */
[----:B------:R1:W-:Y:S04]  /*1b770*/  STL [R1+0xe04], R7 ;  /* 0x000e040701007387 */ /* 0x0003e80000100800 */
[----:B------:R-:W-:Y:S04]  /*1b780*/  STL [R1+0xe00], R2 ;  /* 0x000e000201007387 */ /* 0x000fe80000100800 */
[----:B------:R2:W-:Y:S01]  /*1b790*/  LDGSTS.E [R4+0x4c000], [R2.64], P0 ;  /* 0x4c00000002047fae */ /* 0x0005e20008121848 */
[----:B-1----:R-:W-:-:S03]  /*1b7a0*/  IMAD.WIDE R6, R5, 0x4, R10 ;  /* 0x0000000405067825 */ /* 0x002fc600078e020a */
[----:B------:R2:W-:Y:S04]  /*1b7b0*/  STL [R1+0xdf8], R3 ;  /* 0x000df80301007387 */ /* 0x0005e80000100800 */
[----:B------:R-:W-:Y:S04]  /*1b7c0*/  STL [R1+0xdfc], R6 ;  /* 0x000dfc0601007387 */ /* 0x000fe80000100800 */
[----:B------:R1:W-:Y:S01]  /*1b7d0*/  LDGSTS.E [R4+0x4d000], [R6.64], P0 ;  /* 0x4d00000006047fae */ /* 0x0003e20008121848 */
[----:B--2---:R-:W-:-:S03]  /*1b7e0*/  IMAD.WIDE R2, R5, 0x4, R8 ;  /* 0x0000000405027825 */ /* 0x004fc600078e0208 */
[----:B------:R1:W-:Y:S04]  /*1b7f0*/  STL [R1+0xdf4], R7 ;  /* 0x000df40701007387 */ /* 0x0003e80000100800 */
[----:B------:R-:W-:Y:S04]  /*1b800*/  STL [R1+0xdf0], R2 ;  /* 0x000df00201007387 */ /* 0x000fe80000100800 */
[----:B------:R2:W-:Y:S04]  /*1b810*/  STL [R1+0xde8], R3 ;  /* 0x000de80301007387 */ /* 0x0005e80000100800 */
[----:B------:R2:W-:Y:S01]  /*1b820*/  LDGSTS.E [R4+0x4e000], [R2.64], P0 ;  /* 0x4e00000002047fae */ /* 0x0005e20008121848 */
[----:B-1----:R-:W-:-:S03]  /*1b830*/  IMAD.WIDE R6, R5, 0x4, R32 ;  /* 0x0000000405067825 */ /* 0x002fc600078e0220 */
[----:B------:R-:W-:Y:S04]  /*1b840*/  STL [R1+0xdec], R12 ;  /* 0x000dec0c01007387 */ /* 0x000fe80000100800 */
[----:B------:R1:W-:Y:S01]  /*1b850*/  STL [R1+0xde4], R13 ;  /* 0x000de40d01007387 */ /* 0x0003e20000100800 */
[----:B--2---:R-:W-:-:S03]  /*1b860*/  IMAD.WIDE R2, R5, 0x4, R28 ;  /* 0x0000000405027825 */ /* 0x004fc600078e021c */
[----:B------:R1:W-:Y:S04]  /*1b870*/  LDGSTS.E [R4+0x4f000], [R12.64], P0 ;  /* 0x4f0000000c047fae */ /* 0x0003e80008121848 */
[----:B------:R-:W2:Y:S04]  /*1b880*/  LDL.LU.64 R28, [R1+0x1458] ;  /* 0x00145800011c7983 */ /* 0x000ea80000300a00 */
[----:B------:R-:W3:Y:S01]  /*1b890*/  LDL.LU.64 R32, [R1+0x1450] ;  /* 0x0014500001207983 */ /* 0x000ee20000300a00 */
[----:B------:R-:W-:-:S03]  /*1b8a0*/  IMAD.WIDE R14, R5, 0x4, R14 ;  /* 0x00000004050e7825 */ /* 0x000fc600078e020e */
[----:B------:R-:W2:Y:S01]  /*1b8b0*/  LDL R252, [R1+0xf30] ;  /* 0x000f300001fc7983 */ /* 0x000ea20000100800 */
[----:B------:R-:W-:-:S03]  /*1b8c0*/  IMAD.WIDE R16, R5, 0x4, R16 ;  /* 0x0000000405107825 */ /* 0x000fc600078e0210 */
[----:B------:R1:W-:Y:S01]  /*1b8d0*/  LDGSTS.E [R4+0x50000], [R14.64], P0 ;  /* 0x500000000e047fae */ /* 0x0003e20008121848 */
        /* <DEDUP_REMOVED lines=12> */
[----:B------:R-:W-:-:S04]  /*1b9a0*/  IMAD.WIDE R94, R5, 0x4, R94 ;  /* 0x00000004055e7825 */ /* 0x000fc800078e025e */
[C---:B------:R-:W-:Y:S01]  /*1b9b0*/  IMAD.WIDE R100, R5.reuse, 0x4, R100 ;  /* 0x0000000405647825 */ /* 0x040fe200078e0264 */
[----:B------:R-:W-:Y:S03]  /*1b9c0*/  STL.64 [R1], R94 ;  /* 0x0000005e01007387 */ /* 0x000fe60000100a00 */
[----:B------:R-:W-:-:S04]  /*1b9d0*/  IMAD.WIDE R34, R5, 0x4, R34 ;  /* 0x0000000405227825 */ /* 0x000fc800078e0222 */
[C---:B------:R-:W-:Y:S01]  /*1b9e0*/  IMAD.WIDE R106, R5.reuse, 0x4, R106 ;  /* 0x00000004056a7825 */ /* 0x040fe200078e026a */
[----:B------:R-:W-:Y:S03]  /*1b9f0*/  STL.64 [R1+0x8], R100 ;  /* 0x0000086401007387 */ /* 0x000fe60000100a00 */
        /* <DEDUP_REMOVED lines=17> */
[----:B------:R1:W-:Y:S03]  /*1bb10*/  STL.64 [R1+0x38], R10 ;  /* 0x0000380a01007387 */ /* 0x0003e60000100a00 */
[----:B------:R-:W-:-:S04]  /*1bb20*/  IMAD.WIDE R64, R5, 0x4, R64 ;  /* 0x0000000405407825 */ /* 0x000fc800078e0240 */
[C---:B------:R-:W-:Y:S01]  /*1bb30*/  IMAD.WIDE R166, R5.reuse, 0x4, R166 ;  /* 0x0000000405a67825 */ /* 0x040fe200078e02a6 */
[----:B------:R1:W-:Y:S03]  /*1bb40*/  STL.64 [R1+0x40], R8 ;  /* 0x0000400801007387 */ /* 0x0003e60000100a00 */
        /* <DEDUP_REMOVED lines=26> */
[C---:B-1----:R-:W-:Y:S01]  /*1bcf0*/  IMAD.WIDE R12, R5.reuse, 0x4, R238 ;  /* 0x00000004050c7825 */ /* 0x042fe200078e02ee */
[----:B------:R-:W-:Y:S04]  /*1bd00*/  STL.64 [R1+0xa0], R232 ;  /* 0x0000a0e801007387 */ /* 0x000fe80000100a00 */
[----:B------:R1:W-:Y:S01]  /*1bd10*/  STL.64 [R1+0xa8], R12 ;  /* 0x0000a80c01007387 */ /* 0x0003e20000100a00 */
[----:B------:R-:W-:-:S04]  /*1bd20*/  IMAD.WIDE R148, R5, 0x4, R148 ;  /* 0x0000000405947825 */ /* 0x000fc800078e0294 */
[----:B------:R-:W-:-:S04]  /*1bd30*/  IMAD.WIDE R154, R5, 0x4, R154 ;  /* 0x00000004059a7825 */ /* 0x000fc800078e029a */
[----:B------:R-:W-:-:S04]  /*1bd40*/  IMAD.WIDE R160, R5, 0x4, R160 ;  /* 0x0000000405a07825 */ /* 0x000fc800078e02a0 */
[----:B--2---:R-:W-:-:S04]  /*1bd50*/  IMAD.WIDE R28, R5, 0x4, R28 ;  /* 0x00000004051c7825 */ /* 0x004fc800078e021c */
[C---:B---3--:R-:W-:Y:S01]  /*1bd60*/  IMAD.WIDE R32, R5.reuse, 0x4, R32 ;  /* 0x0000000405207825 */ /* 0x048fe200078e0220 */
        /* <DEDUP_REMOVED lines=25> */
[----:B-1----:R-:W4:Y:S04]  /*1bf00*/  LDL.LU.64 R10, [R1+0x338] ;  /* 0x00033800010a7983 */ /* 0x002f280000300a00 */
[----:B--2---:R-:W2:Y:S04]  /*1bf10*/  LDL.LU.64 R8, [R1+0x330] ;  /* 0x0003300001087983 */ /* 0x004ea80000300a00 */
[----:B------:R-:W2:Y:S04]  /*1bf20*/  LDL.LU.64 R112, [R1+0x348] ;  /* 0x0003480001707983 */ /* 0x000ea80000300a00 */
[----:B------:R1:W-:Y:S04]  /*1bf30*/  LDGSTS.E [R4+0x70000], [R154.64], P0 ;  /* 0x700000009a047fae */ /* 0x0003e80008121848 */
[----:B------:R1:W-:Y:S04]  /*1bf40*/  LDGSTS.E [R4+0x71000], [R160.64], P0 ;  /* 0x71000000a0047fae */ /* 0x0003e80008121848 */
[----:B------:R-:W2:Y:S04]  /*1bf50*/  LDL.LU.64 R106, [R1+0x340] ;  /* 0x00034000016a7983 */ /* 0x000ea80000300a00 */
[----:B------:R1:W-:Y:S04]  /*1bf60*/  LDGSTS.E [R4+0x72000], [R166.64], P0 ;  /* 0x72000000a6047fae */ /* 0x0003e80008121848 */
[----:B------:R1:W-:Y:S04]  /*1bf70*/  LDGSTS.E [R4+0x73000], [R172.64], P0 ;  /* 0x73000000ac047fae */ /* 0x0003e80008121848 */
[----:B------:R1:W-:Y:S04]  /*1bf80*/  LDGSTS.E [R4+0x74000], [R178.64], P0 ;  /* 0x74000000b2047fae */ /* 0x0003e80008121848 */
[----:B------:R1:W-:Y:S04]  /*1bf90*/  LDGSTS.E [R4+0x75000], [R184.64], P0 ;  /* 0x75000000b8047fae */ /* 0x0003e80008121848 */
[----:B------:R1:W-:Y:S04]  /*1bfa0*/  LDGSTS.E [R4+0x76000], [R190.64], P0 ;  /* 0x76000000be047fae */ /* 0x0003e80008121848 */
[----:B------:R-:W2:Y:S04]  /*1bfb0*/  LDL.LU.64 R100, [R1+0x358] ;  /* 0x0003580001647983 */ /* 0x000ea80000300a00 */
[----:B------:R1:W-:Y:S04]  /*1bfc0*/  LDGSTS.E [R4+0x77000], [R196.64], P0 ;  /* 0x77000000c4047fae */ /* 0x0003e80008121848 */
[----:B------:R1:W-:Y:S04]  /*1bfd0*/  LDGSTS.E [R4+0x78000], [R202.64], P0 ;  /* 0x78000000ca047fae */ /* 0x0003e80008121848 */
[----:B---3--:R-:W3:Y:S04]  /*1bfe0*/  LDL.LU.64 R94, [R1+0x350] ;  /* 0x00035000015e7983 */ /* 0x008ee80000300a00 */
[----:B------:R1:W-:Y:S04]  /*1bff0*/  LDGSTS.E [R4+0x79000], [R208.64], P0 ;  /* 0x79000000d0047fae */ /* 0x0003e80008121848 */
[----:B------:R1:W-:Y:S04]  /*1c000*/  LDGSTS.E [R4+0x7a000], [R214.64], P0 ;  /* 0x7a000000d6047fae */ /* 0x0003e80008121848 */
[----:B------:R1:W-:Y:S04]  /*1c010*/  LDGSTS.E [R4+0x7b000], [R220.64], P0 ;  /* 0x7b000000dc047fae */ /* 0x0003e80008121848 */
[----:B------:R-:W-:Y:S04]  /*1c020*/  STL [R1+0xde0], R2 ;  /* 0x000de00201007387 */ /* 0x000fe80000100800 */
[----:B------:R1:W-:Y:S04]  /*1c030*/  LDGSTS.E [R4+0x7c000], [R226.64], P0 ;  /* 0x7c000000e2047fae */ /* 0x0003e80008121848 */
[----:B------:R4:W-:Y:S04]  /*1c040*/  STL [R1+0xdd8], R3 ;  /* 0x000dd80301007387 */ /* 0x0009e80000100800 */
[----:B------:R1:W-:Y:S04]  /*1c050*/  LDGSTS.E [R4+0x7d000], [R232.64], P0 ;  /* 0x7d000000e8047fae */ /* 0x0003e80008121848 */
[----:B------:R-:W3:Y:S04]  /*1c060*/  LDL.LU.64 R88, [R1+0x368] ;  /* 0x0003680001587983 */ /* 0x000ee80000300a00 */
[----:B------:R1:W-:Y:S04]  /*1c070*/  LDGSTS.E [R4+0x7e000], [R12.64], P0 ;  /* 0x7e0000000c047fae */ /* 0x0003e80008121848 */
[----:B-1----:R-:W3:Y:S01]  /*1c080*/  LDL.LU.64 R12, [R1+0x360] ;  /* 0x00036000010c7983 */ /* 0x002ee20000300a00 */
[----:B------:R-:W-:-:S03]  /*1c090*/  IMAD.WIDE R244, R5, 0x4, R244 ;  /* 0x0000000405f47825 */ /* 0x000fc600078e02f4 */
[----:B------:R-:W-:Y:S04]  /*1c0a0*/  STL [R1+0xddc], R6 ;  /* 0x000ddc0601007387 */ /* 0x000fe80000100800 */
[----:B------:R1:W-:Y:S04]  /*1c0b0*/  LDGSTS.E [R4+0x7f000], [R244.64], P0 ;  /* 0x7f000000f4047fae */ /* 0x0003e80008121848 */
[----:B------:R4:W-:Y:S04]  /*1c0c0*/  LDGSTS.E [R252+0x40400], [R2.64], P0 ;  /* 0x4040000002fc7fae */ /* 0x0009e80008121848 */
[----:B------:R2:W-:Y:S04]  /*1c0d0*/  LDGSTS.E [R252+0x41400], [R6.64], P0 ;  /* 0x4140000006fc7fae */ /* 0x0005e80008121848 */
[----:B------:R2:W-:Y:S01]  /*1c0e0*/  STL [R1+0xdd4], R7 ;  /* 0x000dd40701007387 */ /* 0x0005e20000100800 */
[----:B----4-:R-:W-:-:S04]  /*1c0f0*/  IMAD.WIDE R2, R5, 0x4, R10 ;  /* 0x0000000405027825 */ /* 0x010fc800078e020a */
[C---:B--2---:R-:W-:Y:S01]  /*1c100*/  IMAD.WIDE R6, R5.reuse, 0x4, R8 ;  /* 0x0000000405067825 */ /* 0x044fe200078e0208 */
[----:B------:R-:W-:Y:S04]  /*1c110*/  STL [R1+0xdd0], R2 ;  /* 0x000dd00201007387 */ /* 0x000fe80000100800 */
[----:B------:R2:W-:Y:S04]  /*1c120*/  STL [R1+0xdc8], R3 ;  /* 0x000dc80301007387 */ /* 0x0005e80000100800 */
[----:B------:R-:W-:Y:S04]  /*1c130*/  STL [R1+0xdcc], R6 ;  /* 0x000dcc0601007387 */ /* 0x000fe80000100800 */
[----:B------:R2:W-:Y:S04]  /*1c140*/  LDGSTS.E [R252+0x42400], [R2.64], P0 ;  /* 0x4240000002fc7fae */ /* 0x0005e80008121848 */
[----:B------:R-:W4:Y:S04]  /*1c150*/  LDL.LU.64 R10, [R1+0x378] ;  /* 0x00037800010a7983 */ /* 0x000f280000300a00 */
[----:B------:R-:W4:Y:S01]  /*1c160*/  LDL.LU.64 R8, [R1+0x370] ;  /* 0x0003700001087983 */ /* 0x000f220000300a00 */
[----:B--2---:R-:W-:-:S03]  /*1c170*/  IMAD.WIDE R2, R5, 0x4, R112 ;  /* 0x0000000405027825 */ /* 0x004fc600078e0270 */
[----:B------:R2:W-:Y:S04]  /*1c180*/  LDGSTS.E [R252+0x43400], [R6.64], P0 ;  /* 0x4340000006fc7fae */ /* 0x0005e80008121848 */
[----:B------:R2:W-:Y:S04]  /*1c190*/  STL [R1+0xdc4], R7 ;  /* 0x000dc40701007387 */ /* 0x0005e80000100800 */
[----:B------:R-:W-:Y:S04]  /*1c1a0*/  STL [R1+0xdc0], R2 ;  /* 0x000dc00201007387 */ /* 0x000fe80000100800 */
[----:B------:R1:W-:Y:S01]  /*1c1b0*/  LDGSTS.E [R252+0x44400], [R2.64], P0 ;  /* 0x4440000002fc7fae */ /* 0x0003e20008121848 */
[----:B--2---:R-:W-:-:S03]  /*1c1c0*/  IMAD.WIDE R6, R5, 0x4, R106 ;  /* 0x0000000405067825 */ /* 0x004fc600078e026a */
[----:B------:R1:W-:Y:S04]  /*1c1d0*/  STL [R1+0xdb8], R3 ;  /* 0x000db80301007387 */ /* 0x0003e80000100800 */
[----:B------:R-:W-:Y:S04]  /*1c1e0*/  STL [R1+0xdbc], R6 ;  /* 0x000dbc0601007387 */ /* 0x000fe80000100800 */
[----:B------:R3:W-:Y:S01]  /*1c1f0*/  LDGSTS.E [R252+0x45400], [R6.64], P0 ;  /* 0x4540000006fc7fae */ /* 0x0007e20008121848 */
[----:B-1----:R-:W-:-:S03]  /*1c200*/  IMAD.WIDE R2, R5, 0x4, R100 ;  /* 0x0000000405027825 */ /* 0x002fc600078e0264 */
[----:B------:R3:W-:Y:S04]  /*1c210*/  STL [R1+0xdb4], R7 ;  /* 0x000db40701007387 */ /* 0x0007e80000100800 */
[----:B------:R-:W-:Y:S04]  /*1c220*/  STL [R1+0xdb0], R2 ;  /* 0x000db00201007387 */ /* 0x000fe80000100800 */
[----:B------:R1:W-:Y:S01]  /*1c230*/  LDGSTS.E [R252+0x46400], [R2.64], P0 ;  /* 0x4640000002fc7fae */ /* 0x0003e20008121848 */
[----:B---3--:R-:W-:-:S03]  /*1c240*/  IMAD.WIDE R6, R5, 0x4, R94 ;  /* 0x0000000405067825 */ /* 0x008fc600078e025e */
[----:B------:R1:W-:Y:S04]  /*1c250*/  STL [R1+0xda8], R3 ;  /* 0x000da80301007387 */ /* 0x0003e80000100800 */
[----:B------:R-:W-:Y:S04]  /*1c260*/  STL [R1+0xdac], R6 ;  /* 0x000dac0601007387 */ /* 0x000fe80000100800 */
[----:B------:R2:W-:Y:S04]  /*1c270*/  LDGSTS.E [R252+0x47400], [R6.64], P0 ;  /* 0x4740000006fc7fae */ /* 0x0005e80008121848 */
[----:B------:R2:W-:Y:S04]  /*1c280*/  STL [R1+0xda4], R7 ;  /* 0x000da40701007387 */ /* 0x0005e80000100800 */
[----:B------:R-:W3:Y:S01]  /*1c290*/  LDL.LU.64 R184, [R1+0x388] ;  /* 0x0003880001b87983 */ /* 0x000ee20000300a00 */
[----:B-1----:R-:W-:-:S03]  /*1c2a0*/  IMAD.WIDE R2, R5, 0x4, R88 ;  /* 0x0000000405027825 */ /* 0x002fc600078e0258 */
[----:B------:R-:W3:Y:S04]  /*1c2b0*/  LDL.LU.64 R178, [R1+0x380] ;  /* 0x0003800001b27983 */ /* 0x000ee80000300a00 */
[----:B------:R-:W-:Y:S04]  /*1c2c0*/  STL [R1+0xda0], R2 ;  /* 0x000da00201007387 */ /* 0x000fe80000100800 */
[----:B------:R4:W-:Y:S04]  /*1c2d0*/  STL [R1+0xd98], R3 ;  /* 0x000d980301007387 */ /* 0x0009e80000100800 */
[----:B------:R4:W-:Y:S01]  /*1c2e0*/  LDGSTS.E [R252+0x48400], [R2.64], P0 ;  /* 0x4840000002fc7fae */ /* 0x0009e20008121848 */
[----:B--2---:R-:W-:-:S05]  /*1c2f0*/  IMAD.WIDE R6, R5, 0x4, R12 ;  /* 0x0000000405067825 */ /* 0x004fca00078e020c */
[----:B------:R-:W-:Y:S04]  /*1c300*/  STL [R1+0xd9c], R6 ;  /* 0x000d9c0601007387 */ /* 0x000fe80000100800 */
[----:B------:R1:W-:Y:S04]  /*1c310*/  STL [R1+0xd94], R7 ;  /* 0x000d940701007387 */ /* 0x0003e80000100800 */
[----:B------:R-:W2:Y:S04]  /*1c320*/  LDL.LU.64 R172, [R1+0x398] ;  /* 0x0003980001ac7983 */ /* 0x000ea80000300a00 */
[----:B------:R-:W2:Y:S04]  /*1c330*/  LDL.LU.64 R166, [R1+0x390] ;  /* 0x0003900001a67983 */ /* 0x000ea80000300a00 */
[----:B------:R1:W-:Y:S01]  /*1c340*/  LDGSTS.E [R252+0x49400], [R6.64], P0 ;  /* 0x4940000006fc7fae */ /* 0x0003e20008121848 */
[----:B----4-:R-:W-:-:S04]  /*1c350*/  IMAD.WIDE R2, R5, 0x4, R10 ;  /* 0x0000000405027825 */ /* 0x010fc800078e020a */
[C---:B-1----:R-:W-:Y:S01]  /*1c360*/  IMAD.WIDE R6, R5.reuse, 0x4, R8 ;  /* 0x0000000405067825 */ /* 0x042fe200078e0208 */
[----:B------:R-:W-:Y:S04]  /*1c370*/  STL [R1+0xd90], R2 ;  /* 0x000d900201007387 */ /* 0x000fe80000100800 */
[----:B------:R3:W-:Y:S04]  /*1c380*/  STL [R1+0xd88], R3 ;  /* 0x000d880301007387 */ /* 0x0007e80000100800 */
[----:B------:R-:W-:Y:S04]  /*1c390*/  STL [R1+0xd8c], R6 ;  /* 0x000d8c0601007387 */ /* 0x000fe80000100800 */
[----:B------:R1:W-:Y:S04]  /*1c3a0*/  STL [R1+0xd84], R7 ;  /* 0x000d840701007387 */ /* 0x0003e80000100800 */
[----:B------:R-:W4:Y:S04]  /*1c3b0*/  LDL.LU.64 R8, [R1+0x320] ;  /* 0x0003200001087983 */ /* 0x000f280000300a00 */
[----:B------:R-:W4:Y:S04]  /*1c3c0*/  LDL.LU.64 R10, [R1+0x310] ;  /* 0x00031000010a7983 */ /* 0x000f280000300a00 */
[----:B------:R-:W4:Y:S04]  /*1c3d0*/  LDL.LU.64 R12, [R1+0x300] ;  /* 0x00030000010c7983 */ /* 0x000f280000300a00 */
[----:B------:R-:W4:Y:S04]  /*1c3e0*/  LDL.LU.64 R88, [R1+0x2f0] ;  /* 0x0002f00001587983 */ /* 0x000f280000300a00 */
[----:B------:R-:W4:Y:S04]  /*1c3f0*/  LDL.LU.64 R94, [R1+0x2e0] ;  /* 0x0002e000015e7983 */ /* 0x000f280000300a00 */
[----:B------:R-:W4:Y:S04]  /*1c400*/  LDL.LU.64 R100, [R1+0x2d0] ;  /* 0x0002d00001647983 */ /* 0x000f280000300a00 */
[----:B------:R-:W4:Y:S04]  /*1c410*/  LDL.LU.64 R106, [R1+0x2c0] ;  /* 0x0002c000016a7983 */ /* 0x000f280000300a00 */
[----:B------:R3:W-:Y:S04]  /*1c420*/  LDGSTS.E [R252+0x4a400], [R2.64], P0 ;  /* 0x4a40000002fc7fae */ /* 0x0007e80008121848 */
[----:B------:R-:W4:Y:S04]  /*1c430*/  LDL.LU.64 R112, [R1+0x2b0] ;  /* 0x0002b00001707983 */ /* 0x000f280000300a00 */
[----:B------:R-:W4:Y:S04]  /*1c440*/  LDL.LU.64 R118, [R1+0x2a0] ;  /* 0x0002a00001767983 */ /* 0x000f280000300a00 */
[----:B------:R1:W-:Y:S01]  /*1c450*/  LDGSTS.E [R252+0x4b400], [R6.64], P0 ;  /* 0x4b40000006fc7fae */ /* 0x0003e20008121848 */
[----:B---3--:R-:W-:-:S03]  /*1c460*/  IMAD.WIDE R2, R5, 0x4, R184 ;  /* 0x0000000405027825 */ /* 0x008fc600078e02b8 */
[----:B------:R-:W3:Y:S04]  /*1c470*/  LDL.LU.64 R124, [R1+0x290] ;  /* 0x00029000017c7983 */ /* 0x000ee80000300a00 */
[----:B------:R-:W3:Y:S01]  /*1c480*/  LDL.LU.64 R130, [R1+0x280] ;  /* 0x0002800001827983 */ /* 0x000ee20000300a00 */
[----:B-1----:R-:W-:-:S03]  /*1c490*/  IMAD.WIDE R6, R5, 0x4, R178 ;  /* 0x0000000405067825 */ /* 0x002fc600078e02b2 */
[----:B------:R-:W3:Y:S04]  /*1c4a0*/  LDL.LU.64 R136, [R1+0x270] ;  /* 0x0002700001887983 */ /* 0x000ee80000300a00 */
[----:B------:R-:W3:Y:S04]  /*1c4b0*/  LDL.LU.64 R142, [R1+0x260] ;  /* 0x00026000018e7983 */ /* 0x000ee80000300a00 */
[----:B------:R-:W-:Y:S04]  /*1c4c0*/  STL [R1+0xd80], R2 ;  /* 0x000d800201007387 */ /* 0x000fe80000100800 */
        /* <DEDUP_REMOVED lines=14> */
[----:B------:R-:W2:Y:S01]  /*1c5b0*/  LDL.LU.64 R48, [R1+0x1448] ;  /* 0x0014480001307983 */ /* 0x000ea20000300a00 */
[----:B-1----:R-:W-:-:S03]  /*1c5c0*/  IMAD.WIDE R6, R5, 0x4, R42 ;  /* 0x0000000405067825 */ /* 0x002fc600078e022a */
[----:B------:R-:W2:Y:S01]  /*1c5d0*/  LDL.LU.64 R42, [R1+0x1440] ;  /* 0x00144000012a7983 */ /* 0x000ea20000300a00 */
[----:B------:R-:W-:-:S03]  /*1c5e0*/  IMAD.WIDE R166, R5, 0x4, R66 ;  /* 0x0000000405a67825 */ /* 0x000fc600078e0242 */
[----:B------:R-:W2:Y:S01]  /*1c5f0*/  LDL R4, [R1+0xf2c] ;  /* 0x000f2c0001047983 */ /* 0x000ea20000100800 */
[----:B------:R-:W-:-:S03]  /*1c600*/  IMAD.WIDE R172, R5, 0x4, R72 ;  /* 0x0000000405ac7825 */ /* 0x000fc600078e0248 */
[----:B------:R-:W2:Y:S04]  /*1c610*/  LDL.LU.64 R66, [R1+0x488] ;  /* 0x0004880001427983 */ /* 0x000ea80000300a00 */
[----:B------:R-:W2:Y:S01]  /*1c620*/  LDL.LU.64 R72, [R1+0x498] ;  /* 0x0004980001487983 */ /* 0x000ea20000300a00 */
[----:B------:R-:W-:-:S04]  /*1c630*/  IMAD.WIDE R54, R5, 0x4, R54 ;  /* 0x0000000405367825 */ /* 0x000fc800078e0236 */
[----:B------:R-:W-:-:S04]  /*1c640*/  IMAD.WIDE R60, R5, 0x4, R60 ;  /* 0x00000004053c7825 */ /* 0x000fc800078e023c */
[----:B------:R-:W-:-:S04]  /*1c650*/  IMAD.WIDE R178, R5, 0x4, R78 ;  /* 0x0000000405b27825 */ /* 0x000fc800078e024e */
[----:B------:R-:W-:-:S04]  /*1c660*/  IMAD.WIDE R184, R5, 0x4, R84 ;  /* 0x0000000405b87825 */ /* 0x000fc800078e0254 */
[C---:B------:R-:W-:Y:S02]  /*1c670*/  IMAD.WIDE R190, R5.reuse, 0x4, R90 ;  /* 0x0000000405be7825 */ /* 0x040fe400078e025a */
[----:B------:R-:W2:Y:S02]  /*1c680*/  LDL.LU.64 R90, [R1+0x430] ;  /* 0x00043000015a7983 */ /* 0x000ea40000300a00 */
[C---:B------:R-:W-:Y:S02]  /*1c690*/  IMAD.WIDE R196, R5.reuse, 0x4, R96 ;  /* 0x0000000405c47825 */ /* 0x040fe400078e0260 */
[----:B------:R-:W2:Y:S02]  /*1c6a0*/  LDL.LU.64 R96, [R1+0x440] ;  /* 0x0004400001607983 */ /* 0x000ea40000300a00 */
[C---:B------:R-:W-:Y:S02]  /*1c6b0*/  IMAD.WIDE R202, R5.reuse, 0x4, R102 ;  /* 0x0000000405ca7825 */ /* 0x040fe400078e0266 */
[----:B------:R-:W2:Y:S02]  /*1c6c0*/  LDL.LU.64 R102, [R1+0x468] ;  /* 0x0004680001667983 */ /* 0x000ea40000300a00 */
[----:B------:R-:W-:-:S02]  /*1c6d0*/  IMAD.WIDE R208, R5, 0x4, R108 ;  /* 0x0000000405d07825 */ /* 0x000fc400078e026c */
[----:B------:R-:W2:Y:S02]  /*1c6e0*/  LDL.LU.64 R108, [R1+0x478] ;  /* 0x00047800016c7983 */ /* 0x000ea40000300a00 */
[----:B------:R-:W-:-:S04]  /*1c6f0*/  IMAD.WIDE R214, R5, 0x4, R114 ;  /* 0x0000000405d67825 */ /* 0x000fc800078e0272 */
        /* <DEDUP_REMOVED lines=17> */
[C---:B------:R-:W-:Y:S01]  /*1c810*/  IMAD.WIDE R222, R5.reuse, 0x4, R222 ;  /* 0x0000000405de7825 */ /* 0x040fe200078e02de */
[----:B------:R-:W-:Y:S03]  /*1c820*/  STL [R1+0xd5c], R2 ;  /* 0x000d5c0201007387 */ /* 0x000fe60000100800 */
[C---:B------:R-:W-:Y:S01]  /*1c830*/  IMAD.WIDE R228, R5.reuse, 0x4, R228 ;  /* 0x0000000405e47825 */ /* 0x040fe200078e02e4 */
[----:B------:R1:W-:Y:S03]  /*1c840*/  STL [R1+0xd54], R3 ;  /* 0x000d540301007387 */ /* 0x0003e60000100800 */
[C---:B------:R-:W-:Y:S01]  /*1c850*/  IMAD.WIDE R234, R5.reuse, 0x4, R234 ;  /* 0x0000000405ea7825 */ /* 0x040fe200078e02ea */
[----:B------:R-:W2:Y:S03]  /*1c860*/  LDL.LU.64 R84, [R1+0x420] ;  /* 0x0004200001547983 */ /* 0x000ea60000300a00 */
[C---:B------:R-:W-:Y:S01]  /*1c870*/  IMAD.WIDE R240, R5.reuse, 0x4, R240 ;  /* 0x0000000405f07825 */ /* 0x040fe200078e02f0 */
[----:B------:R-:W2:Y:S03]  /*1c880*/  LDL.LU.64 R78, [R1+0x410] ;  /* 0x00041000014e7983 */ /* 0x000ea60000300a00 */
[----:B------:R-:W-:-:S04]  /*1c890*/  IMAD.WIDE R246, R5, 0x4, R246 ;  /* 0x0000000405f67825 */ /* 0x000fc800078e02f6 */
[----:B----4-:R-:W-:-:S04]  /*1c8a0*/  IMAD.WIDE R8, R5, 0x4, R8 ;  /* 0x0000000405087825 */ /* 0x010fc800078e0208 */
[C---:B------:R-:W-:Y:S01]  /*1c8b0*/  IMAD.WIDE R10, R5.reuse, 0x4, R10 ;  /* 0x00000004050a7825 */ /* 0x040fe200078e020a */
[----:B------:R4:W-:Y:S03]  /*1c8c0*/  LDGSTS.E [R252+0x50400], [R8.64], P0 ;  /* 0x5040000008fc7fae */ /* 0x0009e60008121848 */
        /* <DEDUP_REMOVED lines=9> */
[----:B------:R4:W-:Y:S04]  /*1c960*/  LDGSTS.E [R252+0x55400], [R100.64], P0 ;  /* 0x5540000064fc7fae */ /* 0x0009e80008121848 */
[----:B------:R4:W-:Y:S01]  /*1c970*/  LDGSTS.E [R252+0x56400], [R106.64], P0 ;  /* 0x564000006afc7fae */ /* 0x0009e20008121848 */
[----:B------:R-:W-:-:S04]  /*1c980*/  IMAD.WIDE R112, R5, 0x4, R112 ;  /* 0x0000000405707825 */ /* 0x000fc800078e0270 */
[C---:B------:R-:W-:Y:S01]  /*1c990*/  IMAD.WIDE R118, R5.reuse, 0x4, R118 ;  /* 0x0000000405767825 */ /* 0x040fe200078e0276 */
[----:B------:R4:W-:Y:S04]  /*1c9a0*/  LDGSTS.E [R252+0x57400], [R112.64], P0 ;  /* 0x5740000070fc7fae */ /* 0x0009e80008121848 */
[----:B------:R4:W-:Y:S01]  /*1c9b0*/  LDGSTS.E [R252+0x58400], [R118.64], P0 ;  /* 0x5840000076fc7fae */ /* 0x0009e20008121848 */
[----:B---3--:R-:W-:-:S04]  /*1c9c0*/  IMAD.WIDE R124, R5, 0x4, R124 ;  /* 0x00000004057c7825 */ /* 0x008fc800078e027c */
[C---:B------:R-:W-:Y:S01]  /*1c9d0*/  IMAD.WIDE R130, R5.reuse, 0x4, R130 ;  /* 0x0000000405827825 */ /* 0x040fe200078e0282 */
[----:B------:R4:W-:Y:S03]  /*1c9e0*/  LDGSTS.E [R252+0x59400], [R124.64], P0 ;  /* 0x594000007cfc7fae */ /* 0x0009e60008121848 */
[C---:B------:R-:W-:Y:S01]  /*1c9f0*/  IMAD.WIDE R136, R5.reuse, 0x4, R136 ;  /* 0x0000000405887825 */ /* 0x040fe200078e0288 */
[----:B------:R4:W-:Y:S03]  /*1ca00*/  LDGSTS.E [R252+0x5a400], [R130.64], P0 ;  /* 0x5a40000082fc7fae */ /* 0x0009e60008121848 */
[C---:B------:R-:W-:Y:S01]  /*1ca10*/  IMAD.WIDE R142, R5.reuse, 0x4, R142 ;  /* 0x00000004058e7825 */ /* 0x040fe200078e028e */
[----:B------:R4:W-:Y:S04]  /*1ca20*/  LDGSTS.E [R252+0x5b400], [R136.64], P0 ;  /* 0x5b40000088fc7fae */ /* 0x0009e80008121848 */
[----:B------:R4:W-:Y:S04]  /*1ca30*/  LDGSTS.E [R252+0x5c400], [R142.64], P0 ;  /* 0x5c4000008efc7fae */ /* 0x0009e80008121848 */
[----:B------:R-:W-:Y:S01]  /*1ca40*/  STL [R1+0xd58], R6 ;  /* 0x000d580601007387 */ /* 0x000fe20000100800 */
[----:B--2---:R-:W-:-:S04]  /*1ca50*/  IMAD.WIDE R48, R5, 0x4, R48 ;  /* 0x0000000405307825 */ /* 0x004fc800078e0230 */
[----:B------:R-:W-:-:S05]  /*1ca60*/  IMAD.WIDE R42, R5, 0x4, R42 ;  /* 0x00000004052a7825 */ /* 0x000fca00078e022a */
        /* <DEDUP_REMOVED lines=37> */
[----:B------:R2:W-:Y:S01]  /*1ccc0*/  STL [R1+0xd50], R7 ;  /* 0x000d500701007387 */ /* 0x0005e20000100800 */
[----:B-1----:R-:W-:-:S04]  /*1ccd0*/  IMAD.WIDE R2, R5, 0x4, R66 ;  /* 0x0000000405027825 */ /* 0x002fc800078e0242 */
[C---:B--2---:R-:W-:Y:S02]  /*1cce0*/  IMAD.WIDE R6, R5.reuse, 0x4, R72 ;  /* 0x0000000405067825 */ /* 0x044fe400078e0248 */
[----:B------:R-:W2:Y:S04]  /*1ccf0*/  LDL.LU.64 R72, [R1+0x400] ;  /* 0x0004000001487983 */ /* 0x000ea80000300a00 */
[----:B------:R-:W3:Y:S04]  /*1cd00*/  LDL.LU.64 R66, [R1+0x3f0] ;  /* 0x0003f00001427983 */ /* 0x000ee80000300a00 */
        /* <DEDUP_REMOVED lines=9> */
[----:B----4-:R-:W-:-:S03]  /*1cda0*/  IMAD.WIDE R2, R5, 0x4, R102 ;  /* 0x0000000405027825 */ /* 0x010fc600078e0266 */
        /* <DEDUP_REMOVED lines=18> */
[----:B------:R3:W-:Y:S04]  /*1ced0*/  LDGSTS.E [R4+0x49800], [R2.64], P0 ;  /* 0x4980000002047fae */ /* 0x0007e80008121848 */
[----:B------:R3:W-:Y:S01]  /*1cee0*/  STL [R1+0xd18], R3 ;  /* 0x000d180301007387 */ /* 0x0007e20000100800 */
[----:B--2---:R-:W-:-:S04]  /*1cef0*/  IMAD.WIDE R6, R5, 0x4, R72 ;  /* 0x0000000405067825 */ /* 0x004fc800078e0248 */
[C---:B---3--:R-:W-:Y:S01]  /*1cf00*/  IMAD.WIDE R2, R5.reuse, 0x4, R66 ;  /* 0x0000000405027825 */ /* 0x048fe200078e0242 */
[----:B------:R-:W-:Y:S04]  /*1cf10*/  STL [R1+0xd04], R6 ;  /* 0x000d040601007387 */ /* 0x000fe80000100800 */
[----:B------:R1:W-:Y:S04]  /*1cf20*/  LDGSTS.E [R4+0x4a800], [R6.64], P0 ;  /* 0x4a80000006047fae */ /* 0x0003e80008121848 */
[----:B------:R1:W-:Y:S04]  /*1cf30*/  STL [R1+0xd00], R7 ;  /* 0x000d000701007387 */ /* 0x0003e80000100800 */
[----:B------:R2:W-:Y:S04]  /*1cf40*/  LDGSTS.E [R4+0x4b800], [R2.64], P0 ;  /* 0x4b80000002047fae */ /* 0x0005e80008121848 */
[----:B-1----:R-:W3:Y:S04]  /*1cf50*/  LDL.LU.64 R6, [R1+0x3e0] ;  /* 0x0003e00001067983 */ /* 0x002ee80000300a00 */
[----:B------:R-:W-:Y:S04]  /*1cf60*/  STL [R1+0xd0c], R2 ;  /* 0x000d0c0201007387 */ /* 0x000fe80000100800 */
[----:B------:R2:W-:Y:S04]  /*1cf70*/  STL [R1+0xd08], R3 ;  /* 0x000d080301007387 */ /* 0x0005e80000100800 */
[----:B--2---:R-:W2:Y:S04]  /*1cf80*/  LDL.LU.64 R2, [R1+0x3d0] ;  /* 0x0003d00001027983 */ /* 0x004ea80000300a00 */
[----:B------:R-:W4:Y:S04]  /*1cf90*/  LDL.LU.64 R66, [R1+0x318] ;  /* 0x0003180001427983 */ /* 0x000f280000300a00 */
        /* <DEDUP_REMOVED lines=11> */
[----:B------:R-:W4:Y:S01]  /*1d050*/  LDL.LU.64 R138, [R1+0x258] ;  /* 0x00025800018a7983 */ /* 0x000f220000300a00 */
[----:B---3--:R-:W-:-:S05]  /*1d060*/  IMAD.WIDE R6, R5, 0x4, R6 ;  /* 0x0000000405067825 */ /* 0x008fca00078e0206 */
[----:B------:R-:W-:Y:S04]  /*1d070*/  STL [R1+0xcf4], R6 ;  /* 0x000cf40601007387 */ /* 0x000fe80000100800 */
[----:B------:R1:W-:Y:S04]  /*1d080*/  LDGSTS.E [R4+0x4c800], [R6.64], P0 ;  /* 0x4c80000006047fae */ /* 0x0003e80008121848 */
[----:B------:R1:W-:Y:S01]  /*1d090*/  STL [R1+0xcf0], R7 ;  /* 0x000cf00701007387 */ /* 0x0003e20000100800 */
[----:B--2---:R-:W-:-:S03]  /*1d0a0*/  IMAD.WIDE R2, R5, 0x4, R2 ;  /* 0x0000000405027825 */ /* 0x004fc600078e0202 */
[----:B-1----:R-:W2:Y:S04]  /*1d0b0*/  LDL.LU.64 R6, [R1+0x3c0] ;  /* 0x0003c00001067983 */ /* 0x002ea80000300a00 */
[----:B------:R-:W-:Y:S04]  /*1d0c0*/  STL [R1+0xcfc], R2 ;  /* 0x000cfc0201007387 */ /* 0x000fe80000100800 */
[----:B------:R1:W-:Y:S04]  /*1d0d0*/  LDGSTS.E [R4+0x4d800], [R2.64], P0 ;  /* 0x4d80000002047fae */ /* 0x0003e80008121848 */
[----:B------:R1:W-:Y:S04]  /*1d0e0*/  STL [R1+0xcf8], R3 ;  /* 0x000cf80301007387 */ /* 0x0003e80000100800 */
[----:B-1----:R-:W3:Y:S01]  /*1d0f0*/  LDL.LU.64 R2, [R1+0x3b0] ;  /* 0x0003b00001027983 */ /* 0x002ee20000300a00 */
[----:B--2---:R-:W-:-:S05]  /*1d100*/  IMAD.WIDE R6, R5, 0x4, R6 ;  /* 0x0000000405067825 */ /* 0x004fca00078e0206 */
[----:B------:R-:W-:Y:S04]  /*1d110*/  STL [R1+0xce4], R6 ;  /* 0x000ce40601007387 */ /* 0x000fe80000100800 */
[----:B------:R1:W-:Y:S04]  /*1d120*/  STL [R1+0xce0], R7 ;  /* 0x000ce00701007387 */ /* 0x0003e80000100800 */
[----:B------:R1:W-:Y:S01]  /*1d130*/  LDGSTS.E [R4+0x4e800], [R6.64], P0 ;  /* 0x4e80000006047fae */ /* 0x0003e20008121848 */
[----:B---3--:R-:W-:-:S04]  /*1d140*/  IMAD.WIDE R2, R5, 0x4, R2 ;  /* 0x0000000405027825 */ /* 0x008fc800078e0202 */
[C---:B-1----:R-:W-:Y:S01]  /*1d150*/  IMAD.WIDE R6, R5.reuse, 0x4, R50 ;  /* 0x0000000405067825 */ /* 0x042fe200078e0232 */
[----:B------:R-:W-:Y:S04]  /*1d160*/  STL [R1+0xcec], R2 ;  /* 0x000cec0201007387 */ /* 0x000fe80000100800 */
[----:B------:R1:W-:Y:S04]  /*1d170*/  LDGSTS.E [R4+0x4f800], [R2.64], P0 ;  /* 0x4f80000002047fae */ /* 0x0003e80008121848 */
[----:B------:R1:W-:Y:S04]  /*1d180*/  STL [R1+0xce8], R3 ;  /* 0x000ce80301007387 */ /* 0x0003e80000100800 */
[----:B------:R-:W2:Y:S01]  /*1d190*/  LDL.LU.64 R50, [R1+0x1438] ;  /* 0x0014380001327983 */ /* 0x000ea20000300a00 */
[----:B-1----:R-:W-:-:S03]  /*1d1a0*/  IMAD.WIDE R2, R5, 0x4, R44 ;  /* 0x0000000405027825 */ /* 0x002fc600078e022c */
[----:B------:R-:W3:Y:S04]  /*1d1b0*/  LDL.LU.64 R44, [R1+0x1430] ;  /* 0x00143000012c7983 */ /* 0x000ee80000300a00 */
[----:B------:R-:W3:Y:S01]  /*1d1c0*/  LDL R252, [R1+0xf28] ;  /* 0x000f280001fc7983 */ /* 0x000ee20000100800 */
        /* <DEDUP_REMOVED lines=59> */
[----:B------:R-:W-:Y:S04]  /*1d580*/  STL [R1+0xcd4], R6 ;  /* 0x000cd40601007387 */ /* 0x000fe80000100800 */
[----:B------:R4:W-:Y:S01]  /*1d590*/  STL [R1+0xcd0], R7 ;  /* 0x000cd00701007387 */ /* 0x0009e20000100800 */
[----:B--2---:R-:W-:-:S04]  /*1d5a0*/  IMAD.WIDE R50, R5, 0x4, R50 ;  /* 0x0000000405327825 */ /* 0x004fc800078e0232 */
[----:B---3--:R-:W-:-:S05]  /*1d5b0*/  IMAD.WIDE R44, R5, 0x4, R44 ;  /* 0x00000004052c7825 */ /* 0x008fca00078e022c */
        /* <DEDUP_REMOVED lines=37> */
[----:B----4-:R-:W3:Y:S04]  /*1d810*/  LDL.LU.64 R6, [R1+0x490] ;  /* 0x0004900001067983 */ /* 0x010ee80000300a00 */
[----:B------:R-:W-:Y:S04]  /*1d820*/  STL [R1+0xcdc], R2 ;  /* 0x000cdc0201007387 */ /* 0x000fe80000100800 */
[----:B------:R2:W-:Y:S04]  /*1d830*/  STL [R1+0xcd8], R3 ;  /* 0x000cd80301007387 */ /* 0x0005e80000100800 */
[----:B--2---:R-:W2:Y:S01]  /*1d840*/  LDL.LU.64 R2, [R1+0x480] ;  /* 0x0004800001027983 */ /* 0x004ea20000300a00 */
[----:B---3--:R-:W-:-:S05]  /*1d850*/  IMAD.WIDE R6, R5, 0x4, R6 ;  /* 0x0000000405067825 */ /* 0x008fca00078e0206 */
[----:B------:R-:W-:Y:S04]  /*1d860*/  STL [R1+0xcc4], R6 ;  /* 0x000cc40601007387 */ /* 0x000fe80000100800 */
[----:B------:R3:W-:Y:S04]  /*1d870*/  LDGSTS.E [R252+0x42c00], [R6.64], P0 ;  /* 0x42c0000006fc7fae */ /* 0x0007e80008121848 */
[----:B------:R3:W-:Y:S01]  /*1d880*/  STL [R1+0xcc0], R7 ;  /* 0x000cc00701007387 */ /* 0x0007e20000100800 */
[----:B--2---:R-:W-:-:S03]  /*1d890*/  IMAD.WIDE R2, R5, 0x4, R2 ;  /* 0x0000000405027825 */ /* 0x004fc600078e0202 */
[----:B---3--:R-:W2:Y:S04]  /*1d8a0*/  LDL.LU.64 R6, [R1+0x470] ;  /* 0x0004700001067983 */ /* 0x008ea80000300a00 */
[----:B------:R-:W-:Y:S04]  /*1d8b0*/  STL [R1+0xccc], R2 ;  /* 0x000ccc0201007387 */ /* 0x000fe80000100800 */
[----:B------:R3:W-:Y:S04]  /*1d8c0*/  LDGSTS.E [R252+0x43c00], [R2.64], P0 ;  /* 0x43c0000002fc7fae */ /* 0x0007e80008121848 */
[----:B------:R3:W-:Y:S04]  /*1d8d0*/  STL [R1+0xcc8], R3 ;  /* 0x000cc80301007387 */ /* 0x0007e80000100800 */
[----:B---3--:R-:W3:Y:S01]  /*1d8e0*/  LDL.LU.64 R2, [R1+0x460] ;  /* 0x0004600001027983 */ /* 0x008ee20000300a00 */
[----:B--2---:R-:W-:-:S05]  /*1d8f0*/  IMAD.WIDE R6, R5, 0x4, R6 ;  /* 0x0000000405067825 */ /* 0x004fca00078e0206 */
[----:B------:R-:W-:Y:S04]  /*1d900*/  STL [R1+0xcb4], R6 ;  /* 0x000cb40601007387 */ /* 0x000fe80000100800 */
[----:B------:R2:W-:Y:S04]  /*1d910*/  LDGSTS.E [R252+0x44c00], [R6.64], P0 ;  /* 0x44c0000006fc7fae */ /* 0x0005e80008121848 */
[----:B------:R2:W-:Y:S01]  /*1d920*/  STL [R1+0xcb0], R7 ;  /* 0x000cb00701007387 */ /* 0x0005e20000100800 */
[----:B---3--:R-:W-:-:S03]  /*1d930*/  IMAD.WIDE R2, R5, 0x4, R2 ;  /* 0x0000000405027825 */ /* 0x008fc600078e0202 */
[----:B--2---:R-:W2:Y:S04]  /*1d940*/  LDL.LU.64 R6, [R1+0x438] ;  /* 0x0004380001067983 */ /* 0x004ea80000300a00 */
        /* <DEDUP_REMOVED lines=46> */
[----:B------:R-:W-:Y:S04]  /*1dc30*/  STL [R1+0xc5c], R7 ;  /* 0x000c5c0701007387 */ /* 0x000fe80000100800 */
[----:B------:R2:W-:Y:S01]  /*1dc40*/  LDGSTS.E [R252+0x4ec00], [R6.64], P0 ;  /* 0x4ec0000006fc7fae */ /* 0x0005e20008121848 */
[----:B---3--:R-:W-:-:S05]  /*1dc50*/  IMAD.WIDE R2, R5, 0x4, R2 ;  /* 0x0000000405027825 */ /* 0x008fca00078e0202 */
[----:B------:R-:W-:Y:S04]  /*1dc60*/  STL [R1+0xc68], R2 ;  /* 0x000c680201007387 */ /* 0x000fe80000100800 */
        /* <DEDUP_REMOVED lines=14> */
[----:B------:R3:W-:Y:S04]  /*1dd50*/  STL [R1+0xc24], R27 ;  /* 0x000c241b01007387 */ /* 0x0007e80000100800 */
        /* <DEDUP_REMOVED lines=8> */
[----:B---3--:R-:W3:Y:S04]  /*1dde0*/  LDL.LU.64 R26, [R1] ;  /* 0x00000000011a7983 */ /* 0x008ee80000300a00 */
[----:B------:R-:W-:Y:S04]  /*1ddf0*/  STL [R1+0xc08], R36 ;  /* 0x000c082401007387 */ /* 0x000fe80000100800 */
[----:B------:R-:W4:Y:S04]  /*1de00*/  LDL.LU.64 R24, [R1+0x8] ;  /* 0x0000080001187983 */ /* 0x000f280000300a00 */
[----:B------:R-:W-:Y:S04]  /*1de10*/  STL [R1+0xbfc], R37 ;  /* 0x000bfc2501007387 */ /* 0x000fe80000100800 */
[----:B------:R-:W4:Y:S04]  /*1de20*/  LDL.LU.64 R22, [R1+0x10] ;  /* 0x0000100001167983 */ /* 0x000f280000300a00 */
[----:B------:R-:W-:Y:S04]  /*1de30*/  STL [R1+0xc00], R38 ;  /* 0x000c002601007387 */ /* 0x000fe80000100800 */
[----:B------:R-:W-:Y:S04]  /*1de40*/  STL [R1+0xbf4], R39 ;  /* 0x000bf42701007387 */ /* 0x000fe80000100800 */
[----:B------:R-:W4:Y:S04]  /*1de50*/  LDL.LU.64 R20, [R1+0x18] ;  /* 0x0000180001147983 */ /* 0x000f280000300a00 */
[----:B------:R-:W-:Y:S04]  /*1de60*/  STL [R1+0xbf8], R40 ;  /* 0x000bf82801007387 */ /* 0x000fe80000100800 */
        /* <DEDUP_REMOVED lines=13> */
[----:B------:R1:W-:Y:S04]  /*1df40*/  LDGSTS.E [R252+0x4fc00], [R2.64], P0 ;  /* 0x4fc0000002fc7fae */ /* 0x0003e80008121848 */
[----:B------:R-:W-:Y:S04]  /*1df50*/  STL [R1+0xbc4], R71 ;  /* 0x000bc44701007387 */ /* 0x000fe80000100800 */
[----:B-1----:R-:W4:Y:S04]  /*1df60*/  LDL.LU.64 R2, [R1+0x38] ;  /* 0x0000380001027983 */ /* 0x002f280000300a00 */
[----:B------:R-:W-:Y:S04]  /*1df70*/  STL [R1+0xbc8], R76 ;  /* 0x000bc84c01007387 */ /* 0x000fe80000100800 */
[----:B------:R-:W-:Y:S04]  /*1df80*/  STL [R1+0xbbc], R77 ;  /* 0x000bbc4d01007387 */ /* 0x000fe80000100800 */
[----:B------:R-:W-:Y:S04]  /*1df90*/  STL [R1+0xbc0], R82 ;  /* 0x000bc05201007387 */ /* 0x000fe80000100800 */
[----:B--2---:R-:W2:Y:S04]  /*1dfa0*/  LDL.LU.64 R6, [R1+0x40] ;  /* 0x0000400001067983 */ /* 0x004ea80000300a00 */
[----:B------:R-:W-:Y:S04]  /*1dfb0*/  STL [R1+0xae0], R83 ;  /* 0x000ae05301007387 */ /* 0x000fe80000100800 */
[----:B------:R-:W-:Y:S04]  /*1dfc0*/  STL [R1+0xae8], R250 ;  /* 0x000ae8fa01007387 */ /* 0x000fe80000100800 */
[----:B------:R-:W-:Y:S01]  /*1dfd0*/  STL [R1+0xae4], R251 ;  /* 0x000ae4fb01007387 */ /* 0x000fe20000100800 */
[----:B---3--:R-:W-:-:S03]  /*1dfe0*/  IMAD.MOV.U32 R0, RZ, RZ, R27 ;  /* 0x000000ffff007224 */ /* 0x008fc600078e001b */
[----:B------:R-:W-:Y:S04]  /*1dff0*/  STL [R1+0xaf0], R26 ;  /* 0x000af01a01007387 */ /* 0x000fe80000100800 */
[----:B----4-:R-:W-:Y:S04]  /*1e000*/  STL [R1+0xaf8], R24 ;  /* 0x000af81801007387 */ /* 0x010fe80000100800 */
[----:B------:R1:W-:Y:S04]  /*1e010*/  STL [R1+0xaec], R0 ;  /* 0x000aec0001007387 */ /* 0x0003e80000100800 */
[----:B------:R-:W-:Y:S01]  /*1e020*/  STL [R1+0xb00], R22 ;  /* 0x000b001601007387 */ /* 0x000fe20000100800 */
[----:B-1----:R-:W-:-:S05]  /*1e030*/  MOV R0, R25 ;  /* 0x0000001900007202 */ /* 0x002fca0000000f00 */
[----:B------:R1:W-:Y:S04]  /*1e040*/  STL [R1+0xaf4], R0 ;  /* 0x000af40001007387 */ /* 0x0003e80000100800 */
[----:B------:R-:W3:Y:S01]  /*1e050*/  LDL.LU.64 R34, [R1+0x48] ;  /* 0x0000480001227983 */ /* 0x000ee20000300a00 */
[----:B-1----:R-:W-:-:S05]  /*1e060*/  IMAD.MOV.U32 R0, RZ, RZ, R23 ;  /* 0x000000ffff007224 */ /* 0x002fca00078e0017 */
[----:B------:R1:W-:Y:S04]  /*1e070*/  STL [R1+0xafc], R0 ;  /* 0x000afc0001007387 */ /* 0x0003e80000100800 */
[----:B------:R-:W-:Y:S04]  /*1e080*/  STL [R1+0xb08], R20 ;  /* 0x000b081401007387 */ /* 0x000fe80000100800 */
[----:B------:R-:W4:Y:S01]  /*1e090*/  LDL.LU.64 R32, [R1+0x50] ;  /* 0x0000500001207983 */ /* 0x000f220000300a00 */
[----:B-1----:R-:W-:-:S03]  /*1e0a0*/  IMAD.MOV.U32 R0, RZ, RZ, R21 ;  /* 0x000000ffff007224 */ /* 0x002fc600078e0015 */
[----:B------:R-:W4:Y:S04]  /*1e0b0*/  LDL.LU.64 R30, [R1+0x58] ;  /* 0x00005800011e7983 */ /* 0x000f280000300a00 */
        /* <DEDUP_REMOVED lines=16> */
[----:B------:R2:W-:Y:S04]  /*1e1c0*/  STL [R1+0xb28], R2 ;  /* 0x000b280201007387 */ /* 0x0005e80000100800 */
[----:B------:R-:W4:Y:S01]  /*1e1d0*/  LDL.LU.64 R16, [R1+0x90] ;  /* 0x0000900001107983 */ /* 0x000f220000300a00 */
[----:B-1----:R-:W-:-:S03]  /*1e1e0*/  IMAD.MOV.U32 R0, RZ, RZ, R3 ;  /* 0x000000ffff007224 */ /* 0x002fc600078e0003 */
[----:B------:R-:W4:Y:S04]  /*1e1f0*/  LDL.LU.64 R14, [R1+0x98] ;  /* 0x00009800010e7983 */ /* 0x000f280000300a00 */
[----:B------:R1:W-:Y:S04]  /*1e200*/  STL [R1+0xb24], R0 ;  /* 0x000b240001007387 */ /* 0x0003e80000100800 */
[----:B--2---:R2:W-:Y:S04]  /*1e210*/  STL [R1+0xb30], R6 ;  /* 0x000b300601007387 */ /* 0x0045e80000100800 */
[----:B------:R-:W4:Y:S01]  /*1e220*/  LDL.LU.64 R2, [R1+0xa0] ;  /* 0x0000a00001027983 */ /* 0x000f220000300a00 */
[----:B-1----:R-:W-:-:S03]  /*1e230*/  IMAD.MOV.U32 R0, RZ, RZ, R7 ;  /* 0x000000ffff007224 */ /* 0x002fc600078e0007 */
[----:B--2---:R-:W2:Y:S04]  /*1e240*/  LDL.LU.64 R6, [R1+0xa8] ;  /* 0x0000a80001067983 */ /* 0x004ea80000300a00 */
[----:B------:R3:W-:Y:S04]  /*1e250*/  STL [R1+0xb2c], R0 ;  /* 0x000b2c0001007387 */ /* 0x0007e80000100800 */
[----:B------:R-:W-:Y:S04]  /*1e260*/  STL [R1+0xb38], R148 ;  /* 0x000b389401007387 */ /* 0x000fe80000100800 */
[----:B------:R-:W-:Y:S04]  /*1e270*/  STL [R1+0xb34], R149 ;  /* 0x000b349501007387 */ /* 0x000fe80000100800 */
[----:B------:R-:W-:Y:S04]  /*1e280*/  STL [R1+0xb40], R154 ;  /* 0x000b409a01007387 */ /* 0x000fe80000100800 */
        /* <DEDUP_REMOVED lines=8> */
[----:B-1----:R-:W-:-:S05]  /*1e310*/  IMAD.MOV.U32 R0, RZ, RZ, R33 ;  /* 0x000000ffff007224 */ /* 0x002fca00078e0021 */
        /* <DEDUP_REMOVED lines=11> */
[----:B-1----:R-:W-:-:S05]  /*1e3d0*/  MOV R0, R25 ;  /* 0x0000001900007202 */ /* 0x002fca0000000f00 */
        /* <DEDUP_REMOVED lines=16> */
[----:B--2---:R-:W-:Y:S01]  /*1e4e0*/  STL [R1+0xbb0], R6 ;  /* 0x000bb00601007387 */ /* 0x004fe20000100800 */
[----:B-1----:R-:W-:-:S05]  /*1e4f0*/  IMAD.MOV.U32 R0, RZ, RZ, R3 ;  /* 0x000000ffff007224 */ /* 0x002fca00078e0003 */
[----:B------:R1:W-:Y:S04]  /*1e500*/  STL [R1+0xba4], R0 ;  /* 0x000ba40001007387 */ /* 0x0003e80000100800 */
[----:B------:R-:W-:Y:S01]  /*1e510*/  STL [R1+0xbb8], R244 ;  /* 0x000bb8f401007387 */ /* 0x000fe20000100800 */
[----:B-1----:R-:W-:-:S05]  /*1e520*/  IMAD.MOV.U32 R0, RZ, RZ, R7 ;  /* 0x000000ffff007224 */ /* 0x002fca00078e0007 */
        /* <DEDUP_REMOVED lines=170> */
[----:B------:R-:W2:Y:S04]  /*1efd0*/  LDL.LU.64 R2, [R1+0x4b0] ;  /* 0x0004b00001027983 */ /* 0x000ea80000300a00 */
[----:B------:R-:W-:Y:S04]  /*1efe0*/  STL [R1+0x9b0], R182 ;  /* 0x0009b0b601007387 */ /* 0x000fe80000100800 */
[----:B------:R-:W3:Y:S04]  /*1eff0*/  LDL.LU.64 R6, [R1+0x4b8] ;  /* 0x0004b80001067983 */ /* 0x000ee80000300a00 */
[----:B------:R-:W-:Y:S04]  /*1f000*/  STL [R1+0x9ac], R183 ;  /* 0x0009acb701007387 */ /* 0x000fe80000100800 */
[----:B------:R-:W-:Y:S04]  /*1f010*/  STL [R1+0x9c8], R188 ;  /* 0x0009c8bc01007387 */ /* 0x000fe80000100800 */
[----:B------:R-:W-:Y:S04]  /*1f020*/  STL [R1+0x9c4], R189 ;  /* 0x0009c4bd01007387 */ /* 0x000fe80000100800 */
[----:B------:R-:W-:Y:S04]  /*1f030*/  STL [R1+0x9e0], R194 ;  /* 0x0009e0c201007387 */ /* 0x000fe80000100800 */
[----:B------:R-:W-:Y:S04]  /*1f040*/  STL [R1+0x9dc], R195 ;  /* 0x0009dcc301007387 */ /* 0x000fe80000100800 */
[----:B------:R-:W-:Y:S04]  /*1f050*/  STL [R1+0x9f8], R200 ;  /* 0x0009f8c801007387 */ /* 0x000fe80000100800 */
[----:B------:R-:W-:Y:S04]  /*1f060*/  STL [R1+0x9f4], R201 ;  /* 0x0009f4c901007387 */ /* 0x000fe80000100800 */
[----:B------:R-:W4:Y:S04]  /*1f070*/  LDL.LU.64 R14, [R1+0x4c0] ;  /* 0x0004c000010e7983 */ /* 0x000f280000300a00 */
[----:B------:R-:W-:Y:S04]  /*1f080*/  STL [R1+0xa10], R206 ;  /* 0x000a10ce01007387 */ /* 0x000fe80000100800 */
[----:B------:R-:W4:Y:S04]  /*1f090*/  LDL.LU.64 R26, [R1+0x4c8] ;  /* 0x0004c800011a7983 */ /* 0x000f280000300a00 */
        /* <DEDUP_REMOVED lines=18> */
[----:B------:R-:W4:Y:S01]  /*1f1c0*/  LDL.LU.64 R18, [R1+0x4e8] ;  /* 0x0004e80001127983 */ /* 0x000f220000300a00 */
[----:B--2---:R-:W-:-:S05]  /*1f1d0*/  IMAD.WIDE R2, R5, 0x4, R2 ;  /* 0x0000000405027825 */ /* 0x004fca00078e0202 */
[----:B------:R-:W-:Y:S01]  /*1f1e0*/  STL [R1+0x66c], R2 ;  /* 0x00066c0201007387 */ /* 0x000fe20000100800 */
[----:B---3--:R-:W-:-:S03]  /*1f1f0*/  IMAD.WIDE R6, R5, 0x4, R6 ;  /* 0x0000000405067825 */ /* 0x008fc600078e0206 */
[----:B------:R4:W-:Y:S04]  /*1f200*/  STL [R1+0x668], R3 ;  /* 0x0006680301007387 */ /* 0x0009e80000100800 */
[----:B------:R-:W-:Y:S04]  /*1f210*/  STL [R1+0x67c], R6 ;  /* 0x00067c0601007387 */ /* 0x000fe80000100800 */
[----:B------:R1:W-:Y:S04]  /*1f220*/  STL [R1+0x678], R7 ;  /* 0x0006780701007387 */ /* 0x0003e80000100800 */
[----:B------:R-:W2:Y:S04]  /*1f230*/  LDL.LU.64 R16, [R1+0x4f0] ;  /* 0x0004f00001107983 */ /* 0x000ea80000300a00 */
[----:B------:R4:W-:Y:S04]  /*1f240*/  LDGSTS.E [R252+0x50c00], [R2.64], P0 ;  /* 0x50c0000002fc7fae */ /* 0x0009e80008121848 */
[----:B------:R1:W-:Y:S01]  /*1f250*/  LDGSTS.E [R252+0x51c00], [R6.64], P0 ;  /* 0x51c0000006fc7fae */ /* 0x0003e20008121848 */
[----:B----4-:R-:W-:-:S03]  /*1f260*/  IMAD.WIDE R2, R5, 0x4, R14 ;  /* 0x0000000405027825 */ /* 0x010fc600078e020e */
[----:B------:R-:W3:Y:S01]  /*1f270*/  LDL.LU.64 R14, [R1+0x4f8] ;  /* 0x0004f800010e7983 */ /* 0x000ee20000300a00 */
[----:B-1----:R-:W-:-:S03]  /*1f280*/  IMAD.WIDE R6, R5, 0x4, R26 ;  /* 0x0000000405067825 */ /* 0x002fc600078e021a */
[----:B------:R-:W-:Y:S04]  /*1f290*/  STL [R1+0x68c], R2 ;  /* 0x00068c0201007387 */ /* 0x000fe80000100800 */
[----:B------:R1:W-:Y:S04]  /*1f2a0*/  STL [R1+0x688], R3 ;  /* 0x0006880301007387 */ /* 0x0003e80000100800 */
[----:B------:R-:W-:Y:S04]  /*1f2b0*/  STL [R1+0x6a0], R6 ;  /* 0x0006a00601007387 */ /* 0x000fe80000100800 */
[----:B------:R4:W-:Y:S04]  /*1f2c0*/  STL [R1+0x69c], R7 ;  /* 0x00069c0701007387 */ /* 0x0009e80000100800 */
[----:B------:R1:W-:Y:S04]  /*1f2d0*/  LDGSTS.E [R252+0x52c00], [R2.64], P0 ;  /* 0x52c0000002fc7fae */ /* 0x0003e80008121848 */
[----:B------:R-:W3:Y:S04]  /*1f2e0*/  LDL.LU.64 R26, [R1+0x500] ;  /* 0x00050000011a7983 */ /* 0x000ee80000300a00 */
[----:B------:R4:W-:Y:S01]  /*1f2f0*/  LDGSTS.E [R252+0x53c00], [R6.64], P0 ;  /* 0x53c0000006fc7fae */ /* 0x0009e20008121848 */
[----:B-1----:R-:W-:-:S03]  /*1f300*/  IMAD.WIDE R2, R5, 0x4, R24 ;  /* 0x0000000405027825 */ /* 0x002fc600078e0218 */
[----:B------:R-:W3:Y:S01]  /*1f310*/  LDL.LU.64 R24, [R1+0x508] ;  /* 0x0005080001187983 */ /* 0x000ee20000300a00 */
[----:B----4-:R-:W-:-:S03]  /*1f320*/  IMAD.WIDE R6, R5, 0x4, R22 ;  /* 0x0000000405067825 */ /* 0x010fc600078e0216 */
[----:B------:R-:W-:Y:S04]  /*1f330*/  STL [R1+0x6b8], R2 ;  /* 0x0006b80201007387 */ /* 0x000fe80000100800 */
[----:B------:R1:W-:Y:S04]  /*1f340*/  STL [R1+0x6b4], R3 ;  /* 0x0006b40301007387 */ /* 0x0003e80000100800 */
[----:B------:R-:W-:Y:S04]  /*1f350*/  STL [R1+0x6d0], R6 ;  /* 0x0006d00601007387 */ /* 0x000fe80000100800 */
[----:B------:R4:W-:Y:S04]  /*1f360*/  STL [R1+0x6cc], R7 ;  /* 0x0006cc0701007387 */ /* 0x0009e80000100800 */
[----:B------:R-:W3:Y:S04]  /*1f370*/  LDL.LU.64 R22, [R1+0x510] ;  /* 0x0005100001167983 */ /* 0x000ee80000300a00 */
[----:B------:R1:W-:Y:S04]  /*1f380*/  LDGSTS.E [R252+0x54c00], [R2.64], P0 ;  /* 0x54c0000002fc7fae */ /* 0x0003e80008121848 */
        /* <DEDUP_REMOVED lines=8> */
[----:B------:R-:W4:Y:S04]  /*1f410*/  LDL.LU.64 R18, [R1+0x520] ;  /* 0x0005200001127983 */ /* 0x000f280000300a00 */
[----:B------:R2:W-:Y:S04]  /*1f420*/  LDGSTS.E [R252+0x56c00], [R2.64], P0 ;  /* 0x56c0000002fc7fae */ /* 0x0005e80008121848 */
[----:B------:R3:W-:Y:S01]  /*1f430*/  LDGSTS.E [R252+0x57c00], [R6.64], P0 ;  /* 0x57c0000006fc7fae */ /* 0x0007e20008121848 */
[----:B--2---:R-:W-:-:S03]  /*1f440*/  IMAD.WIDE R2, R5, 0x4, R16 ;  /* 0x0000000405027825 */ /* 0x004fc600078e0210 */
[----:B------:R-:W2:Y:S04]  /*1f450*/  LDL.LU.64 R16, [R1+0x528] ;  /* 0x0005280001107983 */ /* 0x000ea80000300a00 */
[----:B------:R-:W-:Y:S04]  /*1f460*/  STL [R1+0x718], R2 ;  /* 0x0007180201007387 */ /* 0x000fe80000100800 */
[----:B------:R1:W-:Y:S04]  /*1f470*/  STL [R1+0x714], R3 ;  /* 0x0007140301007387 */ /* 0x0003e80000100800 */
[----:B------:R1:W-:Y:S01]  /*1f480*/  LDGSTS.E [R252+0x58c00], [R2.64], P0 ;  /* 0x58c0000002fc7fae */ /* 0x0003e20008121848 */
[----:B---3--:R-:W-:-:S05]  /*1f490*/  IMAD.WIDE R6, R5, 0x4, R14 ;  /* 0x0000000405067825 */ /* 0x008fca00078e020e */
[----:B------:R-:W-:Y:S04]  /*1f4a0*/  STL [R1+0x730], R6 ;  /* 0x0007300601007387 */ /* 0x000fe80000100800 */
[----:B------:R3:W-:Y:S04]  /*1f4b0*/  STL [R1+0x72c], R7 ;  /* 0x00072c0701007387 */ /* 0x0007e80000100800 */
[----:B------:R-:W2:Y:S04]  /*1f4c0*/  LDL.LU.64 R14, [R1+0x530] ;  /* 0x00053000010e7983 */ /* 0x000ea80000300a00 */
[----:B------:R3:W-:Y:S01]  /*1f4d0*/  LDGSTS.E [R252+0x59c00], [R6.64], P0 ;  /* 0x59c0000006fc7fae */ /* 0x0007e20008121848 */
[----:B-1----:R-:W-:-:S03]  /*1f4e0*/  IMAD.WIDE R2, R5, 0x4, R26 ;  /* 0x0000000405027825 */ /* 0x002fc600078e021a */
[----:B------:R-:W2:Y:S04]  /*1f4f0*/  LDL.LU.64 R26, [R1+0x538] ;  /* 0x00053800011a7983 */ /* 0x000ea80000300a00 */
[----:B------:R-:W-:Y:S01]  /*1f500*/  STL [R1+0x748], R2 ;  /* 0x0007480201007387 */ /* 0x000fe20000100800 */
[----:B---3--:R-:W-:-:S03]  /*1f510*/  IMAD.WIDE R6, R5, 0x4, R24 ;  /* 0x0000000405067825 */ /* 0x008fc600078e0218 */
[----:B------:R1:W-:Y:S04]  /*1f520*/  STL [R1+0x744], R3 ;  /* 0x0007440301007387 */ /* 0x0003e80000100800 */
[----:B------:R-:W-:Y:S04]  /*1f530*/  STL [R1+0x760], R6 ;  /* 0x0007600601007387 */ /* 0x000fe80000100800 */
[----:B------:R3:W-:Y:S04]  /*1f540*/  STL [R1+0x75c], R7 ;  /* 0x00075c0701007387 */ /* 0x0007e80000100800 */
[----:B------:R1:W-:Y:S04]  /*1f550*/  LDGSTS.E [R252+0x5ac00], [R2.64], P0 ;  /* 0x5ac0000002fc7fae */ /* 0x0003e80008121848 */
[----:B------:R-:W2:Y:S04]  /*1f560*/  LDL.LU.64 R24, [R1+0x540] ;  /* 0x0005400001187983 */ /* 0x000ea80000300a00 */
[----:B------:R3:W-:Y:S01]  /*1f570*/  LDGSTS.E [R252+0x5bc00], [R6.64], P0 ;  /* 0x5bc0000006fc7fae */ /* 0x0007e20008121848 */
[----:B-1----:R-:W-:-:S03]  /*1f580*/  IMAD.WIDE R2, R5, 0x4, R22 ;  /* 0x0000000405027825 */ /* 0x002fc600078e0216 */
[----:B------:R-:W2:Y:S04]  /*1f590*/  LDL.LU.64 R22, [R1+0x548] ;  /* 0x0005480001167983 */ /* 0x000ea80000300a00 */
[----:B------:R-:W-:Y:S04]  /*1f5a0*/  STL [R1+0x778], R2 ;  /* 0x0007780201007387 */ /* 0x000fe80000100800 */
[----:B------:R4:W-:Y:S04]  /*1f5b0*/  STL [R1+0x774], R3 ;  /* 0x0007740301007387 */ /* 0x0009e80000100800 */
[----:B------:R4:W-:Y:S01]  /*1f5c0*/  LDGSTS.E [R252+0x5cc00], [R2.64], P0 ;  /* 0x5cc0000002fc7fae */ /* 0x0009e20008121848 */
[----:B---3--:R-:W-:-:S05]  /*1f5d0*/  IMAD.WIDE R6, R5, 0x4, R20 ;  /* 0x0000000405067825 */ /* 0x008fca00078e0214 */
[----:B------:R-:W-:Y:S04]  /*1f5e0*/  STL [R1+0x790], R6 ;  /* 0x0007900601007387 */ /* 0x000fe80000100800 */
[----:B------:R2:W-:Y:S04]  /*1f5f0*/  STL [R1+0x78c], R7 ;  /* 0x00078c0701007387 */ /* 0x0005e80000100800 */
[----:B------:R-:W3:Y:S04]  /*1f600*/  LDL.LU.64 R20, [R1+0x550] ;  /* 0x0005500001147983 */ /* 0x000ee80000300a00 */
[----:B------:R2:W-:Y:S01]  /*1f610*/  LDGSTS.E [R252+0x5dc00], [R6.64], P0 ;  /* 0x5dc0000006fc7fae */ /* 0x0005e20008121848 */
[----:B----4-:R-:W-:-:S03]  /*1f620*/  IMAD.WIDE R2, R5, 0x4, R18 ;  /* 0x0000000405027825 */ /* 0x010fc600078e0212 */
[----:B------:R-:W3:Y:S04]  /*1f630*/  LDL.LU.64 R18, [R1+0x558] ;  /* 0x0005580001127983 */ /* 0x000ee80000300a00 */
[----:B------:R-:W-:Y:S04]  /*1f640*/  STL [R1+0x7a8], R2 ;  /* 0x0007a80201007387 */ /* 0x000fe80000100800 */
[----:B------:R1:W-:Y:S04]  /*1f650*/  STL [R1+0x7a4], R3 ;  /* 0x0007a40301007387 */ /* 0x0003e80000100800 */
[----:B------:R1:W-:Y:S01]  /*1f660*/  LDGSTS.E [R252+0x5ec00], [R2.64], P0 ;  /* 0x5ec0000002fc7fae */ /* 0x0003e20008121848 */
[----:B--2---:R-:W-:-:S05]  /*1f670*/  IMAD.WIDE R6, R5, 0x4, R16 ;  /* 0x0000000405067825 */ /* 0x004fca00078e0210 */
[----:B------:R-:W-:Y:S04]  /*1f680*/  STL [R1+0x7c0], R6 ;  /* 0x0007c00601007387 */ /* 0x000fe80000100800 */
[----:B------:R2:W-:Y:S04]  /*1f690*/  STL [R1+0x7bc], R7 ;  /* 0x0007bc0701007387 */ /* 0x0005e80000100800 */
[----:B------:R-:W4:Y:S04]  /*1f6a0*/  LDL.LU.64 R16, [R1+0x560] ;  /* 0x0005600001107983 */ /* 0x000f280000300a00 */
[----:B------:R2:W-:Y:S01]  /*1f6b0*/  LDGSTS.E [R252+0x5fc00], [R6.64], P0 ;  /* 0x5fc0000006fc7fae */ /* 0x0005e20008121848 */
[----:B-1----:R-:W-:-:S03]  /*1f6c0*/  IMAD.WIDE R2, R5, 0x4, R14 ;  /* 0x0000000405027825 */ /* 0x002fc600078e020e */
[----:B------:R-:W4:Y:S04]  /*1f6d0*/  LDL.LU.64 R14, [R1+0x568] ;  /* 0x00056800010e7983 */ /* 0x000f280000300a00 */
        /* <DEDUP_REMOVED lines=10> */
[----:B------:R-:W-:Y:S01]  /*1f780*/  STL [R1+0x808], R2 ;  /* 0x0008080201007387 */ /* 0x000fe20000100800 */
[----:B--2---:R-:W-:-:S03]  /*1f790*/  IMAD.WIDE R6, R5, 0x4, R22 ;  /* 0x0000000405067825 */ /* 0x004fc600078e0216 */
[----:B------:R3:W-:Y:S04]  /*1f7a0*/  STL [R1+0x804], R3 ;  /* 0x0008040301007387 */ /* 0x0007e80000100800 */
[----:B------:R-:W-:Y:S04]  /*1f7b0*/  STL [R1+0x820], R6 ;  /* 0x0008200601007387 */ /* 0x000fe80000100800 */
[----:B------:R1:W-:Y:S04]  /*1f7c0*/  STL [R1+0x81c], R7 ;  /* 0x00081c0701007387 */ /* 0x0003e80000100800 */
[----:B------:R-:W2:Y:S04]  /*1f7d0*/  LDL.LU.64 R22, [R1+0x580] ;  /* 0x0005800001167983 */ /* 0x000ea80000300a00 */
[----:B------:R3:W-:Y:S04]  /*1f7e0*/  LDGSTS.E [R252+0x62c00], [R2.64], P0 ;  /* 0x62c0000002fc7fae */ /* 0x0007e80008121848 */
[----:B------:R1:W-:Y:S01]  /*1f7f0*/  LDGSTS.E [R252+0x63c00], [R6.64], P0 ;  /* 0x63c0000006fc7fae */ /* 0x0003e20008121848 */
[----:B---3--:R-:W-:-:S03]  /*1f800*/  IMAD.WIDE R2, R5, 0x4, R20 ;  /* 0x0000000405027825 */ /* 0x008fc600078e0214 */
[----:B------:R-:W3:Y:S01]  /*1f810*/  LDL.LU.64 R20, [R1+0x588] ;  /* 0x0005880001147983 */ /* 0x000ee20000300a00 */
[----:B-1----:R-:W-:-:S03]  /*1f820*/  IMAD.WIDE R6, R5, 0x4, R18 ;  /* 0x0000000405067825 */ /* 0x002fc600078e0212 */
[----:B------:R-:W-:Y:S04]  /*1f830*/  STL [R1+0x838], R2 ;  /* 0x0008380201007387 */ /* 0x000fe80000100800 */
[----:B------:R4:W-:Y:S04]  /*1f840*/  STL [R1+0x834], R3 ;  /* 0x0008340301007387 */ /* 0x0009e80000100800 */
[----:B------:R-:W-:Y:S04]  /*1f850*/  STL [R1+0x850], R6 ;  /* 0x0008500601007387 */ /* 0x000fe80000100800 */
[----:B------:R-:W3:Y:S04]  /*1f860*/  LDL.LU.64 R18, [R1+0x590] ;  /* 0x0005900001127983 */ /* 0x000ee80000300a00 */
[----:B------:R4:W-:Y:S04]  /*1f870*/  LDGSTS.E [R252+0x64c00], [R2.64], P0 ;  /* 0x64c0000002fc7fae */ /* 0x0009e80008121848 */
[----:B------:R1:W-:Y:S04]  /*1f880*/  STL [R1+0x84c], R7 ;  /* 0x00084c0701007387 */ /* 0x0003e80000100800 */
[----:B------:R1:W-:Y:S01]  /*1f890*/  LDGSTS.E [R252+0x65c00], [R6.64], P0 ;  /* 0x65c0000006fc7fae */ /* 0x0003e20008121848 */
[----:B----4-:R-:W-:-:S03]  /*1f8a0*/  IMAD.WIDE R2, R5, 0x4, R16 ;  /* 0x0000000405027825 */ /* 0x010fc600078e0210 */
[----:B------:R-:W4:Y:S04]  /*1f8b0*/  LDL.LU.64 R16, [R1+0x598] ;  /* 0x0005980001107983 */ /* 0x000f280000300a00 */
[----:B------:R-:W-:Y:S04]  /*1f8c0*/  STL [R1+0x868], R2 ;  /* 0x0008680201007387 */ /* 0x000fe80000100800 */
[----:B------:R1:W-:Y:S04]  /*1f8d0*/  STL [R1+0x864], R3 ;  /* 0x0008640301007387 */ /* 0x0003e80000100800 */
[----:B------:R1:W-:Y:S02]  /*1f8e0*/  LDGSTS.E [R252+0x66c00], [R2.64], P0 ;  /* 0x66c0000002fc7fae */ /* 0x0003e40008121848 */
[----:B-1----:R-:W-:-:S05]  /*1f8f0*/  IMAD.WIDE R6, R5, 0x4, R14 ;  /* 0x0000000405067825 */ /* 0x002fca00078e020e */
[----:B------:R-:W-:Y:S04]  /*1f900*/  STL [R1+0x880], R6 ;  /* 0x0008800601007387 */ /* 0x000fe80000100800 */
[----:B------:R-:W4:Y:S04]  /*1f910*/  LDL.LU.64 R14, [R1+0x5a0] ;  /* 0x0005a000010e7983 */ /* 0x000f280000300a00 */
[----:B------:R1:W-:Y:S04]  /*1f920*/  STL [R1+0x87c], R7 ;  /* 0x00087c0701007387 */ /* 0x0003e80000100800 */
[----:B------:R1:W-:Y:S01]  /*1f930*/  LDGSTS.E [R252+0x67c00], [R6.64], P0 ;  /* 0x67c0000006fc7fae */ /* 0x0003e20008121848 */
[----:B------:R-:W-:-:S03]  /*1f940*/  IMAD.WIDE R2, R5, 0x4, R26 ;  /* 0x0000000405027825 */ /* 0x000fc600078e021a */
[----:B------:R-:W4:Y:S04]  /*1f950*/  LDL.LU.64 R26, [R1+0x5a8] ;  /* 0x0005a800011a7983 */ /* 0x000f280000300a00 */
[----:B------:R-:W-:Y:S04]  /*1f960*/  STL [R1+0x898], R2 ;  /* 0x0008980201007387 */ /* 0x000fe80000100800 */
[----:B------:R2:W-:Y:S04]  /*1f970*/  STL [R1+0x894], R3 ;  /* 0x0008940301007387 */ /* 0x0005e80000100800 */
[----:B------:R2:W-:Y:S01]  /*1f980*/  LDGSTS.E [R252+0x68c00], [R2.64], P0 ;  /* 0x68c0000002fc7fae */ /* 0x0005e20008121848 */
[----:B-1----:R-:W-:-:S05]  /*1f990*/  IMAD.WIDE R6, R5, 0x4, R24 ;  /* 0x0000000405067825 */ /* 0x002fca00078e0218 */
[----:B------:R-:W-:Y:S04]  /*1f9a0*/  STL [R1+0x8b0], R6 ;  /* 0x0008b00601007387 */ /* 0x000fe80000100800 */
[----:B------:R-:W4:Y:S04]  /*1f9b0*/  LDL.LU.64 R24, [R1+0x5b0] ;  /* 0x0005b00001187983 */ /* 0x000f280000300a00 */
[----:B------:R3:W-:Y:S04]  /*1f9c0*/  STL [R1+0x8ac], R7 ;  /* 0x0008ac0701007387 */ /* 0x0007e80000100800 */
        /* <DEDUP_REMOVED lines=13> */
[----:B------:R-:W-:Y:S04]  /*1faa0*/  STL [R1+0x8f8], R2 ;  /* 0x0008f80201007387 */ /* 0x000fe80000100800 */
[----:B------:R1:W-:Y:S04]  /*1fab0*/  STL [R1+0x8f4], R3 ;  /* 0x0008f40301007387 */ /* 0x0003e80000100800 */
[----:B------:R1:W-:Y:S01]  /*1fac0*/  LDGSTS.E [R252+0x6cc00], [R2.64], P0 ;  /* 0x6cc0000002fc7fae */ /* 0x0003e20008121848 */
[----:B----4-:R-:W-:-:S05]  /*1fad0*/  IMAD.WIDE R6, R5, 0x4, R16 ;  /* 0x0000000405067825 */ /* 0x010fca00078e0210 */
[----:B------:R-:W-:Y:S04]  /*1fae0*/  STL [R1+0x910], R6 ;  /* 0x0009100601007387 */ /* 0x000fe80000100800 */
[----:B------:R4:W-:Y:S04]  /*1faf0*/  STL [R1+0x90c], R7 ;  /* 0x00090c0701007387 */ /* 0x0009e80000100800 */
[----:B------:R-:W3:Y:S04]  /*1fb00*/  LDL.LU.64 R16, [R1+0x5d0] ;  /* 0x0005d00001107983 */ /* 0x000ee80000300a00 */
[----:B------:R4:W-:Y:S01]  /*1fb10*/  LDGSTS.E [R252+0x6dc00], [R6.64], P0 ;  /* 0x6dc0000006fc7fae */ /* 0x0009e20008121848 */
[----:B-1----:R-:W-:-:S03]  /*1fb20*/  IMAD.WIDE R2, R5, 0x4, R14 ;  /* 0x0000000405027825 */ /* 0x002fc600078e020e */
[----:B------:R-:W3:Y:S04]  /*1fb30*/  LDL.LU.64 R14, [R1+0x5d8] ;  /* 0x0005d800010e7983 */ /* 0x000ee80000300a00 */
[----:B------:R-:W-:Y:S04]  /*1fb40*/  STL [R1+0x928], R2 ;  /* 0x0009280201007387 */ /* 0x000fe80000100800 */
[----:B------:R1:W-:Y:S04]  /*1fb50*/  STL [R1+0x924], R3 ;  /* 0x0009240301007387 */ /* 0x0003e80000100800 */
[----:B------:R1:W-:Y:S01]  /*1fb60*/  LDGSTS.E [R252+0x6ec00], [R2.64], P0 ;  /* 0x6ec0000002fc7fae */ /* 0x0003e20008121848 */
[----:B----4-:R-:W-:-:S05]  /*1fb70*/  IMAD.WIDE R6, R5, 0x4, R26 ;  /* 0x0000000405067825 */ /* 0x010fca00078e021a */
[----:B------:R-:W-:Y:S04]  /*1fb80*/  STL [R1+0x940], R6 ;  /* 0x0009400601007387 */ /* 0x000fe80000100800 */
[----:B------:R2:W-:Y:S04]  /*1fb90*/  STL [R1+0x93c], R7 ;  /* 0x00093c0701007387 */ /* 0x0005e80000100800 */
[----:B------:R-:W4:Y:S04]  /*1fba0*/  LDL.LU.64 R28, [R1+0x5e0] ;  /* 0x0005e000011c7983 */ /* 0x000f280000300a00 */
[----:B------:R2:W-:Y:S04]  /*1fbb0*/  LDGSTS.E [R252+0x6fc00], [R6.64], P0 ;  /* 0x6fc0000006fc7fae */ /* 0x0005e80008121848 */
[----:B------:R-:W4:Y:S01]  /*1fbc0*/  LDL.LU.64 R26, [R1+0x5e8] ;  /* 0x0005e800011a7983 */ /* 0x000f220000300a00 */
[----:B-1----:R-:W-:-:S05]  /*1fbd0*/  IMAD.WIDE R2, R5, 0x4, R24 ;  /* 0x0000000405027825 */ /* 0x002fca00078e0218 */
[----:B------:R-:W-:Y:S04]  /*1fbe0*/  STL [R1+0x958], R2 ;  /* 0x0009580201007387 */ /* 0x000fe80000100800 */
[----:B------:R1:W-:Y:S04]  /*1fbf0*/  STL [R1+0x954], R3 ;  /* 0x0009540301007387 */ /* 0x0003e80000100800 */
[----:B------:R1:W-:Y:S01]  /*1fc00*/  LDGSTS.E [R252+0x70c00], [R2.64], P0 ;  /* 0x70c0000002fc7fae */ /* 0x0003e20008121848 */
[----:B--2---:R-:W-:-:S05]  /*1fc10*/  IMAD.WIDE R6, R5, 0x4, R22 ;  /* 0x0000000405067825 */ /* 0x004fca00078e0216 */
[----:B------:R-:W-:Y:S04]  /*1fc20*/  STL [R1+0x970], R6 ;  /* 0x0009700601007387 */ /* 0x000fe80000100800 */
[----:B------:R-:W2:Y:S04]  /*1fc30*/  LDL.LU.64 R24, [R1+0x5f0] ;  /* 0x0005f00001187983 */ /* 0x000ea80000300a00 */
[----:B------:R-:W2:Y:S04]  /*1fc40*/  LDL.LU.64 R22, [R1+0x5f8] ;  /* 0x0005f80001167983 */ /* 0x000ea80000300a00 */
[----:B------:R1:W-:Y:S04]  /*1fc50*/  LDGSTS.E [R252+0x71c00], [R6.64], P0 ;  /* 0x71c0000006fc7fae */ /* 0x0003e80008121848 */
[----:B------:R1:W-:Y:S02]  /*1fc60*/  STL [R1+0x96c], R7 ;  /* 0x00096c0701007387 */ /* 0x0003e40000100800 */
[----:B-1----:R-:W-:-:S05]  /*1fc70*/  IMAD.WIDE R2, R5, 0x4, R20 ;  /* 0x0000000405027825 */ /* 0x002fca00078e0214 */
[----:B------:R-:W-:Y:S01]  /*1fc80*/  STL [R1+0x988], R2 ;  /* 0x0009880201007387 */ /* 0x000fe20000100800 */
[----:B------:R-:W-:-:S03]  /*1fc90*/  IMAD.WIDE R6, R5, 0x4, R18 ;  /* 0x0000000405067825 */ /* 0x000fc600078e0212 */
[----:B------:R3:W-:Y:S04]  /*1fca0*/  STL [R1+0x984], R3 ;  /* 0x0009840301007387 */ /* 0x0007e80000100800 */
[----:B------:R-:W-:Y:S04]  /*1fcb0*/  STL [R1+0x9a0], R6 ;  /* 0x0009a00601007387 */ /* 0x000fe80000100800 */
[----:B------:R-:W2:Y:S04]  /*1fcc0*/  LDL.LU.64 R20, [R1+0x600] ;  /* 0x0006000001147983 */ /* 0x000ea80000300a00 */
[----:B------:R-:W2:Y:S04]  /*1fcd0*/  LDL.LU.64 R18, [R1+0x608] ;  /* 0x0006080001127983 */ /* 0x000ea80000300a00 */
[----:B------:R3:W-:Y:S04]  /*1fce0*/  LDGSTS.E [R252+0x72c00], [R2.64], P0 ;  /* 0x72c0000002fc7fae */ /* 0x0007e80008121848 */
[----:B------:R1:W-:Y:S04]  /*1fcf0*/  LDGSTS.E [R252+0x73c00], [R6.64], P0 ;  /* 0x73c0000006fc7fae */ /* 0x0003e80008121848 */
[----:B------:R1:W-:Y:S01]  /*1fd00*/  STL [R1+0x99c], R7 ;  /* 0x00099c0701007387 */ /* 0x0003e20000100800 */
[----:B---3--:R-:W-:-:S05]  /*1fd10*/  IMAD.WIDE R2, R5, 0x4, R16 ;  /* 0x0000000405027825 */ /* 0x008fca00078e0210 */
[----:B------:R-:W-:Y:S04]  /*1fd20*/  STL [R1+0x9b8], R2 ;  /* 0x0009b80201007387 */ /* 0x000fe80000100800 */
[----:B------:R4:W-:Y:S04]  /*1fd30*/  STL [R1+0x9b4], R3 ;  /* 0x0009b40301007387 */ /* 0x0009e80000100800 */
[----:B------:R4:W-:Y:S01]  /*1fd40*/  LDGSTS.E [R252+0x74c00], [R2.64], P0 ;  /* 0x74c0000002fc7fae */ /* 0x0009e20008121848 */
[----:B-1----:R-:W-:-:S05]  /*1fd50*/  IMAD.WIDE R6, R5, 0x4, R14 ;  /* 0x0000000405067825 */ /* 0x002fca00078e020e */
[----:B------:R-:W-:Y:S04]  /*1fd60*/  STL [R1+0x9d0], R6 ;  /* 0x0009d00601007387 */ /* 0x000fe80000100800 */
[----:B------:R1:W-:Y:S04]  /*1fd70*/  STL [R1+0x9cc], R7 ;  /* 0x0009cc0701007387 */ /* 0x0003e80000100800 */
[----:B------:R-:W3:Y:S04]  /*1fd80*/  LDL.LU.64 R16, [R1+0x610] ;  /* 0x0006100001107983 */ /* 0x000ee80000300a00 */
[----:B------:R-:W3:Y:S04]  /*1fd90*/  LDL.LU.64 R14, [R1+0x618] ;  /* 0x00061800010e7983 */ /* 0x000ee80000300a00 */
[----:B------:R1:W-:Y:S01]  /*1fda0*/  LDGSTS.E [R252+0x75c00], [R6.64], P0 ;  /* 0x75c0000006fc7fae */ /* 0x0003e20008121848 */
[----:B----4-:R-:W-:-:S05]  /*1fdb0*/  IMAD.WIDE R2, R5, 0x4, R28 ;  /* 0x0000000405027825 */ /* 0x010fca00078e021c */
[----:B------:R-:W-:Y:S01]  /*1fdc0*/  STL [R1+0x9e8], R2 ;  /* 0x0009e80201007387 */ /* 0x000fe20000100800 */
[----:B-1----:R-:W-:-:S03]  /*1fdd0*/  IMAD.WIDE R6, R5, 0x4, R26 ;  /* 0x0000000405067825 */ /* 0x002fc600078e021a */
[----:B------:R2:W-:Y:S04]  /*1fde0*/  STL [R1+0x9e4], R3 ;  /* 0x0009e40301007387 */ /* 0x0005e80000100800 */
[----:B------:R2:W-:Y:S04]  /*1fdf0*/  LDGSTS.E [R252+0x76c00], [R2.64], P0 ;  /* 0x76c0000002fc7fae */ /* 0x0005e80008121848 */
[----:B------:R-:W-:Y:S04]  /*1fe00*/  STL [R1+0xa00], R6 ;  /* 0x000a000601007387 */ /* 0x000fe80000100800 */
[----:B------:R1:W-:Y:S04]  /*1fe10*/  STL [R1+0x9fc], R7 ;  /* 0x0009fc0701007387 */ /* 0x0003e80000100800 */
[----:B------:R1:W-:Y:S01]  /*1fe20*/  LDGSTS.E [R252+0x77c00], [R6.64], P0 ;  /* 0x77c0000006fc7fae */ /* 0x0003e20008121848 */
[----:B--2---:R-:W-:-:S03]  /*1fe30*/  IMAD.WIDE R2, R5, 0x4, R24 ;  /* 0x0000000405027825 */ /* 0x004fc600078e0218 */
[----:B------:R-:W2:Y:S01]  /*1fe40*/  LDL.LU.64 R24, [R1+0x620] ;  /* 0x0006200001187983 */ /* 0x000ea20000300a00 */
[----:B-1----:R-:W-:-:S03]  /*1fe50*/  IMAD.WIDE R6, R5, 0x4, R22 ;  /* 0x0000000405067825 */ /* 0x002fc600078e0216 */
[----:B------:R-:W4:Y:S04]  /*1fe60*/  LDL.LU.64 R22, [R1+0x628] ;  /* 0x0006280001167983 */ /* 0x000f280000300a00 */
[----:B------:R-:W-:Y:S04]  /*1fe70*/  STL [R1+0xa18], R2 ;  /* 0x000a180201007387 */ /* 0x000fe80000100800 */
[----:B------:R1:W-:Y:S04]  /*1fe80*/  LDGSTS.E [R252+0x78c00], [R2.64], P0 ;  /* 0x78c0000002fc7fae */ /* 0x0003e80008121848 */
[----:B------:R1:W-:Y:S04]  /*1fe90*/  STL [R1+0xa14], R3 ;  /* 0x000a140301007387 */ /* 0x0003e80000100800 */
[----:B------:R-:W-:Y:S04]  /*1fea0*/  STL [R1+0xa30], R6 ;  /* 0x000a300601007387 */ /* 0x000fe80000100800 */
[----:B------:R1:W-:Y:S04]  /*1feb0*/  STL [R1+0xa2c], R7 ;  /* 0x000a2c0701007387 */ /* 0x0003e80000100800 */
[----:B------:R1:W-:Y:S02]  /*1fec0*/  LDGSTS.E [R252+0x79c00], [R6.64], P0 ;  /* 0x79c0000006fc7fae */ /* 0x0003e40008121848 */
[----:B-1----:R-:W-:-:S05]  /*1fed0*/  IMAD.WIDE R2, R5, 0x4, R20 ;  /* 0x0000000405027825 */ /* 0x002fca00078e0214 */
[----:B------:R-:W-:Y:S04]  /*1fee0*/  STL [R1+0xa48], R2 ;  /* 0x000a480201007387 */ /* 0x000fe80000100800 */
[----:B------:R-:W4:Y:S01]  /*1fef0*/  LDL.LU.64 R20, [R1+0xf18] ;  /* 0x000f180001147983 */ /* 0x000f220000300a00 */
[----:B------:R-:W-:-:S03]  /*1ff00*/  IMAD.WIDE R6, R5, 0x4, R18 ;  /* 0x0000000405067825 */ /* 0x000fc600078e0212 */
[----:B------:R3:W-:Y:S04]  /*1ff10*/  STL [R1+0xa44], R3 ;  /* 0x000a440301007387 */ /* 0x0007e80000100800 */
[----:B------:R-:W4:Y:S04]  /*1ff20*/  LDL.LU.64 R32, [R1+0xf10] ;  /* 0x000f100001207983 */ /* 0x000f280000300a00 */
[----:B------:R-:W-:Y:S04]  /*1ff30*/  STL [R1+0xa60], R6 ;  /* 0x000a600601007387 */ /* 0x000fe80000100800 */
[----:B------:R1:W-:Y:S04]  /*1ff40*/  STL [R1+0xa5c], R7 ;  /* 0x000a5c0701007387 */ /* 0x0003e80000100800 */
[----:B------:R-:W4:Y:S04]  /*1ff50*/  LDL.LU.64 R18, [R1+0xf00] ;  /* 0x000f000001127983 */ /* 0x000f280000300a00 */
[----:B------:R3:W-:Y:S04]  /*1ff60*/  LDGSTS.E [R252+0x7ac00], [R2.64], P0 ;  /* 0x7ac0000002fc7fae */ /* 0x0007e80008121848 */
[----:B------:R1:W-:Y:S01]  /*1ff70*/  LDGSTS.E [R252+0x7bc00], [R6.64], P0 ;  /* 0x7bc0000006fc7fae */ /* 0x0003e20008121848 */
[----:B---3--:R-:W-:-:S03]  /*1ff80*/  IMAD.WIDE R2, R5, 0x4, R16 ;  /* 0x0000000405027825 */ /* 0x008fc600078e0210 */
[----:B------:R-:W3:Y:S04]  /*1ff90*/  LDL.LU.64 R16, [R1+0xf08] ;  /* 0x000f080001107983 */ /* 0x000ee80000300a00 */
[----:B------:R-:W-:Y:S04]  /*1ffa0*/  STL [R1+0xa78], R2 ;  /* 0x000a780201007387 */ /* 0x000fe80000100800 */
[----:B------:R-:W3:Y:S01]  /*1ffb0*/  LDL.LU.64 R30, [R1+0xef8] ;  /* 0x000ef800011e7983 */ /* 0x000ee20000300a00 */
[----:B-1----:R-:W-:-:S03]  /*1ffc0*/  IMAD.WIDE R6, R5, 0x4, R14 ;  /* 0x0000000405067825 */ /* 0x002fc600078e020e */
[----:B------:R2:W-:Y:S04]  /*1ffd0*/  STL [R1+0xa74], R3 ;  /* 0x000a740301007387 */ /* 0x0005e80000100800 */
[----:B------:R-:W3:Y:S04]  /*1ffe0*/  LDL.LU.64 R14, [R1+0xee8] ;  /* 0x000ee800010e7983 */ /* 0x000ee80000300a00 */
[----:B------:R-:W-:Y:S04]  /*1fff0*/  STL [R1+0xa90], R6 ;  /* 0x000a900601007387 */ /* 0x000fe80000100800 */
[----:B------:R4:W-:Y:S04]  /*20000*/  STL [R1+0xa8c], R7 ;  /* 0x000a8c0701007387 */ /* 0x0009e80000100800 */
[----:B------:R-:W3:Y:S04]  /*20010*/  LDL.LU.64 R28, [R1+0xef0] ;  /* 0x000ef000011c7983 */ /* 0x000ee80000300a00 */
[----:B------:R2:W-:Y:S04]  /*20020*/  LDGSTS.E [R252+0x7cc00], [R2.64], P0 ;  /* 0x7cc0000002fc7fae */ /* 0x0005e80008121848 */
[----:B------:R-:W3:Y:S04]  /*20030*/  LDL.LU.64 R26, [R1+0xee0] ;  /* 0x000ee000011a7983 */ /* 0x000ee80000300a00 */
[----:B------:R4:W-:Y:S01]  /*20040*/  LDGSTS.E [R252+0x7dc00], [R6.64], P0 ;  /* 0x7dc0000006fc7fae */ /* 0x0009e20008121848 */
[----:B--2---:R-:W-:-:S05]  /*20050*/  IMAD.WIDE R2, R5, 0x4, R24 ;  /* 0x0000000405027825 */ /* 0x004fca00078e0218 */
[----:B------:R-:W-:Y:S04]  /*20060*/  STL [R1+0xaa8], R2 ;  /* 0x000aa80201007387 */ /* 0x000fe80000100800 */
[----:B------:R-:W2:Y:S04]  /*20070*/  LDL.LU.64 R24, [R1+0xed0] ;  /* 0x000ed00001187983 */ /* 0x000ea80000300a00 */
[----:B------:R-:W-:Y:S04]  /*20080*/  STL [R1+0xaa4], R3 ;  /* 0x000aa40301007387 */ /* 0x000fe80000100800 */
[----:B------:R-:W2:Y:S01]  /*20090*/  LDL.LU.64 R36, [R1+0xed8] ;  /* 0x000ed80001247983 */ /* 0x000ea20000300a00 */
[----:B----4-:R-:W-:-:S03]  /*200a0*/  IMAD.WIDE R6, R5, 0x4, R22 ;  /* 0x0000000405067825 */ /* 0x010fc600078e0216 */
[----:B------:R1:W-:Y:S04]  /*200b0*/  LDGSTS.E [R252+0x7ec00], [R2.64], P0 ;  /* 0x7ec0000002fc7fae */ /* 0x0003e80008121848 */
[----:B------:R-:W-:Y:S04]  /*200c0*/  STL [R1+0xac0], R6 ;  /* 0x000ac00601007387 */ /* 0x000fe80000100800 */
[----:B------:R-:W-:Y:S04]  /*200d0*/  STL [R1+0xabc], R7 ;  /* 0x000abc0701007387 */ /* 0x000fe80000100800 */
[----:B------:R-:W4:Y:S04]  /*200e0*/  LDL.LU.64 R22, [R1+0xec8] ;  /* 0x000ec80001167983 */ /* 0x000f280000300a00 */
[----:B------:R1:W-:Y:S04]  /*200f0*/  LDGSTS.E [R252+0x7fc00], [R6.64], P0 ;  /* 0x7fc0000006fc7fae */ /* 0x0003e80008121848 */
[----:B------:R-:W0:Y:S01]  /*20100*/  LDGDEPBAR ;  /* 0x00000000000079af */ /* 0x000e220000000000 */
[----:B------:R-:W-:-:S03]  /*20110*/  IMAD.MOV.U32 R0, RZ, RZ, R21 ;  /* 0x000000ffff007224 */ /* 0x000fc600078e0015 */
[----:B------:R1:W-:Y:S04]  /*20120*/  STL [R1+0x464], R20 ;  /* 0x0004641401007387 */ /* 0x0003e80000100800 */
[----:B-1----:R-:W4:Y:S04]  /*20130*/  LDL.LU.64 R20, [R1+0xeb8] ;  /* 0x000eb80001147983 */ /* 0x002f280000300a00 */
[----:B------:R1:W-:Y:S04]  /*20140*/  STL [R1+0x460], R0 ;  /* 0x0004600001007387 */ /* 0x0003e80000100800 */
[----:B------:R-:W-:Y:S04]  /*20150*/  STL [R1+0x474], R32 ;  /* 0x0004742001007387 */ /* 0x000fe80000100800 */
[----:B------:R-:W4:Y:S01]  /*20160*/  LDL.LU.64 R34, [R1+0xec0] ;  /* 0x000ec00001227983 */ /* 0x000f220000300a00 */
[----:B-1----:R-:W-:-:S05]  /*20170*/  IMAD.MOV.U32 R0, RZ, RZ, R33 ;  /* 0x000000ffff007224 */ /* 0x002fca00078e0021 */
[----:B------:R1:W-:Y:S04]  /*20180*/  STL [R1+0x470], R0 ;  /* 0x0004700001007387 */ /* 0x0003e80000100800 */
[----:B------:R1:W-:Y:S02]  /*20190*/  STL [R1+0x484], R18 ;  /* 0x0004841201007387 */ /* 0x0003e40000100800 */
[----:B-1----:R-:W-:Y:S02]  /*201a0*/  IMAD.MOV.U32 R0, RZ, RZ, R19 ;  /* 0x000000ffff007224 */ /* 0x002fe400078e0013 */
[----:B------:R-:W4:Y:S04]  /*201b0*/  LDL.LU.64 R18, [R1+0xeb0] ;  /* 0x000eb00001127983 */ /* 0x000f280000300a00 */
[----:B------:R1:W-:Y:S04]  /*201c0*/  STL [R1+0x480], R0 ;  /* 0x0004800001007387 */ /* 0x0003e80000100800 */
[----:B---3--:R3:W-:Y:S01]  /*201d0*/  STL [R1+0x494], R16 ;  /* 0x0004941001007387 */ /* 0x0087e20000100800 */
[----:B-1----:R-:W-:-:S03]  /*201e0*/  IMAD.MOV.U32 R0, RZ, RZ, R17 ;  /* 0x000000ffff007224 */ /* 0x002fc600078e0011 */
[----:B---3--:R-:W3:Y:S04]  /*201f0*/  LDL.LU.64 R16, [R1+0xea0] ;  /* 0x000ea00001107983 */ /* 0x008ee80000300a00 */
[----:B------:R1:W-:Y:S04]  /*20200*/  STL [R1+0x490], R0 ;  /* 0x0004900001007387 */ /* 0x0003e80000100800 */
[----:B------:R-:W-:Y:S04]  /*20210*/  STL [R1+0x4a4], R30 ;  /* 0x0004a41e01007387 */ /* 0x000fe80000100800 */
[----:B------:R-:W3:Y:S01]  /*20220*/  LDL.LU.64 R32, [R1+0xea8] ;  /* 0x000ea80001207983 */ /* 0x000ee20000300a00 */
[----:B-1----:R-:W-:-:S05]  /*20230*/  IMAD.MOV.U32 R0, RZ, RZ, R31 ;  /* 0x000000ffff007224 */ /* 0x002fca00078e001f */
[----:B------:R1:W-:Y:S04]  /*20240*/  STL [R1+0x4a0], R0 ;  /* 0x0004a00001007387 */ /* 0x0003e80000100800 */
[----:B------:R1:W-:Y:S02]  /*20250*/  STL [R1+0x4b4], R14 ;  /* 0x0004b40e01007387 */ /* 0x0003e40000100800 */
[----:B-1----:R-:W-:Y:S02]  /*20260*/  MOV R0, R15 ;  /* 0x0000000f00007202 */ /* 0x002fe40000000f00 */
[----:B------:R-:W3:Y:S04]  /*20270*/  LDL.LU.64 R14, [R1+0xe98] ;  /* 0x000e9800010e7983 */ /* 0x000ee80000300a00 */
[----:B------:R1:W-:Y:S04]  /*20280*/  STL [R1+0x4b0], R0 ;  /* 0x0004b00001007387 */ /* 0x0003e80000100800 */
[----:B------:R2:W-:Y:S04]  /*20290*/  STL [R1+0x4c4], R28 ;  /* 0x0004c41c01007387 */ /* 0x0005e80000100800 */
[----:B------:R-:W3:Y:S01]  /*202a0*/  LDL.LU.64 R30, [R1+0xe88] ;  /* 0x000e8800011e7983 */ /* 0x000ee20000300a00 */
[----:B-1----:R-:W-:-:S03]  /*202b0*/  IMAD.MOV.U32 R0, RZ, RZ, R29 ;  /* 0x000000ffff007224 */ /* 0x002fc600078e001d */
[----:B------:R-:W-:Y:S04]  /*202c0*/  STL [R1+0x4d4], R26 ;  /* 0x0004d41a01007387 */ /* 0x000fe80000100800 */
[----:B------:R1:W-:Y:S04]  /*202d0*/  STL [R1+0x4c0], R0 ;  /* 0x0004c00001007387 */ /* 0x0003e80000100800 */
[----:B--2---:R-:W2:Y:S01]  /*202e0*/  LDL.LU.64 R28, [R1+0xe90] ;  /* 0x000e9000011c7983 */ /* 0x004ea20000300a00 */
[----:B-1----:R-:W-:-:S03]  /*202f0*/  IMAD.MOV.U32 R0, RZ, RZ, R27 ;  /* 0x000000ffff007224 */ /* 0x002fc600078e001b */
[----:B------:R-:W-:Y:S04]  /*20300*/  STL [R1+0x4e4], R24 ;  /* 0x0004e41801007387 */ /* 0x000fe80000100800 */
[----:B------:R1:W-:Y:S04]  /*20310*/  STL [R1+0x4d0], R0 ;  /* 0x0004d00001007387 */ /* 0x0003e80000100800 */
[----:B------:R-:W2:Y:S01]  /*20320*/  LDL.LU.64 R26, [R1+0xe80] ;  /* 0x000e8000011a7983 */ /* 0x000ea20000300a00 */
[----:B-1----:R-:W-:-:S03]  /*20330*/  IMAD.MOV.U32 R0, RZ, RZ, R25 ;  /* 0x000000ffff007224 */ /* 0x002fc600078e0019 */
[----:B------:R-:W-:Y:S04]  /*20340*/  STL [R1+0x4f4], R36 ;  /* 0x0004f42401007387 */ /* 0x000fe80000100800 */
[----:B------:R1:W-:Y:S04]  /*20350*/  STL [R1+0x4e0], R0 ;  /* 0x0004e00001007387 */ /* 0x0003e80000100800 */
[----:B------:R-:W2:Y:S01]  /*20360*/  LDL.LU.64 R24, [R1+0xe70] ;  /* 0x000e700001187983 */ /* 0x000ea20000300a00 */
[----:B-1----:R-:W-:-:S03]  /*20370*/  IMAD.MOV.U32 R0, RZ, RZ, R37 ;  /* 0x000000ffff007224 */ /* 0x002fc600078e0025 */
[----:B----4-:R-:W-:Y:S04]  /*20380*/  STL [R1+0x504], R22 ;  /* 0x0005041601007387 */ /* 0x010fe80000100800 */
[----:B------:R1:W-:Y:S02]  /*20390*/  STL [R1+0x4f0], R0 ;  /* 0x0004f00001007387 */ /* 0x0003e40000100800 */
[----:B-1----:R-:W-:Y:S02]  /*203a0*/  IMAD.MOV.U32 R0, RZ, RZ, R23 ;  /* 0x000000ffff007224 */ /* 0x002fe400078e0017 */
[----:B------:R-:W4:Y:S04]  /*203b0*/  LDL.LU.64 R22, [R1+0xe78] ;  /* 0x000e780001167983 */ /* 0x000f280000300a00 */
[----:B------:R1:W-:Y:S04]  /*203c0*/  STL [R1+0x500], R0 ;  /* 0x0005000001007387 */ /* 0x0003e80000100800 */
[----:B------:R1:W-:Y:S02]  /*203d0*/  STL [R1+0x514], R20 ;  /* 0x0005141401007387 */ /* 0x0003e40000100800 */
[----:B-1----:R-:W-:-:S02]  /*203e0*/  IMAD.MOV.U32 R0, RZ, RZ, R21 ;  /* 0x000000ffff007224 */ /* 0x002fc400078e0015 */
        /* <DEDUP_REMOVED lines=10> */
[----:B---3--:R3:W-:Y:S01]  /*20490*/  STL [R1+0x544], R16 ;  /* 0x0005441001007387 */ /* 0x0087e20000100800 */
[----:B-1----:R-:W-:-:S03]  /*204a0*/  IMAD.MOV.U32 R0, RZ, RZ, R17 ;  /* 0x000000ffff007224 */ /* 0x002fc600078e0011 */
[----:B---3--:R-:W3:Y:S04]  /*204b0*/  LDL.LU.64 R16, [R1+0x648] ;  /* 0x0006480001107983 */ /* 0x008ee80000300a00 */
[----:B------:R1:W-:Y:S04]  /*204c0*/  STL [R1+0x540], R0 ;  /* 0x0005400001007387 */ /* 0x0003e80000100800 */
[----:B------:R1:W-:Y:S02]  /*204d0*/  STL [R1+0x554], R32 ;  /* 0x0005542001007387 */ /* 0x0003e40000100800 */
[----:B-1----:R-:W-:-:S02]  /*204e0*/  IMAD.MOV.U32 R0, RZ, RZ, R33 ;  /* 0x000000ffff007224 */ /* 0x002fc400078e0021 */
[----:B------:R-:W3:Y:S04]  /*204f0*/  LDL.LU.64 R32, [R1+0x638] ;  /* 0x0006380001207983 */ /* 0x000ee80000300a00 */
[----:B------:R1:W-:Y:S04]  /*20500*/  STL [R1+0x550], R0 ;  /* 0x0005500001007387 */ /* 0x0003e80000100800 */
[----:B------:R1:W-:Y:S02]  /*20510*/  STL [R1+0x564], R14 ;  /* 0x0005640e01007387 */ /* 0x0003e40000100800 */
[----:B-1----:R-:W-:-:S02]  /*20520*/  IMAD.MOV.U32 R0, RZ, RZ, R15 ;  /* 0x000000ffff007224 */ /* 0x002fc400078e000f */
[----:B------:R-:W-:Y:S04]  /*20530*/  STL [R1+0x574], R30 ;  /* 0x0005741e01007387 */ /* 0x000fe80000100800 */
[----:B------:R1:W-:Y:S04]  /*20540*/  STL [R1+0x560], R0 ;  /* 0x0005600001007387 */ /* 0x0003e80000100800 */
[----:B------:R-:W3:Y:S01]  /*20550*/  LDL.LU.64 R14, [R1+0x640] ;  /* 0x00064000010e7983 */ /* 0x000ee20000300a00 */
[----:B-1----:R-:W-:-:S03]  /*20560*/  IMAD.MOV.U32 R0, RZ, RZ, R31 ;  /* 0x000000ffff007224 */ /* 0x002fc600078e001f */
[----:B--2---:R-:W-:Y:S04]  /*20570*/  STL [R1+0x584], R28 ;  /* 0x0005841c01007387 */ /* 0x004fe80000100800 */
[----:B------:R1:W-:Y:S04]  /*20580*/  STL [R1+0x570], R0 ;  /* 0x0005700001007387 */ /* 0x0003e80000100800 */
[----:B------:R-:W2:Y:S01]  /*20590*/  LDL.LU.64 R30, [R1+0x630] ;  /* 0x00063000011e7983 */ /* 0x000ea20000300a00 */
[----:B-1----:R-:W-:-:S03]  /*205a0*/  MOV R0, R29 ;  /* 0x0000001d00007202 */ /* 0x002fc60000000f00 */
[----:B------:R-:W-:Y:S04]  /*205b0*/  STL [R1+0x594], R26 ;  /* 0x0005941a01007387 */ /* 0x000fe80000100800 */
[----:B------:R1:W-:Y:S04]  /*205c0*/  STL [R1+0x580], R0 ;  /* 0x0005800001007387 */ /* 0x0003e80000100800 */
[----:B------:R-:W2:Y:S01]  /*205d0*/  LDL.LU.64 R28, [R1+0x1d0] ;  /* 0x0001d000011c7983 */ /* 0x000ea20000300a00 */
[----:B-1----:R-:W-:-:S03]  /*205e0*/  IMAD.MOV.U32 R0, RZ, RZ, R27 ;  /* 0x000000ffff007224 */ /* 0x002fc600078e001b */
[----:B------:R-:W-:Y:S04]  /*205f0*/  STL [R1+0x5a4], R24 ;  /* 0x0005a41801007387 */ /* 0x000fe80000100800 */
[----:B------:R1:W-:Y:S04]  /*20600*/  STL [R1+0x590], R0 ;  /* 0x0005900001007387 */ /* 0x0003e80000100800 */
[----:B------:R-:W2:Y:S04]  /*20610*/  LDL.LU.64 R26, [R1+0x1e0] ;  /* 0x0001e000011a7983 */ /* 0x000ea80000300a00 */
[----:B------:R-:W2:Y:S01]  /*20620*/  LDL.LU.64 R36, [R1+0x1b0] ;  /* 0x0001b00001247983 */ /* 0x000ea20000300a00 */
[----:B-1----:R-:W-:-:S05]  /*20630*/  IMAD.MOV.U32 R0, RZ, RZ, R25 ;  /* 0x000000ffff007224 */ /* 0x002fca00078e0019 */
[----:B------:R1:W-:Y:S04]  /*20640*/  STL [R1+0x5a0], R0 ;  /* 0x0005a00001007387 */ /* 0x0003e80000100800 */
[----:B----4-:R-:W-:Y:S04]  /*20650*/  STL [R1+0x5b4], R22 ;  /* 0x0005b41601007387 */ /* 0x010fe80000100800 */
[----:B------:R-:W4:Y:S01]  /*20660*/  LDL.LU.64 R24, [R1+0x1c0] ;  /* 0x0001c00001187983 */ /* 0x000f220000300a00 */
[----:B-1----:R-:W-:-:S05]  /*20670*/  IMAD.MOV.U32 R0, RZ, RZ, R23 ;  /* 0x000000ffff007224 */ /* 0x002fca00078e0017 */
[----:B------:R1:W-:Y:S04]  /*20680*/  STL [R1+0x5b0], R0 ;  /* 0x0005b00001007387 */ /* 0x0003e80000100800 */
[----:B------:R-:W-:Y:S01]  /*20690*/  STL [R1+0x5c4], R20 ;  /* 0x0005c41401007387 */ /* 0x000fe20000100800 */
[----:B-1----:R-:W-:-:S03]  /*206a0*/  IMAD.MOV.U32 R0, RZ, RZ, R21 ;  /* 0x000000ffff007224 */ /* 0x002fc600078e0015 */
[----:B------:R-:W4:Y:S04]  /*206b0*/  LDL.LU.64 R22, [R1+0x1a0] ;  /* 0x0001a00001167983 */ /* 0x000f280000300a00 */
[----:B------:R1:W-:Y:S04]  /*206c0*/  STL [R1+0x5c0], R0 ;  /* 0x0005c00001007387 */ /* 0x0003e80000100800 */
[----:B------:R1:W-:Y:S02]  /*206d0*/  STL [R1+0x5d4], R34 ;  /* 0x0005d42201007387 */ /* 0x0003e40000100800 */
[----:B-1----:R-:W-:-:S02]  /*206e0*/  IMAD.MOV.U32 R0, RZ, RZ, R35 ;  /* 0x000000ffff007224 */ /* 0x002fc400078e0023 */
[----:B------:R-:W4:Y:S04]  /*206f0*/  LDL.LU.64 R20, [R1+0x190] ;  /* 0x0001900001147983 */ /* 0x000f280000300a00 */
[----:B------:R-:W-:Y:S04]  /*20700*/  STL [R1+0x5e4], R18 ;  /* 0x0005e41201007387 */ /* 0x000fe80000100800 */
[----:B------:R1:W-:Y:S04]  /*20710*/  STL [R1+0x5d0], R0 ;  /* 0x0005d00001007387 */ /* 0x0003e80000100800 */
[----:B------:R-:W4:Y:S01]  /*20720*/  LDL.LU.64 R34, [R1+0x198] ;  /* 0x0001980001227983 */ /* 0x000f220000300a00 */
[----:B-1----:R-:W-:-:S03]  /*20730*/  IMAD.MOV.U32 R0, RZ, RZ, R19 ;  /* 0x000000ffff007224 */ /* 0x002fc600078e0013 */
[----:B---3--:R-:W-:Y:S04]  /*20740*/  STL [R1+0x5f4], R16 ;  /* 0x0005f41001007387 */ /* 0x008fe80000100800 */
[----:B------:R1:W-:Y:S04]  /*20750*/  STL [R1+0x5e0], R0 ;  /* 0x0005e00001007387 */ /* 0x0003e80000100800 */
[----:B------:R-:W3:Y:S01]  /*20760*/  LDL.LU.64 R18, [R1+0x180] ;  /* 0x0001800001127983 */ /* 0x000ee20000300a00 */
[----:B-1----:R-:W-:-:S03]  /*20770*/  IMAD.MOV.U32 R0, RZ, RZ, R17 ;  /* 0x000000ffff007224 */ /* 0x002fc600078e0011 */
[----:B------:R-:W-:Y:S04]  /*20780*/  STL [R1+0x604], R32 ;  /* 0x0006042001007387 */ /* 0x000fe80000100800 */
[----:B------:R1:W-:Y:S04]  /*20790*/  STL [R1+0x5f0], R0 ;  /* 0x0005f00001007387 */ /* 0x0003e80000100800 */
[----:B------:R-:W3:Y:S01]  /*207a0*/  LDL.LU.64 R16, [R1+0x170] ;  /* 0x0001700001107983 */ /* 0x000ee20000300a00 */
[----:B-1----:R-:W-:-:S03]  /*207b0*/  IMAD.MOV.U32 R0, RZ, RZ, R33 ;  /* 0x000000ffff007224 */ /* 0x002fc600078e0021 */
[----:B------:R-:W3:Y:S04]  /*207c0*/  LDL.LU.64 R32, [R1+0x178] ;  /* 0x0001780001207983 */ /* 0x000ee80000300a00 */
[----:B------:R1:W-:Y:S04]  /*207d0*/  STL [R1+0x600], R0 ;  /* 0x0006000001007387 */ /* 0x0003e80000100800 */
[----:B------:R1:W-:Y:S02]  /*207e0*/  STL [R1+0x614], R14 ;  /* 0x0006140e01007387 */ /* 0x0003e40000100800 */
[----:B-1----:R-:W-:-:S02]  /*207f0*/  IMAD.MOV.U32 R0, RZ, RZ, R15 ;  /* 0x000000ffff007224 */ /* 0x002fc400078e000f */
[----:B------:R-:W3:Y:S04]  /*20800*/  LDL.LU.64 R14, [R1+0x168] ;  /* 0x00016800010e7983 */ /* 0x000ee80000300a00 */
[----:B------:R1:W-:Y:S04]  /*20810*/  STL [R1+0x610], R0 ;  /* 0x0006100001007387 */ /* 0x0003e80000100800 */
[----:B--2---:R2:W-:Y:S01]  /*20820*/  STL [R1+0x624], R30 ;  /* 0x0006241e01007387 */ /* 0x0045e20000100800 */
[----:B-1----:R-:W-:-:S03]  /*20830*/  IMAD.MOV.U32 R0, RZ, RZ, R31 ;  /* 0x000000ffff007224 */ /* 0x002fc600078e001f */
[----:B--2---:R-:W2:Y:S04]  /*20840*/  LDL.LU.64 R30, [R1+0x158] ;  /* 0x00015800011e7983 */ /* 0x004ea80000300a00 */
[----:B------:R1:W-:Y:S04]  /*20850*/  STL [R1+0x620], R0 ;  /* 0x0006200001007387 */ /* 0x0003e80000100800 */
[----:B------:R1:W-:Y:S02]  /*20860*/  STL [R1+0x634], R28 ;  /* 0x0006341c01007387 */ /* 0x0003e40000100800 */
[----:B-1----:R-:W-:-:S02]  /*20870*/  IMAD.MOV.U32 R0, RZ, RZ, R29 ;  /* 0x000000ffff007224 */ /* 0x002fc400078e001d */
[----:B------:R-:W2:Y:S04]  /*20880*/  LDL.LU.64 R28, [R1+0x160] ;  /* 0x00016000011c7983 */ /* 0x000ea80000300a00 */
[----:B------:R1:W-:Y:S04]  /*20890*/  STL [R1+0x630], R0 ;  /* 0x0006300001007387 */ /* 0x0003e80000100800 */
[----:B------:R1:W-:Y:S02]  /*208a0*/  STL [R1+0x644], R26 ;  /* 0x0006441a01007387 */ /* 0x0003e40000100800 */
[----:B-1----:R-:W-:-:S02]  /*208b0*/  IMAD.MOV.U32 R0, RZ, RZ, R27 ;  /* 0x000000ffff007224 */ /* 0x002fc400078e001b */
[----:B------:R-:W-:Y:S04]  /*208c0*/  STL [R1+0x46c], R36 ;  /* 0x00046c2401007387 */ /* 0x000fe80000100800 */
[----:B------:R1:W-:Y:S04]  /*208d0*/  STL [R1+0x640], R0 ;  /* 0x0006400001007387 */ /* 0x0003e80000100800 */
[----:B------:R-:W2:Y:S01]  /*208e0*/  LDL.LU.64 R26, [R1+0x150] ;  /* 0x00015000011a7983 */ /* 0x000ea20000300a00 */
[----:B-1----:R-:W-:-:S03]  /*208f0*/  MOV R0, R37 ;  /* 0x0000002500007202 */ /* 0x002fc60000000f00 */
[----:B----4-:R-:W-:Y:S04]  /*20900*/  STL [R1+0x47c], R24 ;  /* 0x00047c1801007387 */ /* 0x010fe80000100800 */
[----:B------:R1:W-:Y:S02]  /*20910*/  STL [R1+0x468], R0 ;  /* 0x0004680001007387 */ /* 0x0003e40000100800 */
[----:B-1----:R-:W-:Y:S02]  /*20920*/  IMAD.MOV.U32 R0, RZ, RZ, R25 ;  /* 0x000000ffff007224 */ /* 0x002fe400078e0019 */
[----:B------:R-:W4:Y:S04]  /*20930*/  LDL.LU.64 R24, [R1+0x140] ;  /* 0x0001400001187983 */ /* 0x000f280000300a00 */
[----:B------:R1:W-:Y:S04]  /*20940*/  STL [R1+0x478], R0 ;  /* 0x0004780001007387 */ /* 0x0003e80000100800 */
[----:B------:R1:W-:Y:S02]  /*20950*/  STL [R1+0x48c], R22 ;  /* 0x00048c1601007387 */ /* 0x0003e40000100800 */
[----:B-1----:R-:W-:-:S02]  /*20960*/  IMAD.MOV.U32 R0, RZ, RZ, R23 ;  /* 0x000000ffff007224 */ /* 0x002fc400078e0017 */
[----:B------:R-:W-:Y:S04]  /*20970*/  STL [R1+0x49c], R20 ;  /* 0x00049c1401007387 */ /* 0x000fe80000100800 */
[----:B------:R1:W-:Y:S04]  /*20980*/  STL [R1+0x488], R0 ;  /* 0x0004880001007387 */ /* 0x0003e80000100800 */
[----:B------:R-:W4:Y:S01]  /*20990*/  LDL.LU.64 R22, [R1+0x148] ;  /* 0x0001480001167983 */ /* 0x000f220000300a00 */
[----:B-1----:R-:W-:-:S03]  /*209a0*/  IMAD.MOV.U32 R0, RZ, RZ, R21 ;  /* 0x000000ffff007224 */ /* 0x002fc600078e0015 */
[----:B------:R-:W-:Y:S04]  /*209b0*/  STL [R1+0x4ac], R34 ;  /* 0x0004ac2201007387 */ /* 0x000fe80000100800 */
[----:B------:R1:W-:Y:S04]  /*209c0*/  STL [R1+0x498], R0 ;  /* 0x0004980001007387 */ /* 0x0003e80000100800 */
[----:B------:R-:W4:Y:S01]  /*209d0*/  LDL.LU.64 R20, [R1+0x138] ;  /* 0x0001380001147983 */ /* 0x000f220000300a00 */
[----:B-1----:R-:W-:-:S03]  /*209e0*/  IMAD.MOV.U32 R0, RZ, RZ, R35 ;  /* 0x000000ffff007224 */ /* 0x002fc600078e0023 */
[----:B---3--:R-:W-:Y:S04]  /*209f0*/  STL [R1+0x4bc], R18 ;  /* 0x0004bc1201007387 */ /* 0x008fe80000100800 */
[----:B------:R1:W-:Y:S02]  /*20a00*/  STL [R1+0x4a8], R0 ;  /* 0x0004a80001007387 */ /* 0x0003e40000100800 */
[----:B-1----:R-:W-:Y:S02]  /*20a10*/  IMAD.MOV.U32 R0, RZ, RZ, R19 ;  /* 0x000000ffff007224 */ /* 0x002fe400078e0013 */
        /* <DEDUP_REMOVED lines=8> */
[----:B------:R-:W-:Y:S04]  /*20aa0*/  STL [R1+0x4ec], R14 ;  /* 0x0004ec0e01007387 */ /* 0x000fe80000100800 */
[----:B------:R1:W-:Y:S02]  /*20ab0*/  STL [R1+0x4d8], R0 ;  /* 0x0004d80001007387 */ /* 0x0003e40000100800 */
[----:B-1----:R-:W-:Y:S02]  /*20ac0*/  IMAD.MOV.U32 R0, RZ, RZ, R15 ;  /* 0x000000ffff007224 */ /* 0x002fe400078e000f */
[----:B------:R-:W3:Y:S04]  /*20ad0*/  LDL.LU.64 R14, [R1+0x120] ;  /* 0x00012000010e7983 */ /* 0x000ee80000300a00 */
[----:B------:R1:W-:Y:S04]  /*20ae0*/  STL [R1+0x4e8], R0 ;  /* 0x0004e80001007387 */ /* 0x0003e80000100800 */
[----:B--2---:R-:W-:Y:S04]  /*20af0*/  STL [R1+0x4fc], R30 ;  /* 0x0004fc1e01007387 */ /* 0x004fe80000100800 */
[----:B------:R-:W2:Y:S01]  /*20b00*/  LDL.LU.64 R46, [R1+0x110] ;  /* 0x00011000012e7983 */ /* 0x000ea20000300a00 */
[----:B-1----:R-:W-:-:S05]  /*20b10*/  IMAD.MOV.U32 R0, RZ, RZ, R31 ;  /* 0x000000ffff007224 */ /* 0x002fca00078e001f */
[----:B------:R1:W-:Y:S04]  /*20b20*/  STL [R1+0x4f8], R0 ;  /* 0x0004f80001007387 */ /* 0x0003e80000100800 */
[----:B------:R-:W-:Y:S04]  /*20b30*/  STL [R1+0x50c], R28 ;  /* 0x00050c1c01007387 */ /* 0x000fe80000100800 */
[----:B------:R-:W2:Y:S01]  /*20b40*/  LDL.LU.64 R40, [R1+0x118] ;  /* 0x0001180001287983 */ /* 0x000ea20000300a00 */
[----:B-1----:R-:W-:-:S03]  /*20b50*/  IMAD.MOV.U32 R0, RZ, RZ, R29 ;  /* 0x000000ffff007224 */ /* 0x002fc600078e001d */
[----:B------:R-:W2:Y:S04]  /*20b60*/  LDL.LU.64 R38, [R1+0x108] ;  /* 0x0001080001267983 */ /* 0x000ea80000300a00 */
[----:B------:R1:W-:Y:S04]  /*20b70*/  STL [R1+0x508], R0 ;  /* 0x0005080001007387 */ /* 0x0003e80000100800 */
[----:B------:R-:W-:Y:S04]  /*20b80*/  STL [R1+0x51c], R26 ;  /* 0x00051c1a01007387 */ /* 0x000fe80000100800 */
[----:B------:R-:W2:Y:S01]  /*20b90*/  LDL.LU.64 R36, [R1+0xf8] ;  /* 0x0000f80001247983 */ /* 0x000ea20000300a00 */
[----:B-1----:R-:W-:-:S03]  /*20ba0*/  IMAD.MOV.U32 R0, RZ, RZ, R27 ;  /* 0x000000ffff007224 */ /* 0x002fc600078e001b */
[----:B------:R-:W2:Y:S04]  /*20bb0*/  LDL.LU.64 R34, [R1+0x100] ;  /* 0x0001000001227983 */ /* 0x000ea80000300a00 */
[----:B------:R1:W-:Y:S04]  /*20bc0*/  STL [R1+0x518], R0 ;  /* 0x0005180001007387 */ /* 0x0003e80000100800 */
[----:B----4-:R-:W-:Y:S04]  /*20bd0*/  STL [R1+0x52c], R24 ;  /* 0x00052c1801007387 */ /* 0x010fe80000100800 */
[----:B------:R-:W2:Y:S01]  /*20be0*/  LDL.LU.64 R32, [R1+0xf0] ;  /* 0x0000f00001207983 */ /* 0x000ea20000300a00 */
[----:B-1----:R-:W-:-:S03]  /*20bf0*/  IMAD.MOV.U32 R0, RZ, RZ, R25 ;  /* 0x000000ffff007224 */ /* 0x002fc600078e0019 */
[----:B------:R-:W2:Y:S04]  /*20c00*/  LDL.LU.64 R30, [R1+0xd8] ;  /* 0x0000d800011e7983 */ /* 0x000ea80000300a00 */
[----:B------:R1:W-:Y:S02]  /*20c10*/  STL [R1+0x528], R0 ;  /* 0x0005280001007387 */ /* 0x0003e40000100800 */
[----:B-1----:R-:W-:Y:S02]  /*20c20*/  MOV R0, R23 ;  /* 0x0000001700007202 */ /* 0x002fe40000000f00 */
[----:B------:R-:W-:Y:S04]  /*20c30*/  STL [R1+0x53c], R22 ;  /* 0x00053c1601007387 */ /* 0x000fe80000100800 */
[----:B------:R-:W2:Y:S04]  /*20c40*/  LDL.LU.64 R28, [R1+0xe8] ;  /* 0x0000e800011c7983 */ /* 0x000ea80000300a00 */
[----:B------:R1:W-:Y:S04]  /*20c50*/  STL [R1+0x538], R0 ;  /* 0x0005380001007387 */ /* 0x0003e80000100800 */
[----:B------:R-:W-:Y:S04]  /*20c60*/  STL [R1+0x54c], R20 ;  /* 0x00054c1401007387 */ /* 0x000fe80000100800 */
[----:B------:R-:W2:Y:S01]  /*20c70*/  LDL.LU.64 R26, [R1+0xd0] ;  /* 0x0000d000011a7983 */ /* 0x000ea20000300a00 */
[----:B-1----:R-:W-:-:S03]  /*20c80*/  IMAD.MOV.U32 R0, RZ, RZ, R21 ;  /* 0x000000ffff007224 */ /* 0x002fc600078e0015 */
[----:B------:R-:W2:Y:S04]  /*20c90*/  LDL.LU.64 R24, [R1+0xb0] ;  /* 0x0000b00001187983 */ /* 0x000ea80000300a00 */
[----:B------:R1:W-:Y:S04]  /*20ca0*/  STL [R1+0x548], R0 ;  /* 0x0005480001007387 */ /* 0x0003e80000100800 */
[----:B---3--:R3:W-:Y:S04]  /*20cb0*/  STL [R1+0x55c], R18 ;  /* 0x00055c1201007387 */ /* 0x0087e80000100800 */
[----:B------:R-:W4:Y:S01]  /*20cc0*/  LDL.LU.64 R22, [R1+0xb8] ;  /* 0x0000b80001167983 */ /* 0x000f220000300a00 */
[----:B-1----:R-:W-:-:S03]  /*20cd0*/  IMAD.MOV.U32 R0, RZ, RZ, R19 ;  /* 0x000000ffff007224 */ /* 0x002fc600078e0013 */
[----:B------:R-:W4:Y:S04]  /*20ce0*/  LDL.LU.64 R20, [R1+0xc0] ;  /* 0x0000c00001147983 */ /* 0x000f280000300a00 */
[----:B------:R1:W-:Y:S04]  /*20cf0*/  STL [R1+0x558], R0 ;  /* 0x0005580001007387 */ /* 0x0003e80000100800 */
[----:B------:R3:W-:Y:S04]  /*20d00*/  STL [R1+0x56c], R16 ;  /* 0x00056c1001007387 */ /* 0x0007e80000100800 */
[----:B---3--:R-:W3:Y:S01]  /*20d10*/  LDL.LU.64 R18, [R1+0xc8] ;  /* 0x0000c80001127983 */ /* 0x008ee20000300a00 */
[----:B-1----:R-:W-:-:S03]  /*20d20*/  IMAD.MOV.U32 R0, RZ, RZ, R17 ;  /* 0x000000ffff007224 */ /* 0x002fc600078e0011 */
[----:B------:R-:W3:Y:S04]  /*20d30*/  LDL.LU.64 R16, [R1+0xf20] ;  /* 0x000f200001107983 */ /* 0x000ee80000300a00 */
[----:B------:R1:W-:Y:S04]  /*20d40*/  STL [R1+0x568], R0 ;  /* 0x0005680001007387 */ /* 0x0003e80000100800 */
[----:B------:R2:W-:Y:S01]  /*20d50*/  STL [R1+0x57c], R14 ;  /* 0x00057c0e01007387 */ /* 0x0005e20000100800 */
[----:B-1----:R-:W-:-:S03]  /*20d60*/  IMAD.MOV.U32 R0, RZ, RZ, R15 ;  /* 0x000000ffff007224 */ /* 0x002fc600078e000f */
[----:B--2---:R-:W2:Y:S04]  /*20d70*/  LDL.LU.64 R14, [R1+0xe0] ;  /* 0x0000e000010e7983 */ /* 0x004ea80000300a00 */
[----:B------:R1:W-:Y:S04]  /*20d80*/  STL [R1+0x578], R0 ;  /* 0x0005780001007387 */ /* 0x0003e80000100800 */
[----:B------:R-:W-:Y:S01]  /*20d90*/  STL [R1+0x58c], R46 ;  /* 0x00058c2e01007387 */ /* 0x000fe20000100800 */
[----:B-1----:R-:W-:-:S03]  /*20da0*/  IMAD.MOV.U32 R0, RZ, RZ, R47 ;  /* 0x000000ffff007224 */ /* 0x002fc600078e002f */
[----:B------:R-:W-:Y:S04]  /*20db0*/  STL [R1+0x59c], R40 ;  /* 0x00059c2801007387 */ /* 0x000fe80000100800 */
        /* <DEDUP_REMOVED lines=15> */
[----:B------:R1:W-:Y:S02]  /*20eb0*/  STL [R1+0x5d8], R0 ;  /* 0x0005d80001007387 */ /* 0x0003e40000100800 */
[----:B-1----:R-:W-:-:S05]  /*20ec0*/  IMAD.MOV.U32 R0, RZ, RZ, R31 ;  /* 0x000000ffff007224 */ /* 0x002fca00078e001f */
[----:B------:R1:W-:Y:S04]  /*20ed0*/  STL [R1+0x5e8], R0 ;  /* 0x0005e80001007387 */ /* 0x0003e80000100800 */
[----:B------:R-:W-:Y:S01]  /*20ee0*/  STL [R1+0x5fc], R28 ;  /* 0x0005fc1c01007387 */ /* 0x000fe20000100800 */
[----:B-1----:R-:W-:-:S03]  /*20ef0*/  IMAD.MOV.U32 R0, RZ, RZ, R29 ;  /* 0x000000ffff007224 */ /* 0x002fc600078e001d */
[----:B------:R-:W-:Y:S04]  /*20f00*/  STL [R1+0x60c], R26 ;  /* 0x00060c1a01007387 */ /* 0x000fe80000100800 */
[----:B------:R1:W-:Y:S04]  /*20f10*/  STL [R1+0x5f8], R0 ;  /* 0x0005f80001007387 */ /* 0x0003e80000100800 */
[----:B------:R-:W-:Y:S01]  /*20f20*/  STL [R1+0x61c], R24 ;  /* 0x00061c1801007387 */ /* 0x000fe20000100800 */
[----:B-1----:R-:W-:-:S05]  /*20f30*/  MOV R0, R27 ;  /* 0x0000001b00007202 */ /* 0x002fca0000000f00 */
[----:B------:R1:W-:Y:S02]  /*20f40*/  STL [R1+0x608], R0 ;  /* 0x0006080001007387 */ /* 0x0003e40000100800 */
[----:B-1----:R-:W-:Y:S02]  /*20f50*/  IMAD.MOV.U32 R0, RZ, RZ, R25 ;  /* 0x000000ffff007224 */ /* 0x002fe400078e0019 */
[----:B------:R-:W1:Y:S04]  /*20f60*/  S2R R252, SR_TID.X ;  /* 0x0000000000fc7919 */ /* 0x000e680000002100 */
[----:B----4-:R-:W-:Y:S04]  /*20f70*/  STL [R1+0x62c], R22 ;  /* 0x00062c1601007387 */ /* 0x010fe80000100800 */
[----:B------:R4:W-:Y:S04]  /*20f80*/  STL [R1+0x618], R0 ;  /* 0x0006180001007387 */ /* 0x0009e80000100800 */
[----:B------:R-:W-:Y:S01]  /*20f90*/  STL [R1+0x63c], R20 ;  /* 0x00063c1401007387 */ /* 0x000fe20000100800 */
[----:B----4-:R-:W-:-:S05]  /*20fa0*/  IMAD.MOV.U32 R0, RZ, RZ, R23 ;  /* 0x000000ffff007224 */ /* 0x010fca00078e0017 */
[----:B------:R4:W-:Y:S04]  /*20fb0*/  STL [R1+0x628], R0 ;  /* 0x0006280001007387 */ /* 0x0009e80000100800 */
[----:B---3--:R-:W-:Y:S01]  /*20fc0*/  STL [R1+0x64c], R18 ;  /* 0x00064c1201007387 */ /* 0x008fe20000100800 */
[----:B----4-:R-:W-:-:S05]  /*20fd0*/  IMAD.MOV.U32 R0, RZ, RZ, R21 ;  /* 0x000000ffff007224 */ /* 0x010fca00078e0015 */
[----:B------:R3:W-:Y:S04]  /*20fe0*/  STL [R1+0x638], R0 ;  /* 0x0006380001007387 */ /* 0x0007e80000100800 */
[----:B------:R-:W-:Y:S01]  /*20ff0*/  STL [R1+0x654], R16 ;  /* 0x0006541001007387 */ /* 0x000fe20000100800 */
[----:B---3--:R-:W-:-:S05]  /*21000*/  IMAD.MOV.U32 R0, RZ, RZ, R19 ;  /* 0x000000ffff007224 */ /* 0x008fca00078e0013 */
[----:B------:R3:W-:Y:S02]  /*21010*/  STL [R1+0x648], R0 ;  /* 0x0006480001007387 */ /* 0x0007e40000100800 */
[----:B---3--:R-:W-:-:S05]  /*21020*/  IMAD.MOV.U32 R0, RZ, RZ, R17 ;  /* 0x000000ffff007224 */ /* 0x008fca00078e0011 */
[----:B------:R3:W-:Y:S04]  /*21030*/  STL [R1+0x650], R0 ;  /* 0x0006500001007387 */ /* 0x0007e80000100800 */
[----:B--2---:R2:W-:Y:S01]  /*21040*/  STL [R1+0x65c], R14 ;  /* 0x00065c0e01007387 */ /* 0x0045e20000100800 */
[----:B---3--:R-:W-:-:S05]  /*21050*/  IMAD.MOV.U32 R0, RZ, RZ, R15 ;  /* 0x000000ffff007224 */ /* 0x008fca00078e000f */
[----:B------:R2:W-:Y:S01]  /*21060*/  STL [R1+0x658], R0 ;  /* 0x0006580001007387 */ /* 0x0005e20000100800 */
[----:B------:R-:W-:Y:S05]  /*21070*/  @P5 BRA `(.L_x_0) ;  /* 0x00000a0000005947 */ /* 0x000fea0003800000 */
[----:B-1----:R1:W-:Y:S01]  /*21080*/  STL [R1+0x1d0], RZ ;  /* 0x0001d0ff01007387 */ /* 0x0023e20000100800 */
[----:B--2---:R-:W-:Y:S01]  /*21090*/  IMAD.SHL.U32 R0, R252, 0x80, RZ ;  /* 0x00000080fc007824 */ /* 0x004fe200078e00ff */
[----:B------:R-:W-:Y:S01]  /*210a0*/  CS2R R248, SRZ ;  /* 0x0000000000f87805 */ /* 0x000fe2000001ff00 */
[----:B------:R-:W-:Y:S01]  /*210b0*/  CS2R R250, SRZ ;  /* 0x0000000000fa7805 */ /* 0x000fe2000001ff00 */
[----:B------:R1:W-:Y:S01]  /*210c0*/  STL [R1+0x1d4], RZ ;  /* 0x0001d4ff01007387 */ /* 0x0003e20000100800 */
[----:B------:R-:W-:Y:S01]  /*210d0*/  CS2R R88, SRZ ;  /* 0x0000000000587805 */ /* 0x000fe2000001ff00 */
[----:B------:R-:W-:Y:S01]  /*210e0*/  LOP3.LUT R0, R0, 0x7000, RZ, 0xc0, !PT ;  /* 0x0000700000007812 */ /* 0x000fe200078ec0ff */
[----:B------:R-:W-:Y:S01]  /*210f0*/  CS2R R90, SRZ ;  /* 0x00000000005a7805 */ /* 0x000fe2000001ff00 */
[----:B------:R1:W-:Y:S01]  /*21100*/  STL [R1+0x1d8], RZ ;  /* 0x0001d8ff01007387 */ /* 0x0003e20000100800 */
[----:B------:R-:W-:Y:S01]  /*21110*/  CS2R R92, SRZ ;  /* 0x00000000005c7805 */ /* 0x000fe2000001ff00 */
[----:B------:R-:W-:Y:S01]  /*21120*/  CS2R R94, SRZ ;  /* 0x00000000005e7805 */ /* 0x000fe2000001ff00 */
        /* <DEDUP_REMOVED lines=121> */
[----:B------:R1:W-:Y:S01]  /*218c0*/  STL [R1+0xe74], R0 ;  /* 0x000e740001007387 */ /* 0x0003e20000100800 */
[----:B------:R-:W-:Y:S01]  /*218d0*/  CS2R R38, SRZ ;  /* 0x0000000000267805 */ /* 0x000fe2000001ff00 */
[----:B------:R-:W-:Y:S01]  /*218e0*/  CS2R R176, SRZ ;  /* 0x0000000000b07805 */ /* 0x000fe2000001ff00 */
[----:B------:R-:W-:Y:S01]  /*218f0*/  CS2R R178, SRZ ;  /* 0x0000000000b27805 */ /* 0x000fe2000001ff00 */
[----:B------:R1:W-:Y:S04]  /*21900*/  STL [R1+0x54], RZ ;  /* 0x000054ff01007387 */ /* 0x0003e80000100800 */
        /* <DEDUP_REMOVED lines=18> */
[----:B------:R1:W-:Y:S04]  /*21a30*/  STL [R1], RZ ;  /* 0x000000ff01007387 */ /* 0x0003e80000100800 */
[----:B------:R1:W-:Y:S04]  /*21a40*/  STL [R1+0x4], RZ ;  /* 0x000004ff01007387 */ /* 0x0003e80000100800 */
[----:B------:R1:W-:Y:S04]  /*21a50*/  STL [R1+0x8], RZ ;  /* 0x000008ff01007387 */ /* 0x0003e80000100800 */
[----:B------:R1:W-:Y:S01]  /*21a60*/  STL [R1+0xc], RZ ;  /* 0x00000cff01007387 */ /* 0x0003e20000100800 */
[----:B------:R-:W-:Y:S05]  /*21a70*/  BRA `(.L_x_1) ;  /* 0x0002513000007947 */ /* 0x000fea0003800000 */
.L_x_0:
[C---:B-1----:R-:W-:Y:S01]  /*21a80*/  LOP3.LUT R2, R252.reuse, 0x7, RZ, 0xc0, !PT ;  /* 0x00000007fc027812 */ /* 0x042fe200078ec0ff */
[C---:B------:R-:W-:Y:S01]  /*21a90*/  IMAD.SHL.U32 R4, R252.reuse, 0x2, RZ ;  /* 0x00000002fc047824 */ /* 0x040fe200078e00ff */
[C---:B------:R-:W-:Y:S01]  /*21aa0*/  LOP3.LUT R7, R252.reuse, 0x3, RZ, 0xc0, !PT ;  /* 0x00000003fc077812 */ /* 0x040fe200078ec0ff */
[----:B------:R-:W-:Y:S01]  /*21ab0*/  IMAD.MOV.U32 R20, RZ, RZ, c[0x0][0x188] ;  /* 0x00006200ff147624 */ /* 0x000fe200078e00ff */
[----:B------:R-:W-:Y:S01]  /*21ac0*/  LOP3.LUT R6, R252, 0x1c, RZ, 0xc0, !PT ;  /* 0x0000001cfc067812 */ /* 0x000fe200078ec0ff */
[----:B--2---:R-:W-:Y:S01]  /*21ad0*/  IMAD.SHL.U32 R0, R2, 0x10, RZ ;  /* 0x0000001002007824 */ /* 0x004fe200078e00ff */
[----:B------:R-:W-:Y:S01]  /*21ae0*/  CS2R R248, SRZ ;  /* 0x0000000000f87805 */ /* 0x000fe2000001ff00 */
[----:B------:R-:W-:Y:S01]  /*21af0*/  IMAD.SHL.U32 R20, R20, 0x80, RZ ;  /* 0x0000008014147824 */ /* 0x000fe200078e00ff */
[----:B------:R-:W-:Y:S01]  /*21b00*/  CS2R R250, SRZ ;  /* 0x0000000000fa7805 */ /* 0x000fe2000001ff00 */
[----:B------:R-:W-:Y:S01]  /*21b10*/  IMAD.MOV.U32 R21, RZ, RZ, 0x7f ;  /* 0x0000007fff157424 */ /* 0x000fe200078e00ff */
[----:B------:R-:W-:Y:S01]  /*21b20*/  LOP3.LUT R0, R0, 0x30, R4, 0x78, !PT ;  /* 0x0000003000007812 */ /* 0x000fe200078e7804 */
[----:B------:R-:W-:Y:S01]  /*21b30*/  CS2R R88, SRZ ;  /* 0x0000000000587805 */ /* 0x000fe2000001ff00 */
[----:B------:R-:W-:Y:S01]  /*21b40*/  SHF.R.S32.HI R4, RZ, 0x1f, R20 ;  /* 0x0000001fff047819 */ /* 0x000fe20000011414 */
[----:B------:R-:W-:Y:S01]  /*21b50*/  CS2R R90, SRZ ;  /* 0x00000000005a7805 */ /* 0x000fe2000001ff00 */
[----:B------:R-:W-:Y:S01]  /*21b60*/  LEA R2, R2, R0, 0x9 ;  /* 0x0000000002027211 */ /* 0x000fe200078e48ff */
[----:B------:R-:W-:Y:S01]  /*21b70*/  CS2R R92, SRZ ;  /* 0x00000000005c7805 */ /* 0x000fe2000001ff00 */
[----:B------:R-:W-:Y:S01]  /*21b80*/  SHF.R.S32.HI R0, RZ, 0x1f, R5 ;  /* 0x0000001fff007819 */ /* 0x000fe20000011405 */
[----:B------:R-:W-:Y:S01]  /*21b90*/  CS2R R94, SRZ ;  /* 0x00000000005e7805 */ /* 0x000fe2000001ff00 */
[----:B------:R-:W-:Y:S01]  /*21ba0*/  SHF.L.U64.HI R4, R20, 0x2, R4 ;  /* 0x0000000214047819 */ /* 0x000fe20000010204 */
[----:B------:R-:W-:Y:S01]  /*21bb0*/  IMAD.MOV.U32 R4, RZ, RZ, -0x1 ;  /* 0xffffffffff047424 */ /* 0x000fe200078e00ff */
[----:B------:R-:W-:Y:S01]  /*21bc0*/  SHF.L.U64.HI R0, R5, 0x2, R0 ;  /* 0x0000000205007819 */ /* 0x000fe20000010200 */
[----:B------:R-:W-:Y:S01]  /*21bd0*/  IMAD.MOV.U32 R5, RZ, RZ, 0x1 ;  /* 0x00000001ff057424 */ /* 0x000fe200078e00ff */
[----:B------:R-:W-:Y:S01]  /*21be0*/  IADD3 R21, R21, c[0x0][0x180], RZ ;  /* 0x0000600015157a10 */ /* 0x000fe20007ffe0ff */
[----:B------:R-:W-:Y:S01]  /*21bf0*/  IMAD.SHL.U32 R20, R252, 0x80, RZ ;  /* 0x00000080fc147824 */ /* 0x000fe200078e00ff */
[----:B------:R-:W-:Y:S01]  /*21c00*/  CS2R R96, SRZ ;  /* 0x0000000000607805 */ /* 0x000fe2000001ff00 */
[----:B------:R-:W-:Y:S01]  /*21c10*/  CS2R R98, SRZ ;  /* 0x0000000000627805 */ /* 0x000fe2000001ff00 */
[----:B------:R-:W-:Y:S01]  /*21c20*/  STL [R1+0x444], R5 ;  /* 0x0004440501007387 */ /* 0x000fe20000100800 */
[----:B------:R-:W-:Y:S01]  /*21c30*/  SHF.R.S32.HI R3, RZ, 0x1f, R21 ;  /* 0x0000001fff037819 */ /* 0x000fe20000011415 */
[----:B------:R-:W-:Y:S01]  /*21c40*/  CS2R R100, SRZ ;  /* 0x0000000000647805 */ /* 0x000fe2000001ff00 */
[----:B------:R-:W-:Y:S01]  /*21c50*/  LOP3.LUT R20, R20, 0x7000, RZ, 0xc0, !PT ;  /* 0x0000700014147812 */ /* 0x000fe200078ec0ff */
[----:B------:R1:W-:Y:S01]  /*21c60*/  STL [R1+0x43c], R4 ;  /* 0x00043c0401007387 */ /* 0x0003e20000100800 */
[----:B------:R-:W-:Y:S01]  /*21c70*/  LEA.HI R3, R3, R21, RZ, 0x7 ;  /* 0x0000001503037211 */ /* 0x000fe200078f38ff */
[----:B------:R-:W-:Y:S01]  /*21c80*/  IMAD R21, R7, 0x220, R6 ;  /* 0x0000022007157824 */ /* 0x000fe200078e0206 */
[----:B------:R-:W-:Y:S01]  /*21c90*/  CS2R R102, SRZ ;  /* 0x0000000000667805 */ /* 0x000fe2000001ff00 */
[----:B------:R-:W-:Y:S01]  /*21ca0*/  STL [R1+0x1d0], RZ ;  /* 0x0001d0ff01007387 */ /* 0x000fe20000100800 */
[----:B------:R-:W-:Y:S01]  /*21cb0*/  IMAD.IADD R2, R2, 0x1, R20 ;  /* 0x0000000102027824 */ /* 0x000fe200078e0214 */
[----:B------:R-:W-:Y:S01]  /*21cc0*/  SHF.R.S32.HI R3, RZ, 0x7, R3 ;  /* 0x00000007ff037819 */ /* 0x000fe20000011403 */
[----:B------:R-:W-:Y:S01]  /*21cd0*/  CS2R R104, SRZ ;  /* 0x0000000000687805 */ /* 0x000fe2000001ff00 */
[----:B------:R-:W-:Y:S01]  /*21ce0*/  STL [R1+0x1d4], RZ ;  /* 0x0001d4ff01007387 */ /* 0x000fe20000100800 */
[----:B------:R-:W-:Y:S01]  /*21cf0*/  CS2R R106, SRZ ;  /* 0x00000000006a7805 */ /* 0x000fe2000001ff00 */
[----:B------:R-:W-:Y:S01]  /*21d00*/  CS2R R108, SRZ ;  /* 0x00000000006c7805 */ /* 0x000fe2000001ff00 */
        /* <DEDUP_REMOVED lines=71> */
[----:B-1----:R-:W-:Y:S01]  /*22180*/  CS2R R4, SRZ ;  /* 0x0000000000047805 */ /* 0x002fe2000001ff00 */
        /* <DEDUP_REMOVED lines=37> */
[----:B------:R1:W-:Y:S01]  /*223e0*/  STL [R1+0xe74], R20 ;  /* 0x000e741401007387 */ /* 0x0003e20000100800 */
[----:B------:R-:W-:Y:S01]  /*223f0*/  CS2R R214, SRZ ;  /* 0x0000000000d67805 */ /* 0x000fe2000001ff00 */
[----:B------:R-:W-:Y:S01]  /*22400*/  CS2R R36, SRZ ;  /* 0x0000000000247805 */ /* 0x000fe2000001ff00 */
[----:B------:R-:W-:Y:S01]  /*22410*/  CS2R R38, SRZ ;  /* 0x0000000000267805 */ /* 0x000fe2000001ff00 */
[----:B------:R-:W-:Y:S01]  /*22420*/  STL [R1+0xd4], RZ ;  /* 0x0000d4ff01007387 */ /* 0x000fe20000100800 */
[----:B------:R-:W-:Y:S01]  /*22430*/  CS2R R176, SRZ ;  /* 0x0000000000b07805 */ /* 0x000fe2000001ff00 */
[----:B------:R-:W-:Y:S01]  /*22440*/  CS2R R178, SRZ ;  /* 0x0000000000b27805 */ /* 0x000fe2000001ff00 */
[C---:B------:R-:W-:Y:S01]  /*22450*/  LOP3.LUT R23, R21.reuse, 0x20, RZ, 0x3c, !PT ;  /* 0x0000002015177812 */ /* 0x040fe200078e3cff */
[----:B------:R-:W-:Y:S01]  /*22460*/  STL [R1+0xd8], RZ ;  /* 0x0000d8ff01007387 */ /* 0x000fe20000100800 */
[C---:B------:R-:W-:Y:S01]  /*22470*/  LOP3.LUT R22, R21.reuse, 0x40, RZ, 0x3c, !PT ;  /* 0x0000004015167812 */ /* 0x040fe200078e3cff */
[----:B------:R-:W-:Y:S01]  /*22480*/  UIADD3 UR5, UR5, -0x100, URZ ;  /* 0xffffff0005057890 */ /* 0x000fe2000fffe03f */
[----:B-1----:R-:W-:Y:S01]  /*22490*/  LOP3.LUT R20, R21, 0x60, RZ, 0x3c, !PT ;  /* 0x0000006015147812 */ /* 0x002fe200078e3cff */
[----:B------:R-:W-:Y:S01]  /*224a0*/  STL [R1+0xdc], RZ ;  /* 0x0000dcff01007387 */ /* 0x000fe20000100800 */
[----:B------:R-:W-:Y:S01]  /*224b0*/  IADD3 R3, R3, -0x2, RZ ;  /* 0xfffffffe03037810 */ /* 0x000fe20007ffe0ff */
[----:B------:R-:W-:-:S02]  /*224c0*/  UMOV UR4, URZ ;  /* 0x0000003f00047c82 */ /* 0x000fc40008000000 */
[----:B------:R1:W-:Y:S04]  /*224d0*/  STL [R1+0xe64], R2 ;  /* 0x000e640201007387 */ /* 0x0003e80000100800 */
[----:B------:R2:W-:Y:S04]  /*224e0*/  STL [R1+0x50], RZ ;  /* 0x000050ff01007387 */ /* 0x0005e80000100800 */
[----:B------:R2:W-:Y:S01]  /*224f0*/  STL [R1+0x54], RZ ;  /* 0x000054ff01007387 */ /* 0x0005e20000100800 */
[----:B-1----:R-:W-:-:S03]  /*22500*/  LOP3.LUT R2, R2, 0x40, RZ, 0x3c, !PT ;  /* 0x0000004002027812 */ /* 0x002fc600078e3cff */
        /* <DEDUP_REMOVED lines=21> */
[----:B------:R2:W-:Y:S04]  /*22660*/  STL [R1+0xc], RZ ;  /* 0x00000cff01007387 */ /* 0x0005e80000100800 */
[----:B------:R2:W-:Y:S02]  /*22670*/  STL [R1+0xe70], R2 ;  /* 0x000e700201007387 */ /* 0x0005e40000100800 */
.L_x_2:
[----:B--2---:R-:W2:Y:S01]  /*22680*/  LDL.LU R2, [R1+0x43c] ;  /* 0x00043c0001027983 */ /* 0x004ea20000300800 */
[----:B------:R-:W-:-:S04]  /*22690*/  DEPBAR.LE SB0, 0x2 ;  /* 0x000080800000791a */ /* 0x000fc80000000000 */
[----:B------:R-:W3:Y:S04]  /*226a0*/  LDL R24, [R1+0xe64] ;  /* 0x000e640001187983 */ /* 0x000ee80000100800 */
[----:B------:R-:W1:Y:S04]  /*226b0*/  S2R R3, SR_TID.X ;  /* 0x0000000000037919 */ /* 0x000e680000002100 */
[----:B------:R-:W-:Y:S04]  /*226c0*/  STL [R1+0x1f08], R36 ;  /* 0x001f082401007387 */ /* 0x000fe80000100800 */
[----:B------:R-:W-:Y:S04]  /*226d0*/  STL [R1+0x1f04], R37 ;  /* 0x001f042501007387 */ /* 0x000fe80000100800 */
[----:B------:R-:W-:Y:S04]  /*226e0*/  STL [R1+0x1f00], R38 ;  /* 0x001f002601007387 */ /* 0x000fe80000100800 */
[----:B------:R-:W-:Y:S04]  /*226f0*/  STL [R1+0x1efc], R39 ;  /* 0x001efc2701007387 */ /* 0x000fe80000100800 */
[----:B------:R-:W-:Y:S01]  /*22700*/  STL [R1+0x1ef8], R176 ;  /* 0x001ef8b001007387 */ /* 0x000fe20000100800 */
[----:B-1----:R-:W-:-:S03]  /*22710*/  LOP3.LUT R22, R3, 0x1c, RZ, 0xc0, !PT ;  /* 0x0000001c03167812 */ /* 0x002fc600078ec0ff */
[----:B------:R-:W-:Y:S01]  /*22720*/  STL [R1+0x1ef4], R177 ;  /* 0x001ef4b101007387 */ /* 0x000fe20000100800 */
[C---:B------:R-:W-:Y:S02]  /*22730*/  LOP3.LUT R21, R3.reuse, 0x3, RZ, 0xc0, !PT ;  /* 0x0000000303157812 */ /* 0x040fe400078ec0ff */
[C---:B------:R-:W-:Y:S01]  /*22740*/  LOP3.LUT R25, R3.reuse, 0x1c, RZ, 0xc0, !PT ;  /* 0x0000001c03197812 */ /* 0x040fe200078ec0ff */
[----:B------:R-:W-:Y:S01]  /*22750*/  STL [R1+0x1ef0], R178 ;  /* 0x001ef0b201007387 */ /* 0x000fe20000100800 */
[----:B------:R-:W-:Y:S01]  /*22760*/  LOP3.LUT R23, R3, 0x3, RZ, 0xc0, !PT ;  /* 0x0000000303177812 */ /* 0x000fe200078ec0ff */
[----:B------:R-:W-:Y:S02]  /*22770*/  IMAD R21, R21, 0x220, R22 ;  /* 0x0000022015157824 */ /* 0x000fe400078e0216 */
[----:B------:R-:W-:Y:S02]  /*22780*/  STL [R1+0x1eec], R179 ;  /* 0x001eecb301007387 */ /* 0x000fe40000100800 */
[----:B------:R-:W-:Y:S01]  /*22790*/  IMAD R23, R23, 0x220, R25 ;  /* 0x0000022017177824 */ /* 0x000fe200078e0219 */
[----:B------:R-:W-:Y:S01]  /*227a0*/  LOP3.LUT R21, R21, 0x20, RZ, 0x3c, !PT ;  /* 0x0000002015157812 */ /* 0x000fe200078e3cff */
[----:B------:R1:W-:Y:S04]  /*227b0*/  STL [R1+0x1460], R0 ;  /* 0x0014600001007387 */ /* 0x0003e80000100800 */
[----:B------:R-:W-:Y:S01]  /*227c0*/  BAR.SYNC.DEFER_BLOCKING 0x0 ;  /* 0x0000000000007b1d */ /* 0x000fe20000010000 */
[----:B--2---:R-:W-:-:S04]  /*227d0*/  IADD3 R2, R2, 0x1, RZ ;  /* 0x0000000102027810 */ /* 0x004fc80007ffe0ff */
[----:B------:R-:W-:-:S04]  /*227e0*/  ISETP.GT.AND P0, PT, R2, 0x1, PT ;  /* 0x000000010200780c */ /* 0x000fc80003f04270 */
[----:B------:R-:W-:-:S05]  /*227f0*/  SEL R20, R2, RZ, !P0 ;  /* 0x000000ff02147207 */ /* 0x000fca0004000000 */
[C---:B-1----:R-:W-:Y:S01]  /*22800*/  IMAD R0, R20.reuse, 0x10000, R23 ;  /* 0x0001000014007824 */ /* 0x042fe200078e0217 */
[C---:B------:R-:W-:Y:S01]  /*22810*/  LOP3.LUT R23, R3.reuse, 0x1c, RZ, 0xc0, !PT ;  /* 0x0000001c03177812 */ /* 0x040fe200078ec0ff */
[C---:B------:R-:W-:Y:S01]  /*22820*/  IMAD R2, R20.reuse, 0x10000, R21 ;  /* 0x0001000014027824 */ /* 0x040fe200078e0215 */
[C---:B------:R-:W-:Y:S01]  /*22830*/  LOP3.LUT R21, R3.reuse, 0x3, RZ, 0xc0, !PT ;  /* 0x0000000303157812 */ /* 0x040fe200078ec0ff */
[----:B---3--:R-:W-:Y:S01]  /*22840*/  IMAD R36, R20, 0x40000, R24 ;  /* 0x0004000014247824 */ /* 0x008fe200078e0218 */
[----:B------:R-:W-:Y:S01]  /*22850*/  LOP3.LUT R3, R3, 0x3, RZ, 0xc0, !PT ;  /* 0x0000000303037812 */ /* 0x000fe200078ec0ff */
[----:B------:R-:W-:Y:S02]  /*22860*/  STL [R1+0x43c], R20 ;  /* 0x00043c1401007387 */ /* 0x000fe40000100800 */
[----:B------:R-:W-:Y:S02]  /*22870*/  IMAD R21, R21, 0x220, R22 ;  /* 0x0000022015157824 */ /* 0x000fe400078e0216 */
[----:B------:R-:W-:Y:S01]  /*22880*/  IMAD R3, R3, 0x220, R23 ;  /* 0x0000022003037824 */ /* 0x000fe200078e0217 */
[----:B------:R-:W-:Y:S02]  /*22890*/  LDS R22, [R0+0x80800] ;  /* 0x0808000000167984 */ /* 0x000fe40000000800 */
[----:B------:R-:W-:-:S02]  /*228a0*/  LOP3.LUT R21, R21, 0x60, RZ, 0x3c, !PT ;  /* 0x0000006015157812 */ /* 0x000fc400078e3cff */
[----:B------:R-:W-:Y:S01]  /*228b0*/  LOP3.LUT R3, R3, 0x40, RZ, 0x3c, !PT ;  /* 0x0000004003037812 */ /* 0x000fe200078e3cff */
[----:B------:R-:W-:Y:S02]  /*228c0*/  LDS R23, [R2+0x80800] ;  /* 0x0808000002177984 */ /* 0x000fe40000000800 */
[C---:B------:R-:W-:Y:S02]  /*228d0*/  IMAD R252, R20.reuse, 0x10000, R21 ;  /* 0x0001000014fc7824 */ /* 0x040fe400078e0215 */
[----:B------:R-:W-:Y:S01]  /*228e0*/  IMAD R3, R20, 0x10000, R3 ;  /* 0x0001000014037824 */ /* 0x000fe200078e0203 */
[----:B------:R-:W-:Y:S04]  /*228f0*/  LDS R21, [R2+0x80000] ;  /* 0x0800000002157984 */ /* 0x000fe80000000800 */
[----:B------:R-:W-:Y:S04]  /*22900*/  LDS R20, [R0+0x80000] ;  /* 0x0800000000147984 */ /* 0x000fe80000000800 */
[----:B------:R-:W1:Y:S04]  /*22910*/  LDSM.16.M88.4 R64, [R36+0x8000] ;  /* 0x008000002440783b */ /* 0x000e680000000200 */
[----:B------:R-:W2:Y:S04]  /*22920*/  LDSM.16.M88.4 R40, [R36] ;  /* 0x000000002428783b */ /* 0x000ea80000000200 */
[----:B------:R-:W3:Y:S04]  /*22930*/  LDSM.16.M88.4 R68, [R36+0x10000] ;  /* 0x010000002444783b */ /* 0x000ee80000000200 */
[----:B------:R-:W-:Y:S04]  /*22940*/  LDSM.16.M88.4 R72, [R36+0x18000] ;  /* 0x018000002448783b */ /* 0x000fe80000000200 */
[----:B------:R-:W-:Y:S04]  /*22950*/  LDSM.16.M88.4 R76, [R36+0x20000] ;  /* 0x02000000244c783b */ /* 0x000fe80000000200 */
[----:B------:R-:W-:Y:S04]  /*22960*/  LDSM.16.M88.4 R80, [R36+0x28000] ;  /* 0x028000002450783b */ /* 0x000fe80000000200 */
[----:B------:R-:W-:Y:S04]  /*22970*/  LDSM.16.M88.4 R84, [R36+0x30000] ;  /* 0x030000002454783b */ /* 0x000fe80000000200 */
[----:B------:R-:W4:Y:S04]  /*22980*/  LDSM.16.M88.4 R172, [R36+0x38000] ;  /* 0x0380000024ac783b */ /* 0x000f280000000200 */
[----:B------:R-:W-:Y:S04]  /*22990*/  STL [R1+0x434], R0 ;  /* 0x0004340001007387 */ /* 0x000fe80000100800 */
[----:B------:R3:W-:Y:S01]  /*229a0*/  STL [R1+0x450], R36 ;  /* 0x0004502401007387 */ /* 0x0007e20000100800 */
[C---:B-1----:R-:W-:Y:S03]  /*229b0*/  HMMA.1688.F32.TF32 R88, R20.reuse, R64, R88 ;  /* 0x000000401458723c */ /* 0x042fe60000081058 */
[----:B------:R-:W-:Y:S04]  /*229c0*/  LDS R24, [R3+0x80000] ;  /* 0x0800000003187984 */ /* 0x000fe80000000800 */
[----:B--2---:R-:W-:Y:S01]  /*229d0*/  STL [R1+0x1edc], R42 ;  /* 0x001edc2a01007387 */ /* 0x004fe20000100800 */
[C---:B---3-5:R-:W-:Y:S03]  /*229e0*/  HMMA.1688.F32.TF32 R36, R20.reuse, R40, R248 ;  /* 0x000000281424723c */ /* 0x068fe600000810f8 */
[----:B------:R-:W-:Y:S04]  /*229f0*/  STL [R1+0x1ed8], R43 ;  /* 0x001ed82b01007387 */ /* 0x000fe80000100800 */
[----:B------:R-:W-:Y:S04]  /*22a00*/  STL [R1+0x1ee4], R66 ;  /* 0x001ee44201007387 */ /* 0x000fe80000100800 */
[----:B------:R-:W-:Y:S04]  /*22a10*/  STL [R1+0x1ee0], R67 ;  /* 0x001ee04301007387 */ /* 0x000fe80000100800 */
[----:B------:R1:W-:Y:S01]  /*22a20*/  STL [R1+0x1ee8], R70 ;  /* 0x001ee84601007387 */ /* 0x0003e20000100800 */
[----:B------:R-:W-:Y:S01]  /*22a30*/  IMAD.MOV.U32 R177, RZ, RZ, R88 ;  /* 0x000000ffffb17224 */ /* 0x000fe200078e0058 */
[----:B------:R-:W-:Y:S01]  /*22a40*/  MOV R179, R90 ;  /* 0x0000005a00b37202 */ /* 0x000fe20000000f00 */
[----:B------:R-:W-:Y:S01]  /*22a50*/  IMAD.MOV.U32 R178, RZ, RZ, R89 ;  /* 0x000000ffffb27224 */ /* 0x000fe200078e0059 */
[----:B------:R-:W-:Y:S01]  /*22a60*/  STL [R1+0x1ed4], R71 ;  /* 0x001ed44701007387 */ /* 0x000fe20000100800 */
[----:B----4-:R-:W-:Y:S01]  /*22a70*/  HMMA.1688.F32.TF32 R248, R20, R172, R112 ;  /* 0x000000ac14f8723c */ /* 0x010fe20000081070 */
[----:B-1----:R-:W-:-:S02]  /*22a80*/  IMAD.MOV.U32 R70, RZ, RZ, R91 ;  /* 0x000000ffff467224 */ /* 0x002fc400078e005b */
[----:B------:R-:W-:Y:S05]  /*22a90*/  STL [R1+0x1ecc], R74 ;  /* 0x001ecc4a01007387 */ /* 0x000fea0000100800 */
[----:B------:R-:W-:Y:S01]  /*22aa0*/  HMMA.1688.F32.TF32 R88, R20, R68, R92 ;  /* 0x000000441458723c */ /* 0x000fe2000008105c */
[----:B------:R-:W-:Y:S04]  /*22ab0*/  STL [R1+0x1ec8], R75 ;  /* 0x001ec84b01007387 */ /* 0x000fe80000100800 */
[----:B------:R-:W-:Y:S04]  /*22ac0*/  STL [R1+0x1f0c], R78 ;  /* 0x001f0c4e01007387 */ /* 0x000fe80000100800 */
[----:B------:R-:W-:Y:S04]  /*22ad0*/  STL [R1+0x1ed0], R79 ;  /* 0x001ed04f01007387 */ /* 0x000fe80000100800 */
[----:B------:R-:W-:Y:S04]  /*22ae0*/  STL [R1+0x1f14], R82 ;  /* 0x001f145201007387 */ /* 0x000fe80000100800 */
[----:B------:R-:W-:Y:S04]  /*22af0*/  STL [R1+0x1f10], R83 ;  /* 0x001f105301007387 */ /* 0x000fe80000100800 */
[----:B------:R-:W-:Y:S03]  /*22b00*/  STL [R1+0x1f1c], R86 ;  /* 0x001f1c5601007387 */ /* 0x000fe60000100800 */
[----:B------:R-:W-:Y:S01]  /*22b10*/  IMAD.MOV.U32 R176, RZ, RZ, R91 ;  /* 0x000000ffffb07224 */ /* 0x000fe200078e005b */
[----:B------:R-:W-:Y:S04]  /*22b20*/  STL [R1+0x1f18], R87 ;  /* 0x001f185701007387 */ /* 0x000fe80000100800 */
[----:B------:R-:W-:Y:S04]  /*22b30*/  STL [R1+0x1f24], R174 ;  /* 0x001f24ae01007387 */ /* 0x000fe80000100800 */
[----:B------:R-:W-:Y:S04]  /*22b40*/  STL [R1+0x1f20], R175 ;  /* 0x001f20af01007387 */ /* 0x000fe80000100800 */
[----:B------:R1:W-:Y:S04]  /*22b50*/  STL.64 [R1+0xc0], R36 ;  /* 0x0000c02401007387 */ /* 0x0003e80000100a00 */
[----:B------:R2:W-:Y:S04]  /*22b60*/  STL [R1+0xc8], R38 ;  /* 0x0000c82601007387 */ /* 0x0005e80000100800 */
[----:B------:R-:W-:Y:S01]  /*22b70*/  LDS R26, [R3+0x80800] ;  /* 0x08080000031a7984 */ /* 0x000fe20000000800 */
[----:B-1----:R-:W-:-:S03]  /*22b80*/  IMAD.MOV.U32 R36, RZ, RZ, R39 ;  /* 0x000000ffff247224 */ /* 0x002fc600078e0027 */
[----:B------:R-:W-:Y:S01]  /*22b90*/  LDS R25, [R252+0x80000] ;  /* 0x08000000fc197984 */ /* 0x000fe20000000800 */
[----:B------:R-:W-:Y:S02]  /*22ba0*/  IMAD.MOV.U32 R37, RZ, RZ, R88 ;  /* 0x000000ffff257224 */ /* 0x000fe400078e0058 */
[----:B--2---:R-:W-:Y:S01]  /*22bb0*/  IMAD.MOV.U32 R38, RZ, RZ, R89 ;  /* 0x000000ffff267224 */ /* 0x004fe200078e0059 */
[----:B------:R-:W1:Y:S01]  /*22bc0*/  LDS R27, [R252+0x80800] ;  /* 0x08080000fc1b7984 */ /* 0x000e620000000800 */
[----:B------:R-:W-:Y:S02]  /*22bd0*/  IMAD.MOV.U32 R39, RZ, RZ, R90 ;  /* 0x000000ffff277224 */ /* 0x000fe400078e005a */
[----:B------:R-:W-:Y:S01]  /*22be0*/  HMMA.1688.F32.TF32 R88, R20, R72, R96 ;  /* 0x000000481458723c */ /* 0x000fe20000081060 */
[----:B------:R2:W-:Y:S04]  /*22bf0*/  STL [R1+0x1f28], R36 ;  /* 0x001f282401007387 */ /* 0x0005e80000100800 */
[----:B------:R-:W-:Y:S04]  /*22c00*/  STL.64 [R1+0x1e80], R250 ;  /* 0x001e80fa01007387 */ /* 0x000fe80000100a00 */
[----:B------:R-:W-:Y:S04]  /*22c10*/  STL.64 [R1+0x1e78], R248 ;  /* 0x001e78f801007387 */ /* 0x000fe80000100a00 */
[----:B------:R-:W-:Y:S04]  /*22c20*/  LDS R240, [R0+0x80080] ;  /* 0x0800800000f07984 */ /* 0x000fe80000000800 */
[----:B------:R-:W-:Y:S04]  /*22c30*/  LDS R242, [R0+0x80880] ;  /* 0x0808800000f27984 */ /* 0x000fe80000000800 */
[----:B------:R-:W-:Y:S03]  /*22c40*/  LDS R241, [R2+0x80080] ;  /* 0x0800800002f17984 */ /* 0x000fe60000000800 */
[----:B------:R-:W-:Y:S01]  /*22c50*/  IMAD.MOV.U32 R87, RZ, RZ, R88 ;  /* 0x000000ffff577224 */ /* 0x000fe200078e0058 */
[----:B------:R-:W3:Y:S01]  /*22c60*/  LDS R243, [R2+0x80880] ;  /* 0x0808800002f37984 */ /* 0x000ee20000000800 */
[----:B------:R-:W-:-:S02]  /*22c70*/  IMAD.MOV.U32 R82, RZ, RZ, R89 ;  /* 0x000000ffff527224 */ /* 0x000fc400078e0059 */
[----:B------:R-:W-:Y:S01]  /*22c80*/  IMAD.MOV.U32 R83, RZ, RZ, R90 ;  /* 0x000000ffff537224 */ /* 0x000fe200078e005a */
[----:B------:R-:W-:Y:S01]  /*22c90*/  LDS R244, [R3+0x80080] ;  /* 0x0800800003f47984 */ /* 0x000fe20000000800 */
[----:B------:R-:W-:Y:S02]  /*22ca0*/  IMAD.MOV.U32 R78, RZ, RZ, R91 ;  /* 0x000000ffff4e7224 */ /* 0x000fe400078e005b */
[----:B------:R-:W-:Y:S01]  /*22cb0*/  HMMA.1688.F32.TF32 R88, R20, R76, R100 ;  /* 0x0000004c1458723c */ /* 0x000fe20000081064 */
[----:B------:R-:W-:Y:S04]  /*22cc0*/  LDS R246, [R3+0x80880] ;  /* 0x0808800003f67984 */ /* 0x000fe80000000800 */
[----:B------:R-:W-:Y:S03]  /*22cd0*/  LDS R245, [R252+0x80080] ;  /* 0x08008000fcf57984 */ /* 0x000fe60000000800 */
[----:B-1----:R-:W-:Y:S01]  /*22ce0*/  HMMA.1688.F32.TF32 R92, R24, R68, R124 ;  /* 0x00000044185c723c */ /* 0x002fe2000008107c */
[----:B------:R-:W1:Y:S04]  /*22cf0*/  LDS R247, [R252+0x80880] ;  /* 0x08088000fcf77984 */ /* 0x000e680000000800 */
[----:B------:R-:W-:Y:S04]  /*22d00*/  LDS R112, [R3+0x80180] ;  /* 0x0801800003707984 */ /* 0x000fe80000000800 */
[----:B------:R-:W-:Y:S04]  /*22d10*/  LDS R114, [R3+0x80980] ;  /* 0x0809800003727984 */ /* 0x000fe80000000800 */
[----:B------:R-:W-:Y:S03]  /*22d20*/  LDS R113, [R252+0x80180] ;  /* 0x08018000fc717984 */ /* 0x000fe60000000800 */
[----:B------:R-:W-:Y:S01]  /*22d30*/  IMAD.MOV.U32 R66, RZ, RZ, R88 ;  /* 0x000000ffff427224 */ /* 0x000fe200078e0058 */
[----:B------:R-:W-:Y:S01]  /*22d40*/  MOV R43, R91 ;  /* 0x0000005b002b7202 */ /* 0x000fe20000000f00 */
[----:B------:R-:W-:Y:S01]  /*22d50*/  IMAD.MOV.U32 R67, RZ, RZ, R89 ;  /* 0x000000ffff437224 */ /* 0x000fe200078e0059 */
[----:B------:R-:W-:Y:S01]  /*22d60*/  LDS R115, [R252+0x80980] ;  /* 0x08098000fc737984 */ /* 0x000fe20000000800 */
[----:B------:R-:W-:-:S02]  /*22d70*/  IMAD.MOV.U32 R42, RZ, RZ, R90 ;  /* 0x000000ffff2a7224 */ /* 0x000fc400078e005a */
[C---:B------:R-:W-:Y:S11]  /*22d80*/  HMMA.1688.F32.TF32 R88, R20.reuse, R80, R104 ;  /* 0x000000501458723c */ /* 0x040ff60000081068 */
[----:B------:R-:W-:Y:S11]  /*22d90*/  @!UPT UIADD3 URZ, URZ, URZ, URZ ;  /* 0x0000003f3f3ff290 */ /* 0x000ff6000fffe03f */
[----:B------:R-:W-:Y:S02]  /*22da0*/  @!UPT UIADD3 URZ, URZ, URZ, URZ ;  /* 0x0000003f3f3ff290 */ /* 0x000fe4000fffe03f */
[----:B--2---:R-:W-:Y:S02]  /*22db0*/  IMAD.MOV.U32 R36, RZ, RZ, R88 ;  /* 0x000000ffff247224 */ /* 0x004fe400078e0058 */
[----:B------:R-:W-:Y:S02]  /*22dc0*/  IMAD.MOV.U32 R174, RZ, RZ, R89 ;  /* 0x000000ffffae7224 */ /* 0x000fe400078e0059 */
[----:B------:R-:W-:Y:S02]  /*22dd0*/  IMAD.MOV.U32 R175, RZ, RZ, R90 ;  /* 0x000000ffffaf7224 */ /* 0x000fe400078e005a */
[----:B------:R-:W-:Y:S02]  /*22de0*/  IMAD.MOV.U32 R86, RZ, RZ, R91 ;  /* 0x000000ffff567224 */ /* 0x000fe400078e005b */
[----:B------:R-:W-:Y:S08]  /*22df0*/  HMMA.1688.F32.TF32 R88, R20, R84, R108 ;  /* 0x000000541458723c */ /* 0x000ff0000008106c */
[C---:B------:R-:W-:Y:S11]  /*22e00*/  HMMA.1688.F32.TF32 R20, R24.reuse, R64, R120 ;  /* 0x000000401814723c */ /* 0x040ff60000081078 */
[----:B------:R-:W-:Y:S05]  /*22e10*/  @!UPT UIADD3 URZ, URZ, URZ, URZ ;  /* 0x0000003f3f3ff290 */ /* 0x000fea000fffe03f */
[----:B------:R-:W-:Y:S02]  /*22e20*/  IMAD.MOV.U32 R71, RZ, RZ, R88 ;  /* 0x000000ffff477224 */ /* 0x000fe400078e0058 */
[----:B------:R-:W-:Y:S02]  /*22e30*/  IMAD.MOV.U32 R79, RZ, RZ, R89 ;  /* 0x000000ffff4f7224 */ /* 0x000fe400078e0059 */
[----:B------:R-:W-:Y:S02]  /*22e40*/  IMAD.MOV.U32 R74, RZ, RZ, R90 ;  /* 0x000000ffff4a7224 */ /* 0x000fe400078e005a */
[----:B------:R-:W-:Y:S02]  /*22e50*/  IMAD.MOV.U32 R75, RZ, RZ, R91 ;  /* 0x000000ffff4b7224 */ /* 0x000fe400078e005b */
[C---:B------:R-:W-:Y:S11]  /*22e60*/  HMMA.1688.F32.TF32 R88, R24.reuse, R40, R116 ;  /* 0x000000281858723c */ /* 0x040ff60000081074 */
[----:B------:R-:W-:Y:S11]  /*22e70*/  @!UPT UIADD3 URZ, URZ, URZ, URZ ;  /* 0x0000003f3f3ff290 */ /* 0x000ff6000fffe03f */
[----:B------:R-:W-:Y:S01]  /*22e80*/  @!UPT UIADD3 URZ, URZ, URZ, URZ ;  /* 0x0000003f3f3ff290 */ /* 0x000fe2000fffe03f */
[----:B------:R-:W-:Y:S04]  /*22e90*/  STL.64 [R1+0x1a0], R88 ;  /* 0x0001a05801007387 */ /* 0x000fe80000100a00 */
[----:B------:R2:W-:Y:S04]  /*22ea0*/  STL.64 [R1+0x1a8], R90 ;  /* 0x0001a85a01007387 */ /* 0x0005e80000100a00 */
[----:B------:R-:W-:Y:S04]  /*22eb0*/  STL.64 [R1+0x190], R20 ;  /* 0x0001901401007387 */ /* 0x000fe80000100a00 */
[----:B------:R4:W-:Y:S01]  /*22ec0*/  STL.64 [R1+0x198], R22 ;  /* 0x0001981601007387 */ /* 0x0009e20000100a00 */
[C---:B--2---:R-:W-:Y:S03]  /*22ed0*/  HMMA.1688.F32.TF32 R88, R24.reuse, R72, R128 ;  /* 0x000000481858723c */ /* 0x044fe60000081080 */
[----:B------:R-:W-:Y:S04]  /*22ee0*/  STL.64 [R1+0x180], R92 ;  /* 0x0001805c01007387 */ /* 0x000fe80000100a00 */
[----:B------:R2:W-:Y:S01]  /*22ef0*/  STL.64 [R1+0x188], R94 ;  /* 0x0001885e01007387 */ /* 0x0005e20000100a00 */
[C---:B----4-:R-:W-:Y:S08]  /*22f00*/  HMMA.1688.F32.TF32 R20, R24.reuse, R76, R132 ;  /* 0x0000004c1814723c */ /* 0x050ff00000081084 */
[C---:B--2---:R-:W-:Y:S07]  /*22f10*/  HMMA.1688.F32.TF32 R92, R24.reuse, R80, R136 ;  /* 0x00000050185c723c */ /* 0x044fee0000081088 */
[----:B------:R-:W-:Y:S04]  /*22f20*/  STL.64 [R1+0x170], R88 ;  /* 0x0001705801007387 */ /* 0x000fe80000100a00 */
[----:B------:R2:W-:Y:S04]  /*22f30*/  STL.64 [R1+0x178], R90 ;  /* 0x0001785a01007387 */ /* 0x0005e80000100a00 */
[----:B------:R-:W-:Y:S04]  /*22f40*/  STL.64 [R1+0x160], R20 ;  /* 0x0001601401007387 */ /* 0x000fe80000100a00 */
[----:B------:R4:W-:Y:S01]  /*22f50*/  STL.64 [R1+0x168], R22 ;  /* 0x0001681601007387 */ /* 0x0009e20000100a00 */
[C---:B--2---:R-:W-:Y:S03]  /*22f60*/  HMMA.1688.F32.TF32 R88, R24.reuse, R84, R140 ;  /* 0x000000541858723c */ /* 0x044fe6000008108c */
[----:B------:R-:W-:Y:S04]  /*22f70*/  STL.64 [R1+0x150], R92 ;  /* 0x0001505c01007387 */ /* 0x000fe80000100a00 */
[----:B------:R-:W-:Y:S01]  /*22f80*/  STL.64 [R1+0x158], R94 ;  /* 0x0001585e01007387 */ /* 0x000fe20000100a00 */
[----:B----4-:R-:W-:Y:S03]  /*22f90*/  HMMA.1688.F32.TF32 R20, R24, R172, R144 ;  /* 0x000000ac1814723c */ /* 0x010fe60000081090 */
[----:B------:R-:W2:Y:S11]  /*22fa0*/  LDL.LU.64 R116, [R1+0x1c0] ;  /* 0x0001c00001747983 */ /* 0x000eb60000300a00 */
[----:B------:R-:W-:Y:S01]  /*22fb0*/  @!UPT UIADD3 URZ, URZ, URZ, URZ ;  /* 0x0000003f3f3ff290 */ /* 0x000fe2000fffe03f */
[----:B------:R-:W-:Y:S04]  /*22fc0*/  STL.64 [R1+0x140], R88 ;  /* 0x0001405801007387 */ /* 0x000fe80000100a00 */
[----:B------:R3:W-:Y:S04]  /*22fd0*/  STL.64 [R1+0x148], R90 ;  /* 0x0001485a01007387 */ /* 0x0007e80000100a00 */
[----:B------:R-:W2:Y:S04]  /*22fe0*/  LDL.LU.64 R118, [R1+0x1c8] ;  /* 0x0001c80001767983 */ /* 0x000ea80000300a00 */
[----:B------:R-:W-:Y:S04]  /*22ff0*/  STL.64 [R1+0x130], R20 ;  /* 0x0001301401007387 */ /* 0x000fe80000100a00 */
[----:B------:R4:W-:Y:S04]  /*23000*/  STL.64 [R1+0x138], R22 ;  /* 0x0001381601007387 */ /* 0x0009e80000100a00 */
[----:B------:R-:W2:Y:S04]  /*23010*/  LDL.LU.64 R120, [R1+0x1b0] ;  /* 0x0001b00001787983 */ /* 0x000ea80000300a00 */
[----:B------:R-:W2:Y:S04]  /*23020*/  LDL.LU.64 R122, [R1+0x1b8] ;  /* 0x0001b800017a7983 */ /* 0x000ea80000300a00 */
[----:B------:R-:W2:Y:S04]  /*23030*/  LDL.LU.64 R144, [R1+0xd0] ;  /* 0x0000d00001907983 */ /* 0x000ea80000300a00 */
[----:B------:R-:W2:Y:S04]  /*23040*/  LDL.LU.64 R146, [R1+0xd8] ;  /* 0x0000d80001927983 */ /* 0x000ea80000300a00 */
[----:B------:R-:W2:Y:S04]  /*23050*/  LDL.LU.64 R248, [R1+0x50] ;  /* 0x0000500001f87983 */ /* 0x000ea80000300a00 */
[----:B------:R-:W2:Y:S01]  /*23060*/  LDL.LU.64 R250, [R1+0x58] ;  /* 0x0000580001fa7983 */ /* 0x000ea20000300a00 */
[----:B---3--:R-:W-:Y:S03]  /*23070*/  HMMA.1688.F32.TF32 R88, R240, R76, R156 ;  /* 0x0000004cf058723c */ /* 0x008fe6000008109c */
[----:B------:R-:W3:Y:S04]  /*23080*/  LDL.LU.64 R108, [R1+0x40] ;  /* 0x00004000016c7983 */ /* 0x000ee80000300a00 */
[----:B------:R-:W3:Y:S01]  /*23090*/  LDL.LU.64 R110, [R1+0x48] ;  /* 0x00004800016e7983 */ /* 0x000ee20000300a00 */
[----:B-1----:R-:W-:Y:S03]  /*230a0*/  HMMA.1688.F32.TF32 R156, R244, R68, R32 ;  /* 0x00000044f49c723c */ /* 0x002fe60000081020 */
[----:B------:R-:W-:Y:S04]  /*230b0*/  LDS R32, [R0+0x80100] ;  /* 0x0801000000207984 */ /* 0x000fe80000000800 */
[----:B------:R-:W-:Y:S01]  /*230c0*/  LDS R34, [R0+0x80900] ;  /* 0x0809000000227984 */ /* 0x000fe20000000800 */
[C---:B------:R-:W-:Y:S03]  /*230d0*/  HMMA.1688.F32.TF32 R148, R240.reuse, R40, R148 ;  /* 0x00000028f094723c */ /* 0x040fe60000081094 */
[----:B------:R-:W-:Y:S04]  /*230e0*/  LDS R33, [R2+0x80100] ;  /* 0x0801000002217984 */ /* 0x000fe80000000800 */
[----:B------:R-:W1:Y:S01]  /*230f0*/  LDS R35, [R2+0x80900] ;  /* 0x0809000002237984 */ /* 0x000e620000000800 */
[C---:B------:R-:W-:Y:S03]  /*23100*/  HMMA.1688.F32.TF32 R152, R240.reuse, R64, R152 ;  /* 0x00000040f098723c */ /* 0x040fe60000081098 */
[----:B------:R-:W3:Y:S04]  /*23110*/  LDL.LU.64 R92, [R1+0x30] ;  /* 0x00003000015c7983 */ /* 0x000ee80000300a00 */
[----:B------:R-:W3:Y:S01]  /*23120*/  LDL.LU.64 R94, [R1+0x38] ;  /* 0x00003800015e7983 */ /* 0x000ee20000300a00 */
[C---:B----4-:R-:W-:Y:S03]  /*23130*/  HMMA.1688.F32.TF32 R20, R240.reuse, R68, R164 ;  /* 0x00000044f014723c */ /* 0x050fe600000810a4 */
[----:B------:R-:W4:Y:S04]  /*23140*/  LDL.LU.64 R96, [R1+0x20] ;  /* 0x0000200001607983 */ /* 0x000f280000300a00 */
[----:B------:R-:W4:Y:S01]  /*23150*/  LDL.LU.64 R98, [R1+0x28] ;  /* 0x0000280001627983 */ /* 0x000f220000300a00 */
[C---:B------:R-:W-:Y:S03]  /*23160*/  HMMA.1688.F32.TF32 R24, R240.reuse, R72, R160 ;  /* 0x00000048f018723c */ /* 0x040fe600000810a0 */
[----:B------:R-:W4:Y:S04]  /*23170*/  LDL.LU.64 R100, [R1+0x10] ;  /* 0x0000100001647983 */ /* 0x000f280000300a00 */
[----:B------:R-:W4:Y:S04]  /*23180*/  LDL.LU.64 R102, [R1+0x18] ;  /* 0x0000180001667983 */ /* 0x000f280000300a00 */
[----:B------:R-:W4:Y:S04]  /*23190*/  LDL.LU.64 R104, [R1] ;  /* 0x0000000001687983 */ /* 0x000f280000300a00 */
[----:B------:R-:W4:Y:S04]  /*231a0*/  LDL.LU.64 R106, [R1+0x8] ;  /* 0x00000800016a7983 */ /* 0x000f280000300a00 */
[----:B------:R-:W-:Y:S04]  /*231b0*/  STL.64 [R1+0x1e90], R150 ;  /* 0x001e909601007387 */ /* 0x000fe80000100a00 */
[----:B------:R1:W-:Y:S04]  /*231c0*/  STL.64 [R1+0x1e88], R148 ;  /* 0x001e889401007387 */ /* 0x0003e80000100a00 */
[----:B-1----:R-:W4:Y:S04]  /*231d0*/  LDL.LU.64 R148, [R1+0xe0] ;  /* 0x0000e00001947983 */ /* 0x002f280000300a00 */
[----:B------:R-:W4:Y:S04]  /*231e0*/  LDL.LU.64 R150, [R1+0xe8] ;  /* 0x0000e80001967983 */ /* 0x000f280000300a00 */
[----:B------:R-:W-:Y:S04]  /*231f0*/  STL.64 [R1+0x1ea0], R154 ;  /* 0x001ea09a01007387 */ /* 0x000fe80000100a00 */
[----:B------:R1:W-:Y:S01]  /*23200*/  STL.64 [R1+0x1e98], R152 ;  /* 0x001e989801007387 */ /* 0x0003e20000100a00 */
[C---:B------:R-:W-:Y:S03]  /*23210*/  HMMA.1688.F32.TF32 R60, R240.reuse, R80, R60 ;  /* 0x00000050f03c723c */ /* 0x040fe6000008103c */
[----:B-1----:R-:W4:Y:S04]  /*23220*/  LDL.LU.64 R152, [R1+0xf0] ;  /* 0x0000f00001987983 */ /* 0x002f280000300a00 */
[----:B------:R-:W4:Y:S04]  /*23230*/  LDL.LU.64 R154, [R1+0xf8] ;  /* 0x0000f800019a7983 */ /* 0x000f280000300a00 */
[----:B------:R-:W-:Y:S04]  /*23240*/  STL.64 [R1+0x1eb0], R22 ;  /* 0x001eb01601007387 */ /* 0x000fe80000100a00 */
[----:B------:R1:W-:Y:S01]  /*23250*/  STL.64 [R1+0x1ea8], R20 ;  /* 0x001ea81401007387 */ /* 0x0003e20000100a00 */
[C---:B------:R-:W-:Y:S03]  /*23260*/  HMMA.1688.F32.TF32 R56, R240.reuse, R84, R56 ;  /* 0x00000054f038723c */ /* 0x040fe60000081038 */
[----:B-1----:R-:W4:Y:S04]  /*23270*/  LDL.LU.64 R20, [R1+0x100] ;  /* 0x0001000001147983 */ /* 0x002f280000300a00 */
[----:B------:R-:W4:Y:S01]  /*23280*/  LDL.LU.64 R22, [R1+0x108] ;  /* 0x0001080001167983 */ /* 0x000f220000300a00 */
[----:B------:R-:W-:Y:S03]  /*23290*/  HMMA.1688.F32.TF32 R240, R240, R172, R52 ;  /* 0x000000acf0f0723c */ /* 0x000fe60000081034 */
[----:B------:R-:W-:Y:S04]  /*232a0*/  STL.64 [R1+0x1ec0], R26 ;  /* 0x001ec01a01007387 */ /* 0x000fe80000100a00 */
[----:B------:R1:W-:Y:S01]  /*232b0*/  STL.64 [R1+0x1eb8], R24 ;  /* 0x001eb81801007387 */ /* 0x0003e20000100a00 */
[C---:B------:R-:W-:Y:S08]  /*232c0*/  HMMA.1688.F32.TF32 R216, R32.reuse, R40, R216 ;  /* 0x0000002820d8723c */ /* 0x040ff000000810d8 */
[C---:B------:R-:W-:Y:S01]  /*232d0*/  HMMA.1688.F32.TF32 R124, R32.reuse, R64, R4 ;  /* 0x00000040207c723c */ /* 0x040fe20000081004 */
[----:B-1----:R-:W4:Y:S04]  /*232e0*/  LDL.LU.64 R24, [R1+0x110] ;  /* 0x0001100001187983 */ /* 0x002f280000300a00 */
[----:B------:R-:W4:Y:S03]  /*232f0*/  LDL.LU.64 R26, [R1+0x118] ;  /* 0x00011800011a7983 */ /* 0x000f260000300a00 */
[C---:B------:R-:W-:Y:S01]  /*23300*/  HMMA.1688.F32.TF32 R220, R32.reuse, R68, R220 ;  /* 0x0000004420dc723c */ /* 0x040fe200000810dc */
[----:B------:R-:W4:Y:S04]  /*23310*/  LDL.LU.64 R52, [R1+0x1d0] ;  /* 0x0001d00001347983 */ /* 0x000f280000300a00 */
[----:B------:R-:W4:Y:S03]  /*23320*/  LDL.LU.64 R54, [R1+0x1d8] ;  /* 0x0001d80001367983 */ /* 0x000f260000300a00 */
[C---:B------:R-:W-:Y:S08]  /*23330*/  HMMA.1688.F32.TF32 R168, R32.reuse, R72, R168 ;  /* 0x0000004820a8723c */ /* 0x040ff000000810a8 */
[C---:B------:R-:W-:Y:S08]  /*23340*/  HMMA.1688.F32.TF32 R128, R32.reuse, R76, R180 ;  /* 0x0000004c2080723c */ /* 0x040ff000000810b4 */
[C---:B------:R-:W-:Y:S08]  /*23350*/  HMMA.1688.F32.TF32 R184, R32.reuse, R80, R184 ;  /* 0x0000005020b8723c */ /* 0x040ff000000810b8 */
[C---:B------:R-:W-:Y:S08]  /*23360*/  HMMA.1688.F32.TF32 R192, R32.reuse, R84, R192 ;  /* 0x0000005420c0723c */ /* 0x040ff000000810c0 */
[----:B------:R-:W-:Y:S08]  /*23370*/  HMMA.1688.F32.TF32 R224, R32, R172, R224 ;  /* 0x000000ac20e0723c */ /* 0x000ff000000810e0 */
[C---:B------:R-:W-:Y:S01]  /*23380*/  HMMA.1688.F32.TF32 R160, R244.reuse, R72, R28 ;  /* 0x00000048f4a0723c */ /* 0x040fe2000008101c */
[----:B------:R-:W-:Y:S04]  /*23390*/  LDS R28, [R0+0x80180] ;  /* 0x08018000001c7984 */ /* 0x000fe80000000800 */
[----:B------:R-:W-:Y:S03]  /*233a0*/  LDS R30, [R0+0x80980] ;  /* 0x08098000001e7984 */ /* 0x000fe60000000800 */
[C---:B------:R-:W-:Y:S01]  /*233b0*/  HMMA.1688.F32.TF32 R164, R244.reuse, R76, R16 ;  /* 0x0000004cf4a4723c */ /* 0x040fe20000081010 */
[----:B------:R-:W-:Y:S04]  /*233c0*/  LDS R29, [R2+0x80180] ;  /* 0x08018000021d7984 */ /* 0x000fe80000000800 */
[----:B------:R-:W1:Y:S03]  /*233d0*/  LDS R31, [R2+0x80980] ;  /* 0x08098000021f7984 */ /* 0x000e660000000800 */
[C---:B------:R-:W-:Y:S01]  /*233e0*/  HMMA.1688.F32.TF32 R48, R244.reuse, R40, R48 ;  /* 0x00000028f430723c */ /* 0x040fe20000081030 */
[----:B------:R-:W-:Y:S04]  /*233f0*/  LDS R16, [R3+0x80100] ;  /* 0x0801000003107984 */ /* 0x000fe80000000800 */
[----:B------:R-:W-:Y:S03]  /*23400*/  LDS R18, [R3+0x80900] ;  /* 0x0809000003127984 */ /* 0x000fe60000000800 */
[C---:B------:R-:W-:Y:S01]  /*23410*/  HMMA.1688.F32.TF32 R44, R244.reuse, R64, R44 ;  /* 0x00000040f42c723c */ /* 0x040fe2000008102c */
[----:B------:R-:W-:Y:S04]  /*23420*/  LDS R17, [R252+0x80100] ;  /* 0x08010000fc117984 */ /* 0x000fe80000000800 */
[----:B------:R-:W2:Y:S03]  /*23430*/  LDS R19, [R252+0x80900] ;  /* 0x08090000fc137984 */ /* 0x000ea60000000800 */
[C---:B------:R-:W-:Y:S08]  /*23440*/  HMMA.1688.F32.TF32 R12, R244.reuse, R80, R12 ;  /* 0x00000050f40c723c */ /* 0x040ff0000008100c */
[C---:B------:R-:W-:Y:S08]  /*23450*/  HMMA.1688.F32.TF32 R8, R244.reuse, R84, R8 ;  /* 0x00000054f408723c */ /* 0x040ff00000081008 */
[----:B------:R-:W-:Y:S01]  /*23460*/  HMMA.1688.F32.TF32 R188, R244, R172, R188 ;  /* 0x000000acf4bc723c */ /* 0x000fe200000810bc */
[----:B------:R-:W-:Y:S04]  /*23470*/  LDS R244, [R0+0x81000] ;  /* 0x0810000000f47984 */ /* 0x000fe80000000800 */
[----:B------:R-:W-:Y:S03]  /*23480*/  LDS R246, [R0+0x81800] ;  /* 0x0818000000f67984 */ /* 0x000fe60000000800 */
[C---:B-1----:R-:W-:Y:S01]  /*23490*/  HMMA.1688.F32.TF32 R140, R28.reuse, R76, R200 ;  /* 0x0000004c1c8c723c */ /* 0x042fe200000810c8 */
[----:B------:R-:W-:Y:S04]  /*234a0*/  LDS R245, [R2+0x81000] ;  /* 0x0810000002f57984 */ /* 0x000fe80000000800 */
[----:B------:R-:W1:Y:S03]  /*234b0*/  LDS R247, [R2+0x81800] ;  /* 0x0818000002f77984 */ /* 0x000e660000000800 */
[C---:B------:R-:W-:Y:S08]  /*234c0*/  HMMA.1688.F32.TF32 R136, R28.reuse, R68, R204 ;  /* 0x000000441c88723c */ /* 0x040ff000000810cc */
[C---:B------:R-:W-:Y:S08]  /*234d0*/  HMMA.1688.F32.TF32 R132, R28.reuse, R40, R196 ;  /* 0x000000281c84723c */ /* 0x040ff000000810c4 */
[C---:B------:R-:W-:Y:S08]  /*234e0*/  HMMA.1688.F32.TF32 R228, R28.reuse, R64, R228 ;  /* 0x000000401ce4723c */ /* 0x040ff000000810e4 */
[C---:B------:R-:W-:Y:S08]  /*234f0*/  HMMA.1688.F32.TF32 R232, R28.reuse, R72, R232 ;  /* 0x000000481ce8723c */ /* 0x040ff000000810e8 */
[----:B------:R-:W-:Y:S08]  /*23500*/  HMMA.1688.F32.TF32 R236, R28, R80, R236 ;  /* 0x000000501cec723c */ /* 0x000ff000000810ec */
[----:B--2---:R-:W-:Y:S07]  /*23510*/  HMMA.1688.F32.TF32 R32, R112, R40, R248 ;  /* 0x000000287020723c */ /* 0x004fee00000810f8 */
[----:B------:R-:W-:Y:S01]  /*23520*/  IMAD.MOV.U32 R248, RZ, RZ, R36 ;  /* 0x000000fffff87224 */ /* 0x000fe200078e0024 */
[----:B------:R-:W-:Y:S01]  /*23530*/  HMMA.1688.F32.TF32 R208, R28, R84, R208 ;  /* 0x000000541cd0723c */ /* 0x000fe200000810d0 */
[----:B------:R-:W2:Y:S01]  /*23540*/  LDL.LU R36, [R1+0x1f28] ;  /* 0x001f280001247983 */ /* 0x000ea20000300800 */
[----:B------:R-:W-:-:S02]  /*23550*/  IMAD.MOV.U32 R249, RZ, RZ, R174 ;  /* 0x000000fffff97224 */ /* 0x000fc400078e00ae */
[----:B------:R-:W-:Y:S01]  /*23560*/  IMAD.MOV.U32 R250, RZ, RZ, R175 ;  /* 0x000000fffffa7224 */ /* 0x000fe200078e00af */
[----:B------:R-:W2:Y:S01]  /*23570*/  LDL.LU R174, [R1+0x1f24] ;  /* 0x001f240001ae7983 */ /* 0x000ea20000300800 */
[----:B------:R-:W-:Y:S02]  /*23580*/  IMAD.MOV.U32 R251, RZ, RZ, R86 ;  /* 0x000000fffffb7224 */ /* 0x000fe400078e0056 */
[----:B------:R-:W-:Y:S01]  /*23590*/  HMMA.1688.F32.TF32 R212, R28, R172, R212 ;  /* 0x000000ac1cd4723c */ /* 0x000fe200000810d4 */
[----:B------:R-:W2:Y:S04]  /*235a0*/  LDL.LU R175, [R1+0x1f20] ;  /* 0x001f200001af7983 */ /* 0x000ea80000300800 */
[----:B------:R-:W2:Y:S03]  /*235b0*/  LDL.LU R86, [R1+0x1f1c] ;  /* 0x001f1c0001567983 */ /* 0x000ea60000300800 */
[-C--:B------:R-:W-:Y:S08]  /*235c0*/  HMMA.1688.F32.TF32 R116, R16, R64.reuse, R116 ;  /* 0x000000401074723c */ /* 0x080ff00000081074 */
[----:B---3--:R-:W-:Y:S08]  /*235d0*/  HMMA.1688.F32.TF32 R28, R112, R64, R108 ;  /* 0x00000040701c723c */ /* 0x008ff0000008106c */
[-C--:B------:R-:W-:Y:S08]  /*235e0*/  HMMA.1688.F32.TF32 R120, R16, R68.reuse, R120 ;  /* 0x000000441078723c */ /* 0x080ff00000081078 */
[C---:B------:R-:W-:Y:S08]  /*235f0*/  HMMA.1688.F32.TF32 R92, R112.reuse, R68, R92 ;  /* 0x00000044705c723c */ /* 0x040ff0000008105c */
[C---:B----4-:R-:W-:Y:S08]  /*23600*/  HMMA.1688.F32.TF32 R96, R112.reuse, R72, R96 ;  /* 0x000000487060723c */ /* 0x050ff00000081060 */
[C---:B------:R-:W-:Y:S08]  /*23610*/  HMMA.1688.F32.TF32 R100, R112.reuse, R76, R100 ;  /* 0x0000004c7064723c */ /* 0x040ff00000081064 */
[----:B------:R-:W-:Y:S08]  /*23620*/  HMMA.1688.F32.TF32 R104, R112, R80, R104 ;  /* 0x000000507068723c */ /* 0x000ff00000081068 */
[C---:B------:R-:W-:Y:S08]  /*23630*/  HMMA.1688.F32.TF32 R196, R16.reuse, R84, R148 ;  /* 0x0000005410c4723c */ /* 0x040ff00000081094 */
[----:B------:R-:W-:Y:S07]  /*23640*/  HMMA.1688.F32.TF32 R200, R16, R80, R152 ;  /* 0x0000005010c8723c */ /* 0x000fee0000081098 */
[----:B------:R-:W-:Y:S01]  /*23650*/  MOV R152, R87 ;  /* 0x0000005700987202 */ /* 0x000fe20000000f00 */
[----:B------:R-:W-:Y:S01]  /*23660*/  IMAD.MOV.U32 R153, RZ, RZ, R82 ;  /* 0x000000ffff997224 */ /* 0x000fe200078e0052 */
[----:B------:R-:W3:Y:S01]  /*23670*/  LDL.LU R87, [R1+0x1f18] ;  /* 0x001f180001577983 */ /* 0x000ee20000300800 */
[----:B------:R-:W-:-:S02]  /*23680*/  IMAD.MOV.U32 R154, RZ, RZ, R83 ;  /* 0x000000ffff9a7224 */ /* 0x000fc400078e0053 */
[----:B------:R-:W-:Y:S01]  /*23690*/  IMAD.MOV.U32 R155, RZ, RZ, R78 ;  /* 0x000000ffff9b7224 */ /* 0x000fe200078e004e */
[----:B------:R-:W4:Y:S04]  /*236a0*/  LDL.LU R82, [R1+0x1f14] ;  /* 0x001f140001527983 */ /* 0x000f280000300800 */
[----:B------:R-:W4:Y:S04]  /*236b0*/  LDL.LU R83, [R1+0x1f10] ;  /* 0x001f100001537983 */ /* 0x000f280000300800 */
[----:B------:R-:W3:Y:S01]  /*236c0*/  LDL.LU R78, [R1+0x1f0c] ;  /* 0x001f0c00014e7983 */ /* 0x000ee20000300800 */
[----:B------:R-:W-:Y:S07]  /*236d0*/  HMMA.1688.F32.TF32 R180, R16, R76, R20 ;  /* 0x0000004c10b4723c */ /* 0x000fee0000081014 */
[----:B------:R-:W-:-:S02]  /*236e0*/  IMAD.MOV.U32 R20, RZ, RZ, R37 ;  /* 0x000000ffff147224 */ /* 0x000fc400078e0025 */
[----:B------:R-:W-:Y:S02]  /*236f0*/  IMAD.MOV.U32 R21, RZ, RZ, R38 ;  /* 0x000000ffff157224 */ /* 0x000fe400078e0026 */
[----:B------:R-:W-:Y:S02]  /*23700*/  IMAD.MOV.U32 R22, RZ, RZ, R39 ;  /* 0x000000ffff167224 */ /* 0x000fe400078e0027 */
[----:B------:R-:W-:Y:S01]  /*23710*/  IMAD.MOV.U32 R23, RZ, RZ, R176 ;  /* 0x000000ffff177224 */ /* 0x000fe200078e00b0 */
[----:B------:R-:W-:Y:S01]  /*23720*/  MOV R148, R66 ;  /* 0x0000004200947202 */ /* 0x000fe20000000f00 */
[----:B------:R-:W-:Y:S02]  /*23730*/  IMAD.MOV.U32 R149, RZ, RZ, R67 ;  /* 0x000000ffff957224 */ /* 0x000fe400078e0043 */
[----:B------:R-:W-:Y:S01]  /*23740*/  IMAD.MOV.U32 R150, RZ, RZ, R42 ;  /* 0x000000ffff967224 */ /* 0x000fe200078e002a */
[C---:B------:R-:W-:Y:S08]  /*23750*/  HMMA.1688.F32.TF32 R204, R16.reuse, R72, R24 ;  /* 0x0000004810cc723c */ /* 0x040ff00000081018 */
[----:B------:R-:W-:Y:S01]  /*23760*/  HMMA.1688.F32.TF32 R4, R16, R40, R52 ;  /* 0x000000281004723c */ /* 0x000fe20000081034 */
[----:B------:R-:W1:Y:S04]  /*23770*/  LDL.LU R52, [R1+0xc0] ;  /* 0x0000c00001347983 */ /* 0x000e680000300800 */
[----:B------:R-:W1:Y:S01]  /*23780*/  LDL.LU R53, [R1+0xc4] ;  /* 0x0000c40001357983 */ /* 0x000e620000300800 */
[----:B------:R-:W-:-:S02]  /*23790*/  IMAD.MOV.U32 R24, RZ, RZ, R177 ;  /* 0x000000ffff187224 */ /* 0x000fc400078e00b1 */
[----:B------:R-:W-:Y:S01]  /*237a0*/  IMAD.MOV.U32 R25, RZ, RZ, R178 ;  /* 0x000000ffff197224 */ /* 0x000fe200078e00b2 */
[----:B------:R-:W1:Y:S01]  /*237b0*/  LDL.LU R54, [R1+0xc8] ;  /* 0x0000c80001367983 */ /* 0x000e620000300800 */
[----:B------:R-:W-:Y:S01]  /*237c0*/  IMAD.MOV.U32 R26, RZ, RZ, R179 ;  /* 0x000000ffff1a7224 */ /* 0x000fe200078e00b3 */
[----:B------:R-:W-:Y:S01]  /*237d0*/  HMMA.1688.F32.TF32 R16, R16, R172, R144 ;  /* 0x000000ac1010723c */ /* 0x000fe20000081090 */
[----:B------:R-:W-:Y:S01]  /*237e0*/  IMAD.MOV.U32 R27, RZ, RZ, R70 ;  /* 0x000000ffff1b7224 */ /* 0x000fe200078e0046 */
[----:B------:R-:W-:Y:S01]  /*237f0*/  LDS R144, [R0+0x81180] ;  /* 0x0811800000907984 */ /* 0x000fe20000000800 */
[----:B------:R-:W-:-:S03]  /*23800*/  IMAD.MOV.U32 R151, RZ, RZ, R43 ;  /* 0x000000ffff977224 */ /* 0x000fc600078e002b */
[----:B------:R-:W-:Y:S04]  /*23810*/  LDS R146, [R0+0x81980] ;  /* 0x0819800000927984 */ /* 0x000fe80000000800 */
[----:B------:R-:W-:Y:S04]  /*23820*/  LDS R145, [R2+0x81180] ;  /* 0x0811800002917984 */ /* 0x000fe80000000800 */
[----:B------:R-:W-:Y:S01]  /*23830*/  LDS R147, [R2+0x81980] ;  /* 0x0819800002937984 */ /* 0x000fe20000000800 */
[----:B--2---:R-:W-:-:S03]  /*23840*/  IMAD.MOV.U32 R55, RZ, RZ, R36 ;  /* 0x000000ffff377224 */ /* 0x004fc600078e0024 */
        /* <DEDUP_REMOVED lines=11> */
[----:B------:R-:W1:Y:S04]  /*23900*/  LDL.LU R42, [R1+0x1edc] ;  /* 0x001edc00012a7983 */ /* 0x000e680000300800 */
[----:B------:R-:W1:Y:S02]  /*23910*/  LDL.LU R43, [R1+0x1ed8] ;  /* 0x001ed800012b7983 */ /* 0x000e640000300800 */
[----:B-1----:R-:W-:Y:S11]  /*23920*/  HMMA.1688.F32.TF32 R52, R244, R42, R52 ;  /* 0x0000002af434723c */ /* 0x002ff60000081034 */
[----:B------:R-:W-:Y:S11]  /*23930*/  @!UPT UIADD3 URZ, URZ, URZ, URZ ;  /* 0x0000003f3f3ff290 */ /* 0x000ff6000fffe03f */
[----:B------:R-:W-:Y:S01]  /*23940*/  @!UPT UIADD3 URZ, URZ, URZ, URZ ;  /* 0x0000003f3f3ff290 */ /* 0x000fe2000fffe03f */
[----:B------:R1:W-:Y:S04]  /*23950*/  STL [R1+0x1e44], R52 ;  /* 0x001e443401007387 */ /* 0x0003e80000100800 */
[----:B------:R2:W-:Y:S04]  /*23960*/  STL [R1+0x1e40], R53 ;  /* 0x001e403501007387 */ /* 0x0005e80000100800 */
[----:B------:R3:W-:Y:S01]  /*23970*/  STL [R1+0x1e3c], R54 ;  /* 0x001e3c3601007387 */ /* 0x0007e20000100800 */
[----:B-1----:R-:W-:-:S03]  /*23980*/  IMAD.MOV.U32 R52, RZ, RZ, R71 ;  /* 0x000000ffff347224 */ /* 0x002fc600078e0047 */
[----:B------:R1:W-:Y:S01]  /*23990*/  STL [R1+0x1e38], R55 ;  /* 0x001e383701007387 */ /* 0x0003e20000100800 */
[----:B--2---:R-:W-:-:S03]  /*239a0*/  IMAD.MOV.U32 R53, RZ, RZ, R79 ;  /* 0x000000ffff357224 */ /* 0x004fc600078e004f */
[----:B------:R-:W2:Y:S01]  /*239b0*/  LDL.LU R71, [R1+0x1ed4] ;  /* 0x001ed40001477983 */ /* 0x000ea20000300800 */
[----:B---3--:R-:W-:-:S03]  /*239c0*/  IMAD.MOV.U32 R54, RZ, RZ, R74 ;  /* 0x000000ffff367224 */ /* 0x008fc600078e004a */
[----:B------:R-:W3:Y:S01]  /*239d0*/  LDL.LU R79, [R1+0x1ed0] ;  /* 0x001ed000014f7983 */ /* 0x000ee20000300800 */
[----:B-1----:R-:W-:-:S03]  /*239e0*/  IMAD.MOV.U32 R55, RZ, RZ, R75 ;  /* 0x000000ffff377224 */ /* 0x002fc600078e004b */
[----:B------:R-:W3:Y:S04]  /*239f0*/  LDL.LU R74, [R1+0x1ecc] ;  /* 0x001ecc00014a7983 */ /* 0x000ee80000300800 */
[----:B------:R-:W3:Y:S01]  /*23a00*/  LDL.LU R75, [R1+0x1ec8] ;  /* 0x001ec800014b7983 */ /* 0x000ee20000300800 */
[C---:B------:R-:W-:Y:S08]  /*23a10*/  HMMA.1688.F32.TF32 R24, R244.reuse, R66, R24 ;  /* 0x00000042f418723c */ /* 0x040ff00000081018 */
[C---:B----4-:R-:W-:Y:S11]  /*23a20*/  HMMA.1688.F32.TF32 R248, R244.reuse, R82, R248 ;  /* 0x00000052f4f8723c */ /* 0x050ff600000810f8 */
[----:B------:R-:W-:Y:S04]  /*23a30*/  @!UPT UIADD3 URZ, URZ, URZ, URZ ;  /* 0x0000003f3f3ff290 */ /* 0x000fe8000fffe03f */
[----:B------:R-:W-:Y:S04]  /*23a40*/  STL.64 [R1+0xb0], R24 ;  /* 0x0000b01801007387 */ /* 0x000fe80000100a00 */
[----:B------:R1:W-:Y:S04]  /*23a50*/  STL.64 [R1+0xb8], R26 ;  /* 0x0000b81a01007387 */ /* 0x0003e80000100a00 */
[----:B-1----:R-:W4:Y:S04]  /*23a60*/  LDL.LU.64 R26, [R1+0x1ec0] ;  /* 0x001ec000011a7983 */ /* 0x002f280000300a00 */
[----:B------:R-:W4:Y:S01]  /*23a70*/  LDL.LU.64 R24, [R1+0x1eb8] ;  /* 0x001eb80001187983 */ /* 0x000f220000300a00 */
[----:B------:R-:W-:Y:S01]  /*23a80*/  IMAD.MOV.U32 R72, RZ, RZ, R248 ;  /* 0x000000ffff487224 */ /* 0x000fe200078e00f8 */
[----:B------:R-:W-:Y:S01]  /*23a90*/  MOV R73, R249 ;  /* 0x000000f900497202 */ /* 0x000fe20000000f00 */
[C---:B--2---:R-:W-:Y:S08]  /*23aa0*/  HMMA.1688.F32.TF32 R20, R244.reuse, R70, R20 ;  /* 0x00000046f414723c */ /* 0x044ff00000081014 */
[C---:B---3--:R-:W-:Y:S08]  /*23ab0*/  HMMA.1688.F32.TF32 R152, R244.reuse, R74, R152 ;  /* 0x0000004af498723c */ /* 0x048ff00000081098 */
[----:B------:R-:W-:Y:S07]  /*23ac0*/  HMMA.1688.F32.TF32 R148, R244, R78, R148 ;  /* 0x0000004ef494723c */ /* 0x000fee0000081094 */
[----:B------:R-:W-:Y:S04]  /*23ad0*/  STL.64 [R1+0xa0], R20 ;  /* 0x0000a01401007387 */ /* 0x000fe80000100a00 */
[----:B------:R1:W-:Y:S05]  /*23ae0*/  STL.64 [R1+0xa8], R22 ;  /* 0x0000a81601007387 */ /* 0x0003ea0000100a00 */
[----:B------:R-:W-:-:S02]  /*23af0*/  IMAD.MOV.U32 R65, RZ, RZ, R153 ;  /* 0x000000ffff417224 */ /* 0x000fc400078e0099 */
[----:B------:R-:W-:Y:S01]  /*23b00*/  IMAD.MOV.U32 R64, RZ, RZ, R152 ;  /* 0x000000ffff407224 */ /* 0x000fe200078e0098 */
[----:B-1----:R-:W2:Y:S04]  /*23b10*/  LDL.LU.64 R22, [R1+0x1eb0] ;  /* 0x001eb00001167983 */ /* 0x002ea80000300a00 */
[----:B------:R-:W2:Y:S01]  /*23b20*/  LDL.LU.64 R20, [R1+0x1ea8] ;  /* 0x001ea80001147983 */ /* 0x000ea20000300a00 */
[----:B------:R-:W-:-:S03]  /*23b30*/  IMAD.MOV.U32 R69, RZ, RZ, R149 ;  /* 0x000000ffff457224 */ /* 0x000fc600078e0095 */
[----:B------:R1:W-:Y:S01]  /*23b40*/  STL.64 [R1+0x98], R154 ;  /* 0x0000989a01007387 */ /* 0x0003e20000100a00 */
[----:B------:R-:W-:-:S03]  /*23b50*/  IMAD.MOV.U32 R68, RZ, RZ, R148 ;  /* 0x000000ffff447224 */ /* 0x000fc600078e0094 */
[----:B-1----:R-:W3:Y:S04]  /*23b60*/  LDL.LU.64 R154, [R1+0x1ea0] ;  /* 0x001ea000019a7983 */ /* 0x002ee80000300a00 */
[----:B------:R-:W3:Y:S04]  /*23b70*/  LDL.LU.64 R152, [R1+0x1e98] ;  /* 0x001e980001987983 */ /* 0x000ee80000300a00 */
[----:B------:R-:W-:Y:S04]  /*23b80*/  STL [R1+0x1e68], R65 ;  /* 0x001e684101007387 */ /* 0x000fe80000100800 */
[----:B------:R-:W-:Y:S04]  /*23b90*/  STL [R1+0x1e64], R64 ;  /* 0x001e644001007387 */ /* 0x000fe80000100800 */
[----:B------:R1:W-:Y:S04]  /*23ba0*/  STL.64 [R1+0x88], R150 ;  /* 0x0000889601007387 */ /* 0x0003e80000100a00 */
[----:B-1----:R-:W3:Y:S04]  /*23bb0*/  LDL.LU.64 R150, [R1+0x1e90] ;  /* 0x001e900001967983 */ /* 0x002ee80000300a00 */
[----:B------:R-:W3:Y:S04]  /*23bc0*/  LDL.LU.64 R148, [R1+0x1e88] ;  /* 0x001e880001947983 */ /* 0x000ee80000300a00 */
[----:B------:R-:W-:Y:S04]  /*23bd0*/  STL [R1+0x1e70], R69 ;  /* 0x001e704501007387 */ /* 0x000fe80000100800 */
[----:B------:R-:W-:Y:S04]  /*23be0*/  STL [R1+0x1e6c], R68 ;  /* 0x001e6c4401007387 */ /* 0x000fe80000100800 */
[----:B------:R1:W-:Y:S04]  /*23bf0*/  STL.64 [R1+0x78], R250 ;  /* 0x000078fa01007387 */ /* 0x0003e80000100a00 */
[----:B-1----:R-:W4:Y:S04]  /*23c00*/  LDL.LU.64 R250, [R1+0x1e80] ;  /* 0x001e800001fa7983 */ /* 0x002f280000300a00 */
[----:B------:R-:W4:Y:S01]  /*23c10*/  LDL.LU.64 R248, [R1+0x1e78] ;  /* 0x001e780001f87983 */ /* 0x000f220000300a00 */
[C---:B------:R-:W-:Y:S03]  /*23c20*/  HMMA.1688.F32.TF32 R108, R112.reuse, R84, R36 ;  /* 0x00000054706c723c */ /* 0x040fe60000081024 */
[----:B------:R-:W-:Y:S04]  /*23c30*/  LDS R36, [R0+0x81100] ;  /* 0x0811000000247984 */ /* 0x000fe80000000800 */
[----:B------:R-:W-:Y:S01]  /*23c40*/  LDS R38, [R0+0x81900] ;  /* 0x0819000000267984 */ /* 0x000fe20000000800 */
[----:B------:R-:W-:Y:S03]  /*23c50*/  HMMA.1688.F32.TF32 R112, R112, R172, R176 ;  /* 0x000000ac7070723c */ /* 0x000fe600000810b0 */
[----:B------:R-:W-:Y:S04]  /*23c60*/  LDS R176, [R0+0x81080] ;  /* 0x0810800000b07984 */ /* 0x000fe80000000800 */
[----:B------:R-:W-:Y:S04]  /*23c70*/  LDS R178, [R0+0x81880] ;  /* 0x0818800000b27984 */ /* 0x000fe80000000800 */
[----:B------:R-:W-:Y:S04]  /*23c80*/  LDS R177, [R2+0x81080] ;  /* 0x0810800002b17984 */ /* 0x000fe80000000800 */
[----:B------:R-:W-:Y:S01]  /*23c90*/  LDS R179, [R2+0x81880] ;  /* 0x0818800002b37984 */ /* 0x000fe20000000800 */
[----:B------:R-:W-:Y:S03]  /*23ca0*/  HMMA.1688.F32.TF32 R52, R244, R86, R52 ;  /* 0x00000056f434723c */ /* 0x000fe60000081034 */
[----:B------:R-:W-:Y:S04]  /*23cb0*/  LDS R37, [R2+0x81100] ;  /* 0x0811000002257984 */ /* 0x000fe80000000800 */
[----:B------:R-:W1:Y:S04]  /*23cc0*/  LDS R39, [R2+0x81900] ;  /* 0x0819000002277984 */ /* 0x000e680000000800 */
[----:B------:R-:W-:Y:S04]  /*23cd0*/  LDS R172, [R0+0x82000] ;  /* 0x0820000000ac7984 */ /* 0x000fe80000000800 */
[----:B------:R-:W-:Y:S08]  /*23ce0*/  LDS R173, [R2+0x82000] ;  /* 0x0820000002ad7984 */ /* 0x000ff00000000800 */
[----:B------:R-:W-:Y:S04]  /*23cf0*/  STL.64 [R1+0x60], R52 ;  /* 0x0000603401007387 */ /* 0x000fe80000100a00 */
[----:B------:R4:W-:Y:S01]  /*23d00*/  STL.64 [R1+0x68], R54 ;  /* 0x0000683601007387 */ /* 0x0009e20000100a00 */
[----:B-1----:R-:W-:Y:S08]  /*23d10*/  HMMA.1688.F32.TF32 R224, R36, R174, R224 ;  /* 0x000000ae24e0723c */ /* 0x002ff000000810e0 */
[C---:B--2---:R-:W-:Y:S08]  /*23d20*/  HMMA.1688.F32.TF32 R20, R176.reuse, R70, R20 ;  /* 0x00000046b014723c */ /* 0x044ff00000081014 */
[----:B---3--:R-:W-:Y:S08]  /*23d30*/  HMMA.1688.F32.TF32 R148, R176, R42, R148 ;  /* 0x0000002ab094723c */ /* 0x008ff00000081094 */
[----:B----4-:R-:W-:Y:S11]  /*23d40*/  HMMA.1688.F32.TF32 R52, R244, R174, R248 ;  /* 0x000000aef434723c */ /* 0x010ff600000810f8 */
[----:B------:R-:W-:Y:S05]  /*23d50*/  @!UPT UIADD3 URZ, URZ, URZ, URZ ;  /* 0x0000003f3f3ff290 */ /* 0x000fea000fffe03f */
[----:B------:R-:W-:-:S05]  /*23d60*/  IMAD.MOV.U32 R84, RZ, RZ, R151 ;  /* 0x000000ffff547224 */ /* 0x000fca00078e0097 */
[----:B------:R-:W-:Y:S03]  /*23d70*/  STL [R1+0x1e54], R84 ;  /* 0x001e545401007387 */ /* 0x000fe60000100800 */
[----:B------:R-:W-:Y:S02]  /*23d80*/  IMAD.MOV.U32 R65, RZ, RZ, R54 ;  /* 0x000000ffff417224 */ /* 0x000fe400078e0036 */
[----:B------:R-:W-:Y:S02]  /*23d90*/  IMAD.MOV.U32 R64, RZ, RZ, R55 ;  /* 0x000000ffff407224 */ /* 0x000fe400078e0037 */
[----:B------:R-:W-:Y:S02]  /*23da0*/  IMAD.MOV.U32 R54, RZ, RZ, R148 ;  /* 0x000000ffff367224 */ /* 0x000fe400078e0094 */
[----:B------:R-:W-:Y:S02]  /*23db0*/  IMAD.MOV.U32 R55, RZ, RZ, R149 ;  /* 0x000000ffff377224 */ /* 0x000fe400078e0095 */
[----:B------:R-:W-:Y:S01]  /*23dc0*/  IMAD.MOV.U32 R69, RZ, RZ, R52 ;  /* 0x000000ffff457224 */ /* 0x000fe200078e0034 */
[----:B------:R-:W-:Y:S01]  /*23dd0*/  STL [R1+0x1e50], R54 ;  /* 0x001e503601007387 */ /* 0x000fe20000100800 */
[----:B------:R-:W-:-:S03]  /*23de0*/  IMAD.MOV.U32 R68, RZ, RZ, R53 ;  /* 0x000000ffff447224 */ /* 0x000fc600078e0035 */
[----:B------:R1:W-:Y:S02]  /*23df0*/  STL [R1+0x1e4c], R55 ;  /* 0x001e4c3701007387 */ /* 0x0003e40000100800 */
[----:B-1----:R-:W-:Y:S01]  /*23e00*/  HMMA.1688.F32.TF32 R52, R176, R66, R152 ;  /* 0x00000042b034723c */ /* 0x002fe20000081098 */
[----:B------:R-:W-:-:S05]  /*23e10*/  IMAD.MOV.U32 R85, RZ, RZ, R150 ;  /* 0x000000ffff557224 */ /* 0x000fca00078e0096 */
[----:B------:R1:W-:Y:S02]  /*23e20*/  STL [R1+0x1e48], R85 ;  /* 0x001e485501007387 */ /* 0x0003e40000100800 */
[----:B-1----:R-:W-:Y:S11]  /*23e30*/  IMAD.MOV.U32 R85, RZ, RZ, R20 ;  /* 0x000000ffff557224 */ /* 0x002ff600078e0014 */
[----:B------:R-:W-:Y:S04]  /*23e40*/  @!UPT UIADD3 URZ, URZ, URZ, URZ ;  /* 0x0000003f3f3ff290 */ /* 0x000fe8000fffe03f */
[----:B------:R1:W-:Y:S04]  /*23e50*/  STL.64 [R1+0x30], R52 ;  /* 0x0000303401007387 */ /* 0x0003e80000100a00 */
[----:B------:R-:W-:Y:S04]  /*23e60*/  STL.64 [R1+0x38], R54 ;  /* 0x0000383601007387 */ /* 0x000fe80000100a00 */
[----:B------:R2:W-:Y:S01]  /*23e70*/  STL [R1+0x24], R21 ;  /* 0x0000241501007387 */ /* 0x0005e20000100800 */
[----:B-1----:R-:W-:Y:S02]  /*23e80*/  IMAD.MOV.U32 R52, RZ, RZ, R22 ;  /* 0x000000ffff347224 */ /* 0x002fe400078e0016 */
[----:B------:R-:W-:-:S02]  /*23e90*/  IMAD.MOV.U32 R53, RZ, RZ, R23 ;  /* 0x000000ffff357224 */ /* 0x000fc400078e0017 */
[C---:B--2---:R-:W-:Y:S03]  /*23ea0*/  HMMA.1688.F32.TF32 R20, R176.reuse, R74, R24 ;  /* 0x0000004ab014723c */ /* 0x044fe60000081018 */
[----:B------:R-:W-:Y:S04]  /*23eb0*/  STL [R1+0x1e60], R53 ;  /* 0x001e603501007387 */ /* 0x000fe80000100800 */
[----:B------:R-:W-:Y:S04]  /*23ec0*/  STL [R1+0x1e5c], R85 ;  /* 0x001e5c5501007387 */ /* 0x000fe80000100800 */
[----:B------:R-:W-:Y:S11]  /*23ed0*/  STL [R1+0x1e58], R52 ;  /* 0x001e583401007387 */ /* 0x000ff60000100800 */
[----:B------:R-:W-:Y:S01]  /*23ee0*/  @!UPT UIADD3 URZ, URZ, URZ, URZ ;  /* 0x0000003f3f3ff290 */ /* 0x000fe2000fffe03f */
[----:B------:R1:W-:Y:S01]  /*23ef0*/  STL [R1+0x10], R20 ;  /* 0x0000101401007387 */ /* 0x0003e20000100800 */
[----:B------:R-:W-:Y:S01]  /*23f00*/  IMAD.MOV.U32 R84, RZ, RZ, R21 ;  /* 0x000000ffff547224 */ /* 0x000fe200078e0015 */
[----:B------:R-:W-:Y:S01]  /*23f10*/  MOV R54, R22 ;  /* 0x0000001600367202 */ /* 0x000fe20000000f00 */
[----:B------:R-:W-:Y:S02]  /*23f20*/  IMAD.MOV.U32 R55, RZ, RZ, R23 ;  /* 0x000000ffff377224 */ /* 0x000fe400078e0017 */
[----:B-1----:R-:W-:Y:S11]  /*23f30*/  HMMA.1688.F32.TF32 R20, R176, R78, R88 ;  /* 0x0000004eb014723c */ /* 0x002ff60000081058 */
[----:B------:R-:W-:Y:S11]  /*23f40*/  @!UPT UIADD3 URZ, URZ, URZ, URZ ;  /* 0x0000003f3f3ff290 */ /* 0x000ff6000fffe03f */
[----:B------:R-:W-:Y:S01]  /*23f50*/  @!UPT UIADD3 URZ, URZ, URZ, URZ ;  /* 0x0000003f3f3ff290 */ /* 0x000fe2000fffe03f */
[----:B------:R1:W-:Y:S01]  /*23f60*/  STL [R1], R20 ;  /* 0x0000001401007387 */ /* 0x0003e20000100800 */
[----:B------:R-:W-:Y:S02]  /*23f70*/  IMAD.MOV.U32 R53, RZ, RZ, R21 ;  /* 0x000000ffff357224 */ /* 0x000fe400078e0015 */
[----:B------:R-:W-:Y:S02]  /*23f80*/  IMAD.MOV.U32 R85, RZ, RZ, R22 ;  /* 0x000000ffff557224 */ /* 0x000fe400078e0016 */
[----:B------:R-:W-:Y:S02]  /*23f90*/  IMAD.MOV.U32 R52, RZ, RZ, R23 ;  /* 0x000000ffff347224 */ /* 0x000fe400078e0017 */
[----:B-1----:R-:W-:Y:S08]  /*23fa0*/  HMMA.1688.F32.TF32 R20, R36, R42, R216 ;  /* 0x0000002a2414723c */ /* 0x002ff000000810d8 */
[----:B------:R-:W-:Y:S08]  /*23fb0*/  HMMA.1688.F32.TF32 R244, R176, R86, R56 ;  /* 0x00000056b0f4723c */ /* 0x000ff00000081038 */
[C---:B------:R-:W-:Y:S07]  /*23fc0*/  HMMA.1688.F32.TF32 R56, R36.reuse, R66, R124 ;  /* 0x000000422438723c */ /* 0x040fee000008107c */
[----:B------:R-:W-:Y:S01]  /*23fd0*/  STL.64 [R1+0x120], R20 ;  /* 0x0001201401007387 */ /* 0x000fe20000100a00 */
[C---:B------:R-:W-:Y:S03]  /*23fe0*/  HMMA.1688.F32.TF32 R24, R36.reuse, R70, R220 ;  /* 0x000000462418723c */ /* 0x040fe600000810dc */
[----:B------:R1:W-:Y:S05]  /*23ff0*/  STL.64 [R1+0x128], R22 ;  /* 0x0001281601007387 */ /* 0x0003ea0000100a00 */
[C---:B-1----:R-:W-:Y:S07]  /*24000*/  HMMA.1688.F32.TF32 R20, R36.reuse, R74, R168 ;  /* 0x0000004a2414723c */ /* 0x042fee00000810a8 */
[----:B------:R-:W-:Y:S04]  /*24010*/  STL.64 [R1+0x110], R56 ;  /* 0x0001103801007387 */ /* 0x000fe80000100a00 */
[----:B------:R1:W-:Y:S04]  /*24020*/  STL.64 [R1+0x118], R58 ;  /* 0x0001183a01007387 */ /* 0x0003e80000100a00 */
[----:B------:R-:W-:Y:S04]  /*24030*/  STL.64 [R1+0x100], R24 ;  /* 0x0001001801007387 */ /* 0x000fe80000100a00 */
[----:B------:R2:W-:Y:S01]  /*24040*/  STL.64 [R1+0x108], R26 ;  /* 0x0001081a01007387 */ /* 0x0005e20000100a00 */
[C---:B-1----:R-:W-:Y:S03]  /*24050*/  HMMA.1688.F32.TF32 R56, R36.reuse, R78, R128 ;  /* 0x0000004e2438723c */ /* 0x042fe60000081080 */
[----:B------:R-:W-:Y:S05]  /*24060*/  STL.64 [R1+0xf0], R20 ;  /* 0x0000f01401007387 */ /* 0x000fea0000100a00 */
[C---:B--2---:R-:W-:Y:S01]  /*24070*/  HMMA.1688.F32.TF32 R24, R36.reuse, R82, R184 ;  /* 0x000000522418723c */ /* 0x044fe200000810b8 */
[----:B------:R1:W-:Y:S07]  /*24080*/  STL.64 [R1+0xf8], R22 ;  /* 0x0000f81601007387 */ /* 0x0003ee0000100a00 */
[----:B-1----:R-:W-:Y:S07]  /*24090*/  HMMA.1688.F32.TF32 R20, R36, R86, R192 ;  /* 0x000000562414723c */ /* 0x002fee00000810c0 */
[----:B------:R-:W-:Y:S04]  /*240a0*/  STL.64 [R1+0xe0], R56 ;  /* 0x0000e03801007387 */ /* 0x000fe80000100a00 */
[----:B------:R-:W-:Y:S04]  /*240b0*/  STL.64 [R1+0xe8], R58 ;  /* 0x0000e83a01007387 */ /* 0x000fe80000100a00 */
[----:B------:R-:W-:Y:S04]  /*240c0*/  STL.64 [R1+0xd0], R24 ;  /* 0x0000d01801007387 */ /* 0x000fe80000100a00 */
[----:B------:R1:W-:Y:S04]  /*240d0*/  STL.64 [R1+0xd8], R26 ;  /* 0x0000d81a01007387 */ /* 0x0003e80000100a00 */
[----:B------:R-:W-:Y:S01]  /*240e0*/  STL [R1+0x1e2c], R224 ;  /* 0x001e2ce001007387 */ /* 0x000fe20000100800 */
[----:B------:R-:W-:Y:S03]  /*240f0*/  HMMA.1688.F32.TF32 R248, R176, R82, R60 ;  /* 0x00000052b0f8723c */ /* 0x000fe6000008103c */
[----:B------:R-:W-:Y:S04]  /*24100*/  LDS R192, [R3+0x81000] ;  /* 0x0810000003c07984 */ /* 0x000fe80000000800 */
[----:B------:R-:W-:Y:S01]  /*24110*/  STL.64 [R1+0xc0], R20 ;  /* 0x0000c01401007387 */ /* 0x000fe20000100a00 */
[----:B-1----:R-:W-:Y:S03]  /*24120*/  HMMA.1688.F32.TF32 R24, R144, R42, R132 ;  /* 0x0000002a9018723c */ /* 0x002fe60000081084 */
[----:B------:R1:W-:Y:S04]  /*24130*/  STL.64 [R1+0xc8], R22 ;  /* 0x0000c81601007387 */ /* 0x0003e80000100a00 */
[----:B------:R-:W-:Y:S01]  /*24140*/  LDS R194, [R3+0x81800] ;  /* 0x0818000003c27984 */ /* 0x000fe20000000800 */
[----:B------:R-:W-:Y:S03]  /*24150*/  HMMA.1688.F32.TF32 R240, R176, R174, R240 ;  /* 0x000000aeb0f0723c */ /* 0x000fe600000810f0 */
[----:B------:R-:W-:Y:S04]  /*24160*/  LDS R193, [R252+0x81000] ;  /* 0x08100000fcc17984 */ /* 0x000fe80000000800 */
[----:B------:R-:W2:Y:S01]  /*24170*/  LDS R195, [R252+0x81800] ;  /* 0x08180000fcc37984 */ /* 0x000ea20000000800 */
[----:B-1----:R-:W-:Y:S03]  /*24180*/  HMMA.1688.F32.TF32 R20, R144, R66, R228 ;  /* 0x000000429014723c */ /* 0x002fe600000810e4 */
[----:B------:R1:W-:Y:S04]  /*24190*/  STL [R1+0x1e28], R225 ;  /* 0x001e28e101007387 */ /* 0x0003e80000100800 */
[----:B------:R-:W-:Y:S04]  /*241a0*/  STL [R1+0x1e24], R226 ;  /* 0x001e24e201007387 */ /* 0x000fe80000100800 */
[----:B------:R-:W-:Y:S04]  /*241b0*/  STL [R1+0x1e20], R227 ;  /* 0x001e20e301007387 */ /* 0x000fe80000100800 */
[----:B------:R-:W-:Y:S04]  /*241c0*/  STL.64 [R1+0x200], R24 ;  /* 0x0002001801007387 */ /* 0x000fe80000100a00 */
[----:B------:R3:W-:Y:S04]  /*241d0*/  STL.64 [R1+0x208], R26 ;  /* 0x0002081a01007387 */ /* 0x0007e80000100a00 */
[----:B------:R4:W-:Y:S01]  /*241e0*/  STL.64 [R1+0x1f0], R20 ;  /* 0x0001f01401007387 */ /* 0x0009e20000100a00 */
[----:B------:R-:W-:-:S02]  /*241f0*/  IMAD.MOV.U32 R224, RZ, RZ, R22 ;  /* 0x000000ffffe07224 */ /* 0x000fc400078e0016 */
[----:B-1----:R-:W-:Y:S01]  /*24200*/  IMAD.MOV.U32 R225, RZ, RZ, R23 ;  /* 0x000000ffffe17224 */ /* 0x002fe200078e0017 */
[----:B------:R-:W-:Y:S01]  /*24210*/  LDS R56, [R3+0x81080] ;  /* 0x0810800003387984 */ /* 0x000fe20000000800 */
[C---:B---3--:R-:W-:Y:S03]  /*24220*/  HMMA.1688.F32.TF32 R24, R144.reuse, R70, R136 ;  /* 0x000000469018723c */ /* 0x048fe60000081088 */
[----:B------:R-:W-:Y:S04]  /*24230*/  LDS R58, [R3+0x81880] ;  /* 0x08188000033a7984 */ /* 0x000fe80000000800 */
[----:B------:R-:W-:Y:S01]  /*24240*/  LDS R57, [R252+0x81080] ;  /* 0x08108000fc397984 */ /* 0x000fe20000000800 */
[----:B----4-:R-:W-:Y:S03]  /*24250*/  HMMA.1688.F32.TF32 R20, R144, R74, R232 ;  /* 0x0000004a9014723c */ /* 0x010fe600000810e8 */
[----:B------:R1:W-:Y:S04]  /*24260*/  STL [R1+0x1e34], R225 ;  /* 0x001e34e101007387 */ /* 0x0003e80000100800 */
[----:B------:R3:W-:Y:S04]  /*24270*/  STL [R1+0x1e30], R224 ;  /* 0x001e30e001007387 */ /* 0x0007e80000100800 */
[----:B------:R-:W4:Y:S04]  /*24280*/  LDS R59, [R252+0x81880] ;  /* 0x08188000fc3b7984 */ /* 0x000f280000000800 */
[----:B------:R-:W-:Y:S04]  /*24290*/  STL.64 [R1+0x1e0], R24 ;  /* 0x0001e01801007387 */ /* 0x000fe80000100a00 */
[----:B------:R2:W-:Y:S04]  /*242a0*/  STL.64 [R1+0x1e8], R26 ;  /* 0x0001e81a01007387 */ /* 0x0005e80000100a00 */
[----:B------:R2:W-:Y:S01]  /*242b0*/  STL.64 [R1+0x1d0], R20 ;  /* 0x0001d01401007387 */ /* 0x0005e20000100a00 */
[----:B-1----:R-:W-:-:S02]  /*242c0*/  IMAD.MOV.U32 R225, RZ, RZ, R22 ;  /* 0x000000ffffe17224 */ /* 0x002fc400078e0016 */
[----:B---3--:R-:W-:Y:S01]  /*242d0*/  IMAD.MOV.U32 R224, RZ, RZ, R23 ;  /* 0x000000ffffe07224 */ /* 0x008fe200078e0017 */
[C---:B--2---:R-:W-:Y:S08]  /*242e0*/  HMMA.1688.F32.TF32 R24, R144.reuse, R78, R140 ;  /* 0x0000004e9018723c */ /* 0x044ff0000008108c */
[C---:B------:R-:W-:Y:S11]  /*242f0*/  HMMA.1688.F32.TF32 R20, R144.reuse, R82, R236 ;  /* 0x000000529014723c */ /* 0x040ff600000810ec */
[----:B------:R-:W-:Y:S04]  /*24300*/  @!UPT UIADD3 URZ, URZ, URZ, URZ ;  /* 0x0000003f3f3ff290 */ /* 0x000fe8000fffe03f */
[----:B------:R-:W-:Y:S04]  /*24310*/  STL.64 [R1+0x1c0], R24 ;  /* 0x0001c01801007387 */ /* 0x000fe80000100a00 */
[----:B------:R-:W-:Y:S04]  /*24320*/  STL.64 [R1+0x1c8], R26 ;  /* 0x0001c81a01007387 */ /* 0x000fe80000100a00 */
[----:B------:R-:W-:Y:S04]  /*24330*/  STL.64 [R1+0x1b8], R22 ;  /* 0x0001b81601007387 */ /* 0x000fe80000100a00 */
[----:B------:R-:W2:Y:S04]  /*24340*/  LDL.LU R148, [R1+0x140] ;  /* 0x0001400001947983 */ /* 0x000ea80000300800 */
[----:B------:R-:W2:Y:S04]  /*24350*/  LDL.LU R149, [R1+0x144] ;  /* 0x0001440001957983 */ /* 0x000ea80000300800 */
[----:B------:R-:W2:Y:S04]  /*24360*/  LDL.LU R150, [R1+0x148] ;  /* 0x0001480001967983 */ /* 0x000ea80000300800 */
[----:B------:R-:W2:Y:S04]  /*24370*/  LDL.LU R151, [R1+0x14c] ;  /* 0x00014c0001977983 */ /* 0x000ea80000300800 */
[----:B------:R-:W3:Y:S04]  /*24380*/  LDL.LU R60, [R1+0x160] ;  /* 0x00016000013c7983 */ /* 0x000ee80000300800 */
[----:B------:R-:W3:Y:S04]  /*24390*/  LDL.LU R61, [R1+0x164] ;  /* 0x00016400013d7983 */ /* 0x000ee80000300800 */
[----:B------:R-:W3:Y:S04]  /*243a0*/  LDL.LU R62, [R1+0x168] ;  /* 0x00016800013e7983 */ /* 0x000ee80000300800 */
[----:B------:R-:W3:Y:S04]  /*243b0*/  LDL.LU R63, [R1+0x16c] ;  /* 0x00016c00013f7983 */ /* 0x000ee80000300800 */
        /* <DEDUP_REMOVED lines=12> */
[----:B------:R-:W2:Y:S01]  /*24480*/  LDL.LU R220, [R1+0x190] ;  /* 0x0001900001dc7983 */ /* 0x000ea20000300800 */
[----:B------:R-:W-:Y:S03]  /*24490*/  HMMA.1688.F32.TF32 R236, R144, R86, R208 ;  /* 0x0000005690ec723c */ /* 0x000fe600000810d0 */
        /* <DEDUP_REMOVED lines=11> */
[----:B------:R-:W-:Y:S04]  /*24550*/  STL [R1+0x1e1c], R237 ;  /* 0x001e1ced01007387 */ /* 0x000fe80000100800 */
[----:B------:R-:W-:Y:S04]  /*24560*/  STL [R1+0x1e18], R238 ;  /* 0x001e18ee01007387 */ /* 0x000fe80000100800 */
[----:B------:R-:W-:Y:S04]  /*24570*/  STL [R1+0x1e14], R239 ;  /* 0x001e14ef01007387 */ /* 0x000fe80000100800 */
[----:B------:R-:W2:Y:S01]  /*24580*/  LDL R77, [R1+0x43c] ;  /* 0x00043c00014d7983 */ /* 0x000ea20000100800 */
[----:B------:R-:W-:-:S02]  /*24590*/  IMAD.MOV.U32 R226, RZ, RZ, R20 ;  /* 0x000000ffffe27224 */ /* 0x000fc400078e0014 */
[----:B------:R-:W-:Y:S01]  /*245a0*/  IMAD.MOV.U32 R227, RZ, RZ, R21 ;  /* 0x000000ffffe37224 */ /* 0x000fe200078e0015 */
[----:B------:R-:W-:Y:S04]  /*245b0*/  LDS R24, [R3+0x81100] ;  /* 0x0811000003187984 */ /* 0x000fe80000000800 */
[----:B------:R-:W-:Y:S04]  /*245c0*/  LDS R26, [R3+0x81900] ;  /* 0x08190000031a7984 */ /* 0x000fe80000000800 */
[----:B------:R-:W-:Y:S04]  /*245d0*/  LDS R25, [R252+0x81100] ;  /* 0x08110000fc197984 */ /* 0x000fe80000000800 */
[----:B------:R-:W1:Y:S04]  /*245e0*/  LDS R27, [R252+0x81900] ;  /* 0x08190000fc1b7984 */ /* 0x000e680000000800 */
[----:B------:R-:W-:Y:S04]  /*245f0*/  LDS R20, [R3+0x81180] ;  /* 0x0811800003147984 */ /* 0x000fe80000000800 */
[----:B------:R-:W-:Y:S04]  /*24600*/  LDS R22, [R3+0x81980] ;  /* 0x0819800003167984 */ /* 0x000fe80000000800 */
[----:B------:R-:W-:Y:S04]  /*24610*/  LDS R21, [R252+0x81180] ;  /* 0x08118000fc157984 */ /* 0x000fe80000000800 */
[----:B------:R-:W1:Y:S01]  /*24620*/  LDS R23, [R252+0x81980] ;  /* 0x08198000fc177984 */ /* 0x000e620000000800 */
[----:B---3--:R-:W-:Y:S03]  /*24630*/  HMMA.1688.F32.TF32 R140, R192, R78, R60 ;  /* 0x0000004ec08c723c */ /* 0x008fe6000008103c */
[----:B------:R-:W3:Y:S05]  /*24640*/  LDL R60, [R1+0xe70] ;  /* 0x000e7000013c7983 */ /* 0x000eea0000100800 */
[----:B------:R-:W-:Y:S08]  /*24650*/  HMMA.1688.F32.TF32 R232, R144, R174, R212 ;  /* 0x000000ae90e8723c */ /* 0x000ff000000810d4 */
[-C--:B----4-:R-:W-:Y:S08]  /*24660*/  HMMA.1688.F32.TF32 R36, R56, R42.reuse, R48 ;  /* 0x0000002a3824723c */ /* 0x090ff00000081030 */
[----:B-1----:R-:W-:Y:S08]  /*24670*/  HMMA.1688.F32.TF32 R4, R24, R42, R4 ;  /* 0x0000002a1804723c */ /* 0x002ff00000081004 */
[C---:B------:R-:W-:Y:S08]  /*24680*/  HMMA.1688.F32.TF32 R92, R20.reuse, R70, R92 ;  /* 0x00000046145c723c */ /* 0x040ff0000008105c */
[----:B------:R-:W-:Y:S08]  /*24690*/  HMMA.1688.F32.TF32 R96, R20, R74, R96 ;  /* 0x0000004a1460723c */ /* 0x000ff00000081060 */
[-C--:B--2---:R-:W-:Y:S08]  /*246a0*/  HMMA.1688.F32.TF32 R124, R192, R42.reuse, R124 ;  /* 0x0000002ac07c723c */ /* 0x084ff0000008107c */
[----:B------:R-:W-:Y:S08]  /*246b0*/  HMMA.1688.F32.TF32 R40, R20, R42, R32 ;  /* 0x0000002a1428723c */ /* 0x000ff00000081020 */
[----:B------:R-:W-:Y:S08]  /*246c0*/  HMMA.1688.F32.TF32 R144, R192, R82, R88 ;  /* 0x00000052c090723c */ /* 0x000ff00000081058 */
[----:B------:R-:W-:Y:S07]  /*246d0*/  HMMA.1688.F32.TF32 R88, R20, R66, R28 ;  /* 0x000000421458723c */ /* 0x000fee000008101c */
[----:B------:R-:W-:Y:S01]  /*246e0*/  STL [R1+0x1e10], R43 ;  /* 0x001e102b01007387 */ /* 0x000fe20000100800 */
[----:B------:R-:W-:Y:S01]  /*246f0*/  IMAD.MOV.U32 R228, RZ, RZ, R69 ;  /* 0x000000ffffe47224 */ /* 0x000fe200078e0045 */
[----:B------:R-:W-:Y:S01]  /*24700*/  MOV R229, R68 ;  /* 0x0000004400e57202 */ /* 0x000fe20000000f00 */
[----:B------:R-:W-:-:S02]  /*24710*/  IMAD.MOV.U32 R230, RZ, RZ, R65 ;  /* 0x000000ffffe67224 */ /* 0x000fc400078e0041 */
[----:B------:R-:W-:Y:S01]  /*24720*/  IMAD.MOV.U32 R231, RZ, RZ, R64 ;  /* 0x000000ffffe77224 */ /* 0x000fe200078e0040 */
[-C--:B------:R-:W-:Y:S10]  /*24730*/  HMMA.1688.F32.TF32 R136, R192, R74.reuse, R176 ;  /* 0x0000004ac088723c */ /* 0x080ff400000810b0 */
[----:B------:R-:W-:Y:S04]  /*24740*/  STL [R1+0x1e0c], R91 ;  /* 0x001e0c5b01007387 */ /* 0x000fe80000100800 */
[----:B------:R-:W-:Y:S04]  /*24750*/  STL [R1+0x1e08], R94 ;  /* 0x001e085e01007387 */ /* 0x000fe80000100800 */
[----:B------:R-:W-:Y:S04]  /*24760*/  STL [R1+0x1e04], R95 ;  /* 0x001e045f01007387 */ /* 0x000fe80000100800 */
[----:B------:R-:W-:Y:S01]  /*24770*/  STL [R1+0x1e00], R99 ;  /* 0x001e006301007387 */ /* 0x000fe20000100800 */
[-C--:B------:R-:W-:Y:S08]  /*24780*/  HMMA.1688.F32.TF32 R160, R56, R74.reuse, R160 ;  /* 0x0000004a38a0723c */ /* 0x080ff000000810a0 */
[----:B------:R-:W-:Y:S08]  /*24790*/  HMMA.1688.F32.TF32 R176, R24, R74, R204 ;  /* 0x0000004a18b0723c */ /* 0x000ff000000810cc */
[C---:B------:R-:W-:Y:S08]  /*247a0*/  HMMA.1688.F32.TF32 R128, R192.reuse, R66, R220 ;  /* 0x00000042c080723c */ /* 0x040ff000000810dc */
[C---:B------:R-:W-:Y:S08]  /*247b0*/  HMMA.1688.F32.TF32 R132, R192.reuse, R70, R216 ;  /* 0x00000046c084723c */ /* 0x040ff000000810d8 */
[----:B------:R-:W-:Y:S08]  /*247c0*/  HMMA.1688.F32.TF32 R148, R192, R86, R148 ;  /* 0x00000056c094723c */ /* 0x000ff00000081094 */
[-C--:B------:R-:W-:Y:S08]  /*247d0*/  HMMA.1688.F32.TF32 R156, R56, R70.reuse, R156 ;  /* 0x00000046389c723c */ /* 0x080ff0000008109c */
[----:B------:R-:W-:Y:S08]  /*247e0*/  HMMA.1688.F32.TF32 R120, R24, R70, R120 ;  /* 0x000000461878723c */ /* 0x000ff00000081078 */
[----:B------:R-:W-:Y:S08]  /*247f0*/  HMMA.1688.F32.TF32 R192, R192, R174, R152 ;  /* 0x000000aec0c0723c */ /* 0x000ff00000081098 */
[-C--:B------:R-:W-:Y:S08]  /*24800*/  HMMA.1688.F32.TF32 R152, R56, R66.reuse, R44 ;  /* 0x000000423898723c */ /* 0x080ff0000008102c */
[----:B------:R-:W-:Y:S08]  /*24810*/  HMMA.1688.F32.TF32 R116, R24, R66, R116 ;  /* 0x000000421874723c */ /* 0x000ff00000081074 */
[C---:B------:R-:W-:Y:S08]  /*24820*/  HMMA.1688.F32.TF32 R164, R56.reuse, R78, R164 ;  /* 0x0000004e38a4723c */ /* 0x040ff000000810a4 */
[C---:B------:R-:W-:Y:S08]  /*24830*/  HMMA.1688.F32.TF32 R168, R56.reuse, R82, R12 ;  /* 0x0000005238a8723c */ /* 0x040ff0000008100c */
[C---:B------:R-:W-:Y:S08]  /*24840*/  HMMA.1688.F32.TF32 R184, R56.reuse, R86, R8 ;  /* 0x0000005638b8723c */ /* 0x040ff00000081008 */
[----:B------:R-:W-:Y:S08]  /*24850*/  HMMA.1688.F32.TF32 R188, R56, R174, R188 ;  /* 0x000000ae38bc723c */ /* 0x000ff000000810bc */
[C---:B------:R-:W-:Y:S08]  /*24860*/  HMMA.1688.F32.TF32 R180, R24.reuse, R78, R180 ;  /* 0x0000004e18b4723c */ /* 0x040ff000000810b4 */
[C---:B------:R-:W-:Y:S08]  /*24870*/  HMMA.1688.F32.TF32 R8, R24.reuse, R82, R200 ;  /* 0x000000521808723c */ /* 0x040ff000000810c8 */
[----:B------:R-:W-:Y:S08]  /*24880*/  HMMA.1688.F32.TF32 R16, R24, R174, R16 ;  /* 0x000000ae1810723c */ /* 0x000ff00000081010 */
[C---:B------:R-:W-:Y:S08]  /*24890*/  HMMA.1688.F32.TF32 R100, R20.reuse, R78, R100 ;  /* 0x0000004e1464723c */ /* 0x040ff00000081064 */
[C---:B------:R-:W-:Y:S08]  /*248a0*/  HMMA.1688.F32.TF32 R104, R20.reuse, R82, R104 ;  /* 0x000000521468723c */ /* 0x040ff00000081068 */
[----:B------:R-:W-:Y:S01]  /*248b0*/  HMMA.1688.F32.TF32 R108, R20, R86, R108 ;  /* 0x00000056146c723c */ /* 0x000fe2000008106c */
[----:B---3--:R-:W-:-:S07]  /*248c0*/  IMAD R60, R77, 0x40000, R60 ;  /* 0x000400004d3c7824 */ /* 0x008fce00078e023c */
[----:B------:R-:W-:Y:S08]  /*248d0*/  HMMA.1688.F32.TF32 R12, R24, R86, R196 ;  /* 0x00000056180c723c */ /* 0x000ff000000810c4 */
[----:B------:R-:W-:Y:S01]  /*248e0*/  HMMA.1688.F32.TF32 R112, R20, R174, R112 ;  /* 0x000000ae1470723c */ /* 0x000fe20000081070 */
[----:B------:R-:W-:Y:S04]  /*248f0*/  STL [R1+0x438], R60 ;  /* 0x0004383c01007387 */ /* 0x000fe80000100800 */
[----:B------:R-:W2:Y:S04]  /*24900*/  LDL.LU R69, [R1+0x1e70] ;  /* 0x001e700001457983 */ /* 0x000ea80000300800 */
[----:B------:R-:W2:Y:S04]  /*24910*/  LDL.LU R68, [R1+0x1e6c] ;  /* 0x001e6c0001447983 */ /* 0x000ea80000300800 */
[----:B------:R-:W3:Y:S04]  /*24920*/  LDL.LU R65, [R1+0x1e68] ;  /* 0x001e680001417983 */ /* 0x000ee80000300800 */
[----:B------:R-:W3:Y:S04]  /*24930*/  LDL.LU R64, [R1+0x1e64] ;  /* 0x001e640001407983 */ /* 0x000ee80000300800 */
[----:B------:R-:W4:Y:S04]  /*24940*/  LDL.LU R74, [R1+0x78] ;  /* 0x00007800014a7983 */ /* 0x000f280000300800 */
[----:B------:R-:W4:Y:S04]  /*24950*/  LDL.LU R75, [R1+0x7c] ;  /* 0x00007c00014b7983 */ /* 0x000f280000300800 */
[----:B------:R-:W2:Y:S04]  /*24960*/  LDL.LU R70, [R1+0x88] ;  /* 0x0000880001467983 */ /* 0x000ea80000300800 */
[----:B------:R-:W2:Y:S04]  /*24970*/  LDL.LU R71, [R1+0x8c] ;  /* 0x00008c0001477983 */ /* 0x000ea80000300800 */
[----:B------:R-:W3:Y:S04]  /*24980*/  LDL.LU R66, [R1+0x98] ;  /* 0x0000980001427983 */ /* 0x000ee80000300800 */
[----:B------:R-:W3:Y:S04]  /*24990*/  LDL.LU R67, [R1+0x9c] ;  /* 0x00009c0001437983 */ /* 0x000ee80000300800 */
[----:B------:R-:W2:Y:S04]  /*249a0*/  LDL.LU R56, [R1+0xb0] ;  /* 0x0000b00001387983 */ /* 0x000ea80000300800 */
[----:B------:R-:W2:Y:S04]  /*249b0*/  LDL.LU R57, [R1+0xb4] ;  /* 0x0000b40001397983 */ /* 0x000ea80000300800 */
[----:B------:R-:W2:Y:S04]  /*249c0*/  LDL.LU R58, [R1+0xb8] ;  /* 0x0000b800013a7983 */ /* 0x000ea80000300800 */
[----:B------:R-:W-:Y:S04]  /*249d0*/  LDSM.16.M88.4 R80, [R60] ;  /* 0x000000003c50783b */ /* 0x000fe80000000200 */
[----:B------:R-:W-:Y:S04]  /*249e0*/  LDSM.16.M88.4 R76, [R60+0x8000] ;  /* 0x008000003c4c783b */ /* 0x000fe80000000200 */
[----:B------:R-:W-:Y:S04]  /*249f0*/  LDSM.16.M88.4 R48, [R60+0x10000] ;  /* 0x010000003c30783b */ /* 0x000fe80000000200 */
[----:B------:R-:W-:Y:S04]  /*24a00*/  LDSM.16.M88.4 R44, [R60+0x18000] ;  /* 0x018000003c2c783b */ /* 0x000fe80000000200 */
[----:B------:R-:W-:Y:S04]  /*24a10*/  LDSM.16.M88.4 R32, [R60+0x20000] ;  /* 0x020000003c20783b */ /* 0x000fe80000000200 */
[----:B------:R-:W-:Y:S04]  /*24a20*/  LDSM.16.M88.4 R28, [R60+0x28000] ;  /* 0x028000003c1c783b */ /* 0x000fe80000000200 */
[----:B------:R-:W-:Y:S04]  /*24a30*/  LDSM.16.M88.4 R24, [R60+0x30000] ;  /* 0x030000003c18783b */ /* 0x000fe80000000200 */
[----:B------:R1:W-:Y:S04]  /*24a40*/  LDSM.16.M88.4 R20, [R60+0x38000] ;  /* 0x038000003c14783b */ /* 0x0003e80000000200 */
[----:B------:R-:W2:Y:S04]  /*24a50*/  LDL.LU R59, [R1+0xbc] ;  /* 0x0000bc00013b7983 */ /* 0x000ea80000300800 */
[----:B-1----:R-:W2:Y:S04]  /*24a60*/  LDL.LU R60, [R1+0xa0] ;  /* 0x0000a000013c7983 */ /* 0x002ea80000300800 */
[----:B------:R-:W2:Y:S04]  /*24a70*/  LDL.LU R61, [R1+0xa4] ;  /* 0x0000a400013d7983 */ /* 0x000ea80000300800 */
[----:B------:R-:W2:Y:S04]  /*24a80*/  LDL.LU R62, [R1+0xa8] ;  /* 0x0000a800013e7983 */ /* 0x000ea80000300800 */
[----:B------:R-:W2:Y:S04]  /*24a90*/  LDL.LU R63, [R1+0xac] ;  /* 0x0000ac00013f7983 */ /* 0x000ea80000300800 */
[----:B------:R-:W2:Y:S01]  /*24aa0*/  LDL.LU R216, [R1+0x60] ;  /* 0x0000600001d87983 */ /* 0x000ea20000300800 */
[----:B------:R-:W-:-:S03]  /*24ab0*/  IMAD.MOV.U32 R209, RZ, RZ, R53 ;  /* 0x000000ffffd17224 */ /* 0x000fc600078e0035 */
[----:B------:R-:W2:Y:S01]  /*24ac0*/  LDL.LU R217, [R1+0x64] ;  /* 0x0000640001d97983 */ /* 0x000ea20000300800 */
[----:B------:R-:W-:-:S03]  /*24ad0*/  IMAD.MOV.U32 R210, RZ, RZ, R85 ;  /* 0x000000ffffd27224 */ /* 0x000fc600078e0055 */
[----:B------:R-:W2:Y:S04]  /*24ae0*/  LDL.LU R218, [R1+0x68] ;  /* 0x0000680001da7983 */ /* 0x000ea80000300800 */
[----:B------:R-:W2:Y:S04]  /*24af0*/  LDL.LU R219, [R1+0x6c] ;  /* 0x00006c0001db7983 */ /* 0x000ea80000300800 */
[----:B------:R-:W2:Y:S04]  /*24b00*/  LDL.LU R208, [R1] ;  /* 0x0000000001d07983 */ /* 0x000ea80000300800 */
[----:B------:R-:W2:Y:S04]  /*24b10*/  LDL.LU R53, [R1+0x1e60] ;  /* 0x001e600001357983 */ /* 0x000ea80000300800 */
[----:B------:R-:W2:Y:S01]  /*24b20*/  LDL.LU R85, [R1+0x1e5c] ;  /* 0x001e5c0001557983 */ /* 0x000ea20000300800 */
[----:B------:R-:W-:-:S02]  /*24b30*/  IMAD.MOV.U32 R211, RZ, RZ, R52 ;  /* 0x000000ffffd37224 */ /* 0x000fc400078e0034 */
[----:B------:R-:W-:Y:S01]  /*24b40*/  IMAD.MOV.U32 R213, RZ, RZ, R84 ;  /* 0x000000ffffd57224 */ /* 0x000fe200078e0054 */
[----:B------:R-:W3:Y:S01]  /*24b50*/  LDL.LU R52, [R1+0x1e58] ;  /* 0x001e580001347983 */ /* 0x000ee20000300800 */
[----:B------:R-:W-:-:S03]  /*24b60*/  IMAD.MOV.U32 R214, RZ, RZ, R54 ;  /* 0x000000ffffd67224 */ /* 0x000fc600078e0036 */
[----:B------:R-:W4:Y:S01]  /*24b70*/  LDL.LU R212, [R1+0x10] ;  /* 0x0000100001d47983 */ /* 0x000f220000300800 */
[----:B------:R-:W-:-:S03]  /*24b80*/  IMAD.MOV.U32 R215, RZ, RZ, R55 ;  /* 0x000000ffffd77224 */ /* 0x000fc600078e0037 */
[----:B------:R-:W4:Y:S04]  /*24b90*/  LDL.LU R84, [R1+0x1e54] ;  /* 0x001e540001547983 */ /* 0x000f280000300800 */
[----:B------:R-:W4:Y:S04]  /*24ba0*/  LDL.LU R54, [R1+0x1e50] ;  /* 0x001e500001367983 */ /* 0x000f280000300800 */
[----:B------:R-:W4:Y:S04]  /*24bb0*/  LDL.LU R55, [R1+0x1e4c] ;  /* 0x001e4c0001377983 */ /* 0x000f280000300800 */
[----:B------:R-:W-:Y:S04]  /*24bc0*/  LDS R200, [R3+0x82000] ;  /* 0x0820000003c87984 */ /* 0x000fe80000000800 */
[----:B------:R-:W-:Y:S04]  /*24bd0*/  LDS R202, [R3+0x82800] ;  /* 0x0828000003ca7984 */ /* 0x000fe80000000800 */
[----:B------:R-:W-:Y:S04]  /*24be0*/  LDS R201, [R252+0x82000] ;  /* 0x08200000fcc97984 */ /* 0x000fe80000000800 */
[----:B------:R-:W1:Y:S04]  /*24bf0*/  LDS R203, [R252+0x82800] ;  /* 0x08280000fccb7984 */ /* 0x000e680000000800 */
[----:B------:R-:W-:Y:S04]  /*24c00*/  LDS R174, [R0+0x82800] ;  /* 0x0828000000ae7984 */ /* 0x000fe80000000800 */
[----:B------:R-:W1:Y:S04]  /*24c10*/  LDS R175, [R2+0x82800] ;  /* 0x0828000002af7984 */ /* 0x000e680000000800 */
[----:B------:R-:W-:Y:S04]  /*24c20*/  LDS R86, [R3+0x82880] ;  /* 0x0828800003567984 */ /* 0x000fe80000000800 */
[----:B------:R-:W-:Y:S04]  /*24c30*/  LDS R87, [R252+0x82880] ;  /* 0x08288000fc577984 */ /* 0x000fe80000000800 */
[----:B------:R-:W-:Y:S04]  /*24c40*/  LDS R196, [R0+0x82080] ;  /* 0x0820800000c47984 */ /* 0x000fe80000000800 */
[----:B------:R-:W-:Y:S04]  /*24c50*/  LDS R198, [R0+0x82880] ;  /* 0x0828800000c67984 */ /* 0x000fe80000000800 */
[----:B------:R-:W-:Y:S04]  /*24c60*/  LDS R197, [R2+0x82080] ;  /* 0x0820800002c57984 */ /* 0x000fe80000000800 */
[----:B------:R-:W1:Y:S01]  /*24c70*/  LDS R199, [R2+0x82880] ;  /* 0x0828800002c77984 */ /* 0x000e620000000800 */
[----:B--2---:R-:W-:-:S03]  /*24c80*/  IMAD.MOV.U32 R204, RZ, RZ, R85 ;  /* 0x000000ffffcc7224 */ /* 0x004fc600078e0055 */
[----:B------:R-:W2:Y:S01]  /*24c90*/  LDL.LU R85, [R1+0x1e48] ;  /* 0x001e480001557983 */ /* 0x000ea20000300800 */
[----:B------:R-:W-:Y:S02]  /*24ca0*/  IMAD.MOV.U32 R207, RZ, RZ, R53 ;  /* 0x000000ffffcf7224 */ /* 0x000fe400078e0035 */
[----:B---3--:R-:W-:Y:S01]  /*24cb0*/  IMAD.MOV.U32 R206, RZ, RZ, R52 ;  /* 0x000000ffffce7224 */ /* 0x008fe200078e0034 */
[----:B------:R-:W3:Y:S04]  /*24cc0*/  LDL.LU R205, [R1+0x24] ;  /* 0x0000240001cd7983 */ /* 0x000ee80000300800 */
[----:B------:R-:W3:Y:S04]  /*24cd0*/  LDL.LU R52, [R1+0x1e44] ;  /* 0x001e440001347983 */ /* 0x000ee80000300800 */
[----:B------:R-:W3:Y:S01]  /*24ce0*/  LDL.LU R53, [R1+0x1e40] ;  /* 0x001e400001357983 */ /* 0x000ee20000300800 */
[----:B----4-:R-:W-:-:S03]  /*24cf0*/  IMAD.MOV.U32 R220, RZ, RZ, R54 ;  /* 0x000000ffffdc7224 */ /* 0x010fc600078e0036 */
[----:B------:R-:W3:Y:S01]  /*24d00*/  LDL.LU R54, [R1+0x1e3c] ;  /* 0x001e3c0001367983 */ /* 0x000ee20000300800 */
[----:B------:R-:W-:-:S03]  /*24d10*/  MOV R221, R55 ;  /* 0x0000003700dd7202 */ /* 0x000fc60000000f00 */
[----:B------:R-:W3:Y:S01]  /*24d20*/  LDL.LU R55, [R1+0x1e38] ;  /* 0x001e380001377983 */ /* 0x000ee20000300800 */
[C---:B-1----:R-:W-:Y:S01]  /*24d30*/  HMMA.1688.F32.TF32 R128, R200.reuse, R76, R128 ;  /* 0x0000004cc880723c */ /* 0x042fe20000081080 */
[----:B------:R-:W-:Y:S02]  /*24d40*/  IMAD.MOV.U32 R223, RZ, RZ, R84 ;  /* 0x000000ffffdf7224 */ /* 0x000fe400078e0054 */
[----:B------:R-:W-:Y:S11]  /*24d50*/  LDS R84, [R3+0x82080] ;  /* 0x0820800003547984 */ /* 0x000ff60000000800 */
[----:B------:R-:W-:Y:S10]  /*24d60*/  @!UPT UIADD3 URZ, URZ, URZ, URZ ;  /* 0x0000003f3f3ff290 */ /* 0x000ff4000fffe03f */
[----:B------:R-:W-:Y:S02]  /*24d70*/  IMAD.MOV.U32 R91, RZ, RZ, R128 ;  /* 0x000000ffff5b7224 */ /* 0x000fe400078e0080 */
[----:B------:R-:W-:Y:S02]  /*24d80*/  IMAD.MOV.U32 R94, RZ, RZ, R129 ;  /* 0x000000ffff5e7224 */ /* 0x000fe400078e0081 */
[----:B------:R-:W-:Y:S02]  /*24d90*/  IMAD.MOV.U32 R95, RZ, RZ, R130 ;  /* 0x000000ffff5f7224 */ /* 0x000fe400078e0082 */
[----:B------:R-:W-:Y:S02]  /*24da0*/  IMAD.MOV.U32 R99, RZ, RZ, R131 ;  /* 0x000000ffff637224 */ /* 0x000fe400078e0083 */
[C---:B------:R-:W-:Y:S08]  /*24db0*/  HMMA.1688.F32.TF32 R128, R200.reuse, R48, R132 ;  /* 0x00000030c880723c */ /* 0x040ff00000081084 */
[C---:B------:R-:W-:Y:S11]  /*24dc0*/  HMMA.1688.F32.TF32 R132, R200.reuse, R44, R136 ;  /* 0x0000002cc884723c */ /* 0x040ff60000081088 */
[----:B------:R-:W-:Y:S05]  /*24dd0*/  @!UPT UIADD3 URZ, URZ, URZ, URZ ;  /* 0x0000003f3f3ff290 */ /* 0x000fea000fffe03f */
[----:B------:R-:W-:Y:S02]  /*24de0*/  IMAD.MOV.U32 R237, RZ, RZ, R128 ;  /* 0x000000ffffed7224 */ /* 0x000fe400078e0080 */
[----:B------:R-:W-:Y:S02]  /*24df0*/  IMAD.MOV.U32 R238, RZ, RZ, R129 ;  /* 0x000000ffffee7224 */ /* 0x000fe400078e0081 */
[----:B------:R-:W-:Y:S02]  /*24e00*/  IMAD.MOV.U32 R239, RZ, RZ, R130 ;  /* 0x000000ffffef7224 */ /* 0x000fe400078e0082 */
[----:B------:R-:W-:Y:S02]  /*24e10*/  IMAD.MOV.U32 R43, RZ, RZ, R131 ;  /* 0x000000ffff2b7224 */ /* 0x000fe400078e0083 */
[----:B------:R-:W-:Y:S08]  /*24e20*/  HMMA.1688.F32.TF32 R128, R200, R32, R140 ;  /* 0x00000020c880723c */ /* 0x000ff0000008108c */
[C---:B------:R-:W-:Y:S08]  /*24e30*/  HMMA.1688.F32.TF32 R56, R172.reuse, R76, R56 ;  /* 0x0000004cac38723c */ /* 0x040ff00000081038 */
[C---:B------:R-:W-:Y:S08]  /*24e40*/  HMMA.1688.F32.TF32 R60, R172.reuse, R48, R60 ;  /* 0x00000030ac3c723c */ /* 0x040ff0000008103c */
[C---:B------:R-:W-:Y:S08]  /*24e50*/  HMMA.1688.F32.TF32 R64, R172.reuse, R44, R64 ;  /* 0x0000002cac40723c */ /* 0x040ff00000081040 */
[C---:B------:R-:W-:Y:S08]  /*24e60*/  HMMA.1688.F32.TF32 R68, R172.reuse, R32, R68 ;  /* 0x00000020ac44723c */ /* 0x040ff00000081044 */
[C---:B------:R-:W-:Y:S08]  /*24e70*/  HMMA.1688.F32.TF32 R72, R172.reuse, R28, R72 ;  /* 0x0000001cac48723c */ /* 0x040ff00000081048 */
[----:B------:R-:W-:Y:S08]  /*24e80*/  HMMA.1688.F32.TF32 R216, R172, R24, R216 ;  /* 0x00000018acd8723c */ /* 0x000ff000000810d8 */
[-C--:B------:R-:W-:Y:S08]  /*24e90*/  HMMA.1688.F32.TF32 R136, R200, R28.reuse, R144 ;  /* 0x0000001cc888723c */ /* 0x080ff00000081090 */
[----:B------:R-:W-:Y:S01]  /*24ea0*/  HMMA.1688.F32.TF32 R140, R196, R28, R248 ;  /* 0x0000001cc48c723c */ /* 0x000fe200000810f8 */
[----:B--2---:R-:W-:-:S02]  /*24eb0*/  IMAD.MOV.U32 R222, RZ, RZ, R85 ;  /* 0x000000ffffde7224 */ /* 0x004fc400078e0055 */
[----:B------:R-:W1:Y:S05]  /*24ec0*/  LDS R85, [R252+0x82080] ;  /* 0x08208000fc557984 */ /* 0x000e6a0000000800 */
[C---:B---3--:R-:W-:Y:S08]  /*24ed0*/  HMMA.1688.F32.TF32 R52, R172.reuse, R80, R52 ;  /* 0x00000050ac34723c */ /* 0x048ff00000081034 */
[----:B------:R-:W-:Y:S08]  /*24ee0*/  HMMA.1688.F32.TF32 R172, R172, R20, R228 ;  /* 0x00000014acac723c */ /* 0x000ff000000810e4 */
[C---:B------:R-:W-:Y:S01]  /*24ef0*/  HMMA.1688.F32.TF32 R228, R200.reuse, R80, R124 ;  /* 0x00000050c8e4723c */ /* 0x040fe2000008107c */
[----:B------:R-:W2:Y:S04]  /*24f00*/  LDL.LU R124, [R1+0x30] ;  /* 0x00003000017c7983 */ /* 0x000ea80000300800 */
[----:B------:R-:W2:Y:S04]  /*24f10*/  LDL.LU R125, [R1+0x34] ;  /* 0x00003400017d7983 */ /* 0x000ea80000300800 */
[----:B------:R-:W2:Y:S04]  /*24f20*/  LDL.LU R126, [R1+0x38] ;  /* 0x00003800017e7983 */ /* 0x000ea80000300800 */
[----:B------:R-:W2:Y:S04]  /*24f30*/  LDL.LU R127, [R1+0x3c] ;  /* 0x00003c00017f7983 */ /* 0x000ea80000300800 */
[----:B------:R-:W-:Y:S04]  /*24f40*/  STL.64 [R1+0x160], R132 ;  /* 0x0001608401007387 */ /* 0x000fe80000100a00 */
[----:B------:R3:W-:Y:S04]  /*24f50*/  STL.64 [R1+0x168], R134 ;  /* 0x0001688601007387 */ /* 0x0007e80000100a00 */
[----:B------:R-:W-:Y:S04]  /*24f60*/  STL.64 [R1+0x150], R128 ;  /* 0x0001508001007387 */ /* 0x000fe80000100a00 */
[----:B------:R4:W-:Y:S01]  /*24f70*/  STL.64 [R1+0x158], R130 ;  /* 0x0001588201007387 */ /* 0x0009e20000100a00 */
[C---:B---3--:R-:W-:Y:S08]  /*24f80*/  HMMA.1688.F32.TF32 R132, R200.reuse, R24, R148 ;  /* 0x00000018c884723c */ /* 0x048ff00000081094 */
[----:B----4-:R-:W-:Y:S01]  /*24f90*/  HMMA.1688.F32.TF32 R128, R200, R20, R192 ;  /* 0x00000014c880723c */ /* 0x010fe200000810c0 */
[----:B------:R-:W-:Y:S04]  /*24fa0*/  STL.64 [R1+0x140], R136 ;  /* 0x0001408801007387 */ /* 0x000fe80000100a00 */
[----:B------:R-:W-:Y:S03]  /*24fb0*/  LDS R200, [R0+0x82180] ;  /* 0x0821800000c87984 */ /* 0x000fe60000000800 */
[C---:B-1----:R-:W-:Y:S01]  /*24fc0*/  HMMA.1688.F32.TF32 R192, R84.reuse, R80, R36 ;  /* 0x0000005054c0723c */ /* 0x042fe20000081024 */
[----:B------:R-:W-:Y:S04]  /*24fd0*/  LDS R202, [R0+0x82980] ;  /* 0x0829800000ca7984 */ /* 0x000fe80000000800 */
[----:B------:R-:W-:Y:S03]  /*24fe0*/  LDS R201, [R2+0x82180] ;  /* 0x0821800002c97984 */ /* 0x000fe60000000800 */
[C---:B------:R-:W-:Y:S01]  /*24ff0*/  HMMA.1688.F32.TF32 R36, R84.reuse, R76, R152 ;  /* 0x0000004c5424723c */ /* 0x040fe20000081098 */
[----:B------:R-:W-:Y:S04]  /*25000*/  STL.64 [R1+0x148], R138 ;  /* 0x0001488a01007387 */ /* 0x000fe80000100a00 */
[----:B------:R-:W-:Y:S04]  /*25010*/  STL.64 [R1+0x130], R132 ;  /* 0x0001308401007387 */ /* 0x000fe80000100a00 */
[----:B------:R-:W-:Y:S01]  /*25020*/  STL.64 [R1+0x138], R134 ;  /* 0x0001388601007387 */ /* 0x000fe20000100a00 */
[C---:B------:R-:W-:Y:S03]  /*25030*/  HMMA.1688.F32.TF32 R156, R84.reuse, R48, R156 ;  /* 0x00000030549c723c */ /* 0x040fe6000008109c */
[----:B------:R-:W-:Y:S04]  /*25040*/  STL.64 [R1+0xb0], R128 ;  /* 0x0000b08001007387 */ /* 0x000fe80000100a00 */
[----:B------:R-:W-:Y:S01]  /*25050*/  STL.64 [R1+0xb8], R130 ;  /* 0x0000b88201007387 */ /* 0x000fe20000100a00 */
[----:B------:R-:W-:Y:S03]  /*25060*/  HMMA.1688.F32.TF32 R152, R84, R44, R160 ;  /* 0x0000002c5498723c */ /* 0x000fe600000810a0 */
[----:B------:R-:W-:Y:S04]  /*25070*/  STL.64 [R1+0xa0], R192 ;  /* 0x0000a0c001007387 */ /* 0x000fe80000100a00 */
[----:B------:R-:W-:Y:S04]  /*25080*/  STL.64 [R1+0xa8], R194 ;  /* 0x0000a8c201007387 */ /* 0x000fe80000100a00 */
[----:B------:R-:W-:Y:S04]  /*25090*/  STL.64 [R1+0x90], R36 ;  /* 0x0000902401007387 */ /* 0x000fe80000100a00 */
[----:B------:R1:W-:Y:S01]  /*250a0*/  STL.64 [R1+0x98], R38 ;  /* 0x0000982601007387 */ /* 0x0003e20000100a00 */
[----:B------:R-:W-:Y:S03]  /*250b0*/  HMMA.1688.F32.TF32 R144, R196, R24, R244 ;  /* 0x00000018c490723c */ /* 0x000fe600000810f4 */
[----:B------:R-:W-:Y:S05]  /*250c0*/  LDS R203, [R2+0x82980] ;  /* 0x0829800002cb7984 */ /* 0x000fea0000000800 */
[C---:B-1----:R-:W-:Y:S01]  /*250d0*/  HMMA.1688.F32.TF32 R36, R84.reuse, R32, R164 ;  /* 0x000000205424723c */ /* 0x042fe200000810a4 */
[----:B------:R-:W-:Y:S04]  /*250e0*/  STL.64 [R1+0x80], R156 ;  /* 0x0000809c01007387 */ /* 0x000fe80000100a00 */
[----:B------:R1:W-:Y:S04]  /*250f0*/  STL.64 [R1+0x88], R158 ;  /* 0x0000889e01007387 */ /* 0x0003e80000100a00 */
[----:B------:R-:W-:Y:S04]  /*25100*/  STL.64 [R1+0x70], R152 ;  /* 0x0000709801007387 */ /* 0x000fe80000100a00 */
[----:B------:R3:W-:Y:S01]  /*25110*/  STL.64 [R1+0x78], R154 ;  /* 0x0000789a01007387 */ /* 0x0007e20000100a00 */
[C---:B-1----:R-:W-:Y:S03]  /*25120*/  HMMA.1688.F32.TF32 R156, R84.reuse, R28, R168 ;  /* 0x0000001c549c723c */ /* 0x042fe600000810a8 */
[----:B------:R-:W-:Y:S04]  /*25130*/  LDS R168, [R0+0x82100] ;  /* 0x0821000000a87984 */ /* 0x000fe80000000800 */
[----:B------:R-:W-:Y:S01]  /*25140*/  LDS R170, [R0+0x82900] ;  /* 0x0829000000aa7984 */ /* 0x000fe20000000800 */
[----:B---3--:R-:W-:Y:S03]  /*25150*/  HMMA.1688.F32.TF32 R152, R84, R24, R184 ;  /* 0x000000185498723c */ /* 0x008fe600000810b8 */
[----:B------:R-:W-:Y:S04]  /*25160*/  STL.64 [R1+0x60], R36 ;  /* 0x0000602401007387 */ /* 0x000fe80000100a00 */
[----:B------:R1:W-:Y:S01]  /*25170*/  STL.64 [R1+0x68], R38 ;  /* 0x0000682601007387 */ /* 0x0003e20000100a00 */
[----:B------:R-:W-:Y:S03]  /*25180*/  HMMA.1688.F32.TF32 R132, R196, R44, R212 ;  /* 0x0000002cc484723c */ /* 0x000fe600000810d4 */
[----:B------:R-:W-:Y:S04]  /*25190*/  LDS R169, [R2+0x82100] ;  /* 0x0821000002a97984 */ /* 0x000fe80000000800 */
[----:B------:R-:W3:Y:S01]  /*251a0*/  LDS R171, [R2+0x82900] ;  /* 0x0829000002ab7984 */ /* 0x000ee20000000800 */
[----:B-1----:R-:W-:Y:S03]  /*251b0*/  HMMA.1688.F32.TF32 R36, R84, R20, R188 ;  /* 0x000000145424723c */ /* 0x002fe600000810bc */
[----:B------:R1:W-:Y:S04]  /*251c0*/  STL.64 [R1+0x50], R156 ;  /* 0x0000509c01007387 */ /* 0x0003e80000100a00 */
[----:B------:R4:W-:Y:S04]  /*251d0*/  STL.64 [R1+0x58], R158 ;  /* 0x0000589e01007387 */ /* 0x0009e80000100a00 */
[----:B------:R-:W3:Y:S04]  /*251e0*/  LDL.LU R212, [R1+0xc0] ;  /* 0x0000c00001d47983 */ /* 0x000ee80000300800 */
[----:B------:R-:W-:Y:S04]  /*251f0*/  STL.64 [R1+0x40], R152 ;  /* 0x0000409801007387 */ /* 0x000fe80000100a00 */
[----:B------:R3:W-:Y:S01]  /*25200*/  STL.64 [R1+0x48], R154 ;  /* 0x0000489a01007387 */ /* 0x0007e20000100a00 */
[C---:B------:R-:W-:Y:S03]  /*25210*/  HMMA.1688.F32.TF32 R136, R196.reuse, R32, R208 ;  /* 0x00000020c488723c */ /* 0x040fe600000810d0 */
[----:B------:R-:W-:Y:S04]  /*25220*/  LDS R84, [R3+0x82100] ;  /* 0x0821000003547984 */ /* 0x000fe80000000800 */
[----:B------:R-:W-:Y:S04]  /*25230*/  STL.64 [R1+0x30], R36 ;  /* 0x0000302401007387 */ /* 0x000fe80000100a00 */
[----:B------:R-:W-:Y:S04]  /*25240*/  STL.64 [R1+0x38], R38 ;  /* 0x0000382601007387 */ /* 0x000fe80000100a00 */
[----:B------:R-:W3:Y:S04]  /*25250*/  LDL.LU R213, [R1+0xc4] ;  /* 0x0000c40001d57983 */ /* 0x000ee80000300800 */
        /* <DEDUP_REMOVED lines=13> */
[----:B------:R-:W3:Y:S01]  /*25330*/  LDL.LU R211, [R1+0xec] ;  /* 0x0000ec0001d37983 */ /* 0x000ee20000300800 */
[C---:B------:R-:W-:Y:S03]  /*25340*/  HMMA.1688.F32.TF32 R128, R196.reuse, R48, R204 ;  /* 0x00000030c480723c */ /* 0x040fe600000810cc */
        /* <DEDUP_REMOVED lines=8> */
[----:B-1----:R-:W3:Y:S04]  /*253d0*/  LDL.LU R156, [R1+0x110] ;  /* 0x00011000019c7983 */ /* 0x002ee80000300800 */
[----:B------:R-:W3:Y:S04]  /*253e0*/  LDL.LU R157, [R1+0x114] ;  /* 0x00011400019d7983 */ /* 0x000ee80000300800 */
[----:B----4-:R-:W4:Y:S04]  /*253f0*/  LDL.LU R158, [R1+0x118] ;  /* 0x00011800019e7983 */ /* 0x010f280000300800 */
[----:B------:R-:W4:Y:S01]  /*25400*/  LDL.LU R159, [R1+0x11c] ;  /* 0x00011c00019f7983 */ /* 0x000f220000300800 */
[----:B------:R-:W-:Y:S03]  /*25410*/  HMMA.1688.F32.TF32 R148, R196, R20, R240 ;  /* 0x00000014c494723c */ /* 0x000fe600000810f0 */
[----:B------:R-:W4:Y:S04]  /*25420*/  LDL.LU R244, [R1+0x1c0] ;  /* 0x0001c00001f47983 */ /* 0x000f280000300800 */
[----:B------:R-:W4:Y:S01]  /*25430*/  LDL.LU R245, [R1+0x1c4] ;  /* 0x0001c40001f57983 */ /* 0x000f220000300800 */
[----:B------:R-:W-:-:S03]  /*25440*/  IMAD.MOV.U32 R242, RZ, RZ, R225 ;  /* 0x000000fffff27224 */ /* 0x000fc600078e00e1 */
[----:B------:R-:W4:Y:S01]  /*25450*/  LDL.LU R246, [R1+0x1c8] ;  /* 0x0001c80001f67983 */ /* 0x000f220000300800 */
[----:B------:R-:W-:-:S03]  /*25460*/  IMAD.MOV.U32 R243, RZ, RZ, R224 ;  /* 0x000000fffff37224 */ /* 0x000fc600078e00e0 */
[----:B------:R-:W4:Y:S04]  /*25470*/  LDL.LU R247, [R1+0x1cc] ;  /* 0x0001cc0001f77983 */ /* 0x000f280000300800 */
[----:B------:R-:W4:Y:S04]  /*25480*/  LDL.LU R240, [R1+0x1d0] ;  /* 0x0001d00001f07983 */ /* 0x000f280000300800 */
[----:B------:R-:W4:Y:S04]  /*25490*/  LDL.LU R241, [R1+0x1d4] ;  /* 0x0001d40001f17983 */ /* 0x000f280000300800 */
[----:B------:R-:W4:Y:S04]  /*254a0*/  LDL.LU R225, [R1+0x1e34] ;  /* 0x001e340001e17983 */ /* 0x000f280000300800 */
[----:B------:R-:W4:Y:S01]  /*254b0*/  LDL.LU R224, [R1+0x1e30] ;  /* 0x001e300001e07983 */ /* 0x000f220000300800 */
[C---:B------:R-:W-:Y:S03]  /*254c0*/  HMMA.1688.F32.TF32 R220, R196.reuse, R80, R220 ;  /* 0x00000050c4dc723c */ /* 0x040fe600000810dc */
[----:B------:R-:W-:Y:S04]  /*254d0*/  LDS R86, [R3+0x82900] ;  /* 0x0829000003567984 */ /* 0x000fe80000000800 */
[----:B------:R-:W-:Y:S01]  /*254e0*/  LDS R85, [R252+0x82100] ;  /* 0x08210000fc557984 */ /* 0x000fe20000000800 */
[----:B--2---:R-:W-:Y:S03]  /*254f0*/  HMMA.1688.F32.TF32 R124, R196, R76, R124 ;  /* 0x0000004cc47c723c */ /* 0x004fe6000008107c */
        /* <DEDUP_REMOVED lines=10> */
[----:B------:R-:W1:Y:S04]  /*255a0*/  LDS R87, [R252+0x82900] ;  /* 0x08290000fc577984 */ /* 0x000e680000000800 */
[----:B------:R-:W-:Y:S04]  /*255b0*/  LDS R36, [R3+0x82180] ;  /* 0x0821800003247984 */ /* 0x000fe80000000800 */
[----:B------:R-:W-:Y:S04]  /*255c0*/  LDS R38, [R3+0x82980] ;  /* 0x0829800003267984 */ /* 0x000fe80000000800 */
[----:B------:R-:W-:Y:S04]  /*255d0*/  LDS R37, [R252+0x82180] ;  /* 0x08218000fc257984 */ /* 0x000fe80000000800 */
[----:B------:R-:W1:Y:S01]  /*255e0*/  LDS R39, [R252+0x82980] ;  /* 0x08298000fc277984 */ /* 0x000e620000000800 */
[----:B---3--:R-:W-:Y:S07]  /*255f0*/  HMMA.1688.F32.TF32 R152, R168, R80, R192 ;  /* 0x00000050a898723c */ /* 0x008fee00000810c0 */
[----:B------:R-:W-:-:S02]  /*25600*/  IMAD.MOV.U32 R192, RZ, RZ, R226 ;  /* 0x000000ffffc07224 */ /* 0x000fc400078e00e2 */
[----:B------:R-:W-:Y:S02]  /*25610*/  IMAD.MOV.U32 R193, RZ, RZ, R227 ;  /* 0x000000ffffc17224 */ /* 0x000fe400078e00e3 */
[----:B----4-:R-:W-:Y:S01]  /*25620*/  IMAD.MOV.U32 R187, RZ, RZ, R225 ;  /* 0x000000ffffbb7224 */ /* 0x010fe200078e00e1 */
[----:B------:R-:W-:Y:S02]  /*25630*/  MOV R186, R224 ;  /* 0x000000e000ba7202 */ /* 0x000fe40000000f00 */
[----:B------:R-:W3:Y:S04]  /*25640*/  LDL.LU R224, [R1+0x1e2c] ;  /* 0x001e2c0001e07983 */ /* 0x000ee80000300800 */
[----:B------:R-:W3:Y:S04]  /*25650*/  LDL.LU R225, [R1+0x1e28] ;  /* 0x001e280001e17983 */ /* 0x000ee80000300800 */
[----:B------:R-:W3:Y:S04]  /*25660*/  LDL.LU R226, [R1+0x1e24] ;  /* 0x001e240001e27983 */ /* 0x000ee80000300800 */
[----:B------:R-:W3:Y:S01]  /*25670*/  LDL.LU R227, [R1+0x1e20] ;  /* 0x001e200001e37983 */ /* 0x000ee20000300800 */
[C---:B------:R-:W-:Y:S03]  /*25680*/  HMMA.1688.F32.TF32 R156, R168.reuse, R76, R156 ;  /* 0x0000004ca89c723c */ /* 0x040fe6000008109c */
[----:B------:R-:W2:Y:S04]  /*25690*/  LDL.LU R194, [R1+0x1b8] ;  /* 0x0001b80001c27983 */ /* 0x000ea80000300800 */
[----:B------:R-:W2:Y:S01]  /*256a0*/  LDL.LU R195, [R1+0x1bc] ;  /* 0x0001bc0001c37983 */ /* 0x000ea20000300800 */
[C---:B------:R-:W-:Y:S08]  /*256b0*/  HMMA.1688.F32.TF32 R204, R168.reuse, R48, R204 ;  /* 0x00000030a8cc723c */ /* 0x040ff000000810cc */
[C---:B------:R-:W-:Y:S08]  /*256c0*/  HMMA.1688.F32.TF32 R160, R168.reuse, R44, R160 ;  /* 0x0000002ca8a0723c */ /* 0x040ff000000810a0 */
[C---:B------:R-:W-:Y:S08]  /*256d0*/  HMMA.1688.F32.TF32 R208, R168.reuse, R32, R208 ;  /* 0x00000020a8d0723c */ /* 0x040ff000000810d0 */
[C---:B------:R-:W-:Y:S08]  /*256e0*/  HMMA.1688.F32.TF32 R164, R168.reuse, R28, R248 ;  /* 0x0000001ca8a4723c */ /* 0x040ff000000810f8 */
[----:B------:R-:W-:Y:S08]  /*256f0*/  HMMA.1688.F32.TF32 R212, R168, R24, R212 ;  /* 0x00000018a8d4723c */ /* 0x000ff000000810d4 */
[C---:B-1----:R-:W-:Y:S08]  /*25700*/  HMMA.1688.F32.TF32 R116, R84.reuse, R76, R116 ;  /* 0x0000004c5474723c */ /* 0x042ff00000081074 */
[C---:B------:R-:W-:Y:S08]  /*25710*/  HMMA.1688.F32.TF32 R248, R84.reuse, R44, R176 ;  /* 0x0000002c54f8723c */ /* 0x040ff000000810b0 */
[C---:B------:R-:W-:Y:S08]  /*25720*/  HMMA.1688.F32.TF32 R8, R84.reuse, R28, R8 ;  /* 0x0000001c5408723c */ /* 0x040ff00000081008 */
[C---:B------:R-:W-:Y:S08]  /*25730*/  HMMA.1688.F32.TF32 R12, R84.reuse, R24, R12 ;  /* 0x00000018540c723c */ /* 0x040ff0000008100c */
[-C--:B------:R-:W-:Y:S08]  /*25740*/  HMMA.1688.F32.TF32 R16, R84, R20.reuse, R16 ;  /* 0x000000145410723c */ /* 0x080ff00000081010 */
[----:B---3--:R-:W-:Y:S08]  /*25750*/  HMMA.1688.F32.TF32 R168, R168, R20, R224 ;  /* 0x00000014a8a8723c */ /* 0x008ff000000810e0 */
[C---:B------:R-:W-:Y:S08]  /*25760*/  HMMA.1688.F32.TF32 R224, R84.reuse, R80, R4 ;  /* 0x0000005054e0723c */ /* 0x040ff00000081004 */
[----:B------:R-:W-:Y:S01]  /*25770*/  HMMA.1688.F32.TF32 R4, R84, R48, R120 ;  /* 0x000000305404723c */ /* 0x000fe20000081078 */
[----:B------:R-:W-:Y:S04]  /*25780*/  LDS R120, [R0+0x83000] ;  /* 0x0830000000787984 */ /* 0x000fe80000000800 */
[----:B------:R-:W-:Y:S04]  /*25790*/  LDS R122, [R0+0x83800] ;  /* 0x08380000007a7984 */ /* 0x000fe80000000800 */
[----:B------:R-:W-:Y:S04]  /*257a0*/  LDS R121, [R2+0x83000] ;  /* 0x0830000002797984 */ /* 0x000fe80000000800 */
[----:B------:R-:W1:Y:S04]  /*257b0*/  LDS R123, [R2+0x83800] ;  /* 0x08380000027b7984 */ /* 0x000e680000000800 */
[----:B------:R-:W-:Y:S04]  /*257c0*/  STL.64 [R1+0x20], R224 ;  /* 0x000020e001007387 */ /* 0x000fe80000100a00 */
[----:B------:R-:W-:Y:S04]  /*257d0*/  STL.64 [R1+0x28], R226 ;  /* 0x000028e201007387 */ /* 0x000fe80000100a00 */
[----:B------:R-:W-:Y:S04]  /*257e0*/  STL.64 [R1+0x10], R116 ;  /* 0x0000107401007387 */ /* 0x000fe80000100a00 */
[----:B------:R-:W-:Y:S04]  /*257f0*/  STL.64 [R1+0x18], R118 ;  /* 0x0000187601007387 */ /* 0x000fe80000100a00 */
[----:B------:R-:W-:Y:S04]  /*25800*/  STL.64 [R1+0x1d58], R250 ;  /* 0x001d58fa01007387 */ /* 0x000fe80000100a00 */
[----:B------:R-:W-:Y:S04]  /*25810*/  STL.64 [R1], R4 ;  /* 0x0000000401007387 */ /* 0x000fe80000100a00 */
[----:B------:R3:W-:Y:S01]  /*25820*/  STL.64 [R1+0x8], R6 ;  /* 0x0000080601007387 */ /* 0x0007e20000100a00 */
[-C--:B------:R-:W-:Y:S03]  /*25830*/  HMMA.1688.F32.TF32 R100, R36, R32.reuse, R100 ;  /* 0x000000202464723c */ /* 0x080fe60000081064 */
[----:B------:R-:W-:Y:S04]  /*25840*/  LDS R116, [R0+0x83080] ;  /* 0x0830800000747984 */ /* 0x000fe80000000800 */
[----:B------:R-:W-:Y:S01]  /*25850*/  LDS R118, [R0+0x83880] ;  /* 0x0838800000767984 */ /* 0x000fe20000000800 */
[----:B---3--:R-:W-:Y:S03]  /*25860*/  HMMA.1688.F32.TF32 R4, R84, R32, R180 ;  /* 0x000000205404723c */ /* 0x008fe600000810b4 */
[----:B------:R3:W-:Y:S01]  /*25870*/  STL.64 [R1+0x1d50], R248 ;  /* 0x001d50f801007387 */ /* 0x0007e20000100a00 */
[----:B------:R-:W-:-:S02]  /*25880*/  IMAD.MOV.U32 R250, RZ, RZ, R239 ;  /* 0x000000fffffa7224 */ /* 0x000fc400078e00ef */
[----:B------:R-:W-:Y:S01]  /*25890*/  IMAD.MOV.U32 R251, RZ, RZ, R43 ;  /* 0x000000fffffb7224 */ /* 0x000fe200078e002b */
[----:B------:R-:W-:Y:S01]  /*258a0*/  LDS R117, [R2+0x83080] ;  /* 0x0830800002757984 */ /* 0x000fe20000000800 */
[----:B------:R-:W-:Y:S03]  /*258b0*/  HMMA.1688.F32.TF32 R104, R36, R28, R104 ;  /* 0x0000001c2468723c */ /* 0x000fe60000081068 */
[----:B------:R-:W1:Y:S01]  /*258c0*/  LDS R119, [R2+0x83880] ;  /* 0x0838800002777984 */ /* 0x000e620000000800 */
[----:B---3--:R-:W-:Y:S02]  /*258d0*/  IMAD.MOV.U32 R248, RZ, RZ, R237 ;  /* 0x000000fffff87224 */ /* 0x008fe400078e00ed */
[----:B------:R-:W-:-:S09]  /*258e0*/  IMAD.MOV.U32 R249, RZ, RZ, R238 ;  /* 0x000000fffff97224 */ /* 0x000fd200078e00ee */
[----:B------:R-:W-:Y:S04]  /*258f0*/  STL.64 [R1+0x1d68], R6 ;  /* 0x001d680601007387 */ /* 0x000fe80000100a00 */
[----:B------:R3:W-:Y:S04]  /*25900*/  STL.64 [R1+0x1d60], R4 ;  /* 0x001d600401007387 */ /* 0x0007e80000100a00 */
[----:B------:R-:W-:Y:S04]  /*25910*/  STL.64 [R1+0x1d78], R10 ;  /* 0x001d780a01007387 */ /* 0x000fe80000100a00 */
[----:B------:R1:W-:Y:S04]  /*25920*/  STL.64 [R1+0x1d70], R8 ;  /* 0x001d700801007387 */ /* 0x0003e80000100a00 */
[----:B------:R-:W-:Y:S04]  /*25930*/  STL.64 [R1+0x1d88], R14 ;  /* 0x001d880e01007387 */ /* 0x000fe80000100a00 */
[----:B------:R1:W-:Y:S04]  /*25940*/  STL.64 [R1+0x1d80], R12 ;  /* 0x001d800c01007387 */ /* 0x0003e80000100a00 */
[----:B------:R-:W-:Y:S04]  /*25950*/  STL.64 [R1+0x1d98], R18 ;  /* 0x001d981201007387 */ /* 0x000fe80000100a00 */
[----:B------:R-:W-:Y:S04]  /*25960*/  STL.64 [R1+0x1d90], R16 ;  /* 0x001d901001007387 */ /* 0x000fe80000100a00 */
[----:B------:R-:W4:Y:S01]  /*25970*/  LDL.LU R237, [R1+0x1e1c] ;  /* 0x001e1c0001ed7983 */ /* 0x000f220000300800 */
[----:B---3--:R-:W-:-:S03]  /*25980*/  IMAD.MOV.U32 R4, RZ, RZ, R91 ;  /* 0x000000ffff047224 */ /* 0x008fc600078e005b */
[----:B------:R-:W4:Y:S01]  /*25990*/  LDL.LU R238, [R1+0x1e18] ;  /* 0x001e180001ee7983 */ /* 0x000f220000300800 */
[----:B------:R-:W-:-:S03]  /*259a0*/  IMAD.MOV.U32 R5, RZ, RZ, R94 ;  /* 0x000000ffff057224 */ /* 0x000fc600078e005e */
[----:B------:R-:W4:Y:S01]  /*259b0*/  LDL.LU R239, [R1+0x1e14] ;  /* 0x001e140001ef7983 */ /* 0x000f220000300800 */
[----:B------:R-:W-:-:S03]  /*259c0*/  IMAD.MOV.U32 R6, RZ, RZ, R95 ;  /* 0x000000ffff067224 */ /* 0x000fc600078e005f */
[----:B------:R-:W3:Y:S01]  /*259d0*/  LDL.LU R43, [R1+0x1e10] ;  /* 0x001e1000012b7983 */ /* 0x000ee20000300800 */
[----:B------:R-:W-:-:S03]  /*259e0*/  IMAD.MOV.U32 R7, RZ, RZ, R99 ;  /* 0x000000ffff077224 */ /* 0x000fc600078e0063 */
[----:B------:R-:W4:Y:S04]  /*259f0*/  LDL.LU R91, [R1+0x1e0c] ;  /* 0x001e0c00015b7983 */ /* 0x000f280000300800 */
[----:B------:R-:W4:Y:S04]  /*25a00*/  LDL.LU R94, [R1+0x1e08] ;  /* 0x001e0800015e7983 */ /* 0x000f280000300800 */
[----:B------:R-:W4:Y:S04]  /*25a10*/  LDL.LU R95, [R1+0x1e04] ;  /* 0x001e0400015f7983 */ /* 0x000f280000300800 */
[----:B------:R-:W4:Y:S01]  /*25a20*/  LDL.LU R99, [R1+0x1e00] ;  /* 0x001e000001637983 */ /* 0x000f220000300800 */
[C---:B-1----:R-:W-:Y:S08]  /*25a30*/  HMMA.1688.F32.TF32 R216, R120.reuse, R26, R216 ;  /* 0x0000001a78d8723c */ /* 0x042ff000000810d8 */
[----:B------:R-:W-:Y:S08]  /*25a40*/  HMMA.1688.F32.TF32 R172, R120, R22, R172 ;  /* 0x0000001678ac723c */ /* 0x000ff000000810ac */
[C---:B------:R-:W-:Y:S08]  /*25a50*/  HMMA.1688.F32.TF32 R108, R36.reuse, R24, R108 ;  /* 0x00000018246c723c */ /* 0x040ff0000008106c */
[----:B------:R-:W-:Y:S08]  /*25a60*/  HMMA.1688.F32.TF32 R112, R36, R20, R112 ;  /* 0x000000142470723c */ /* 0x000ff00000081070 */
[C---:B--2---:R-:W-:Y:S08]  /*25a70*/  HMMA.1688.F32.TF32 R224, R200.reuse, R80, R188 ;  /* 0x00000050c8e0723c */ /* 0x044ff000000810bc */
[C---:B------:R-:W-:Y:S08]  /*25a80*/  HMMA.1688.F32.TF32 R176, R200.reuse, R76, R184 ;  /* 0x0000004cc8b0723c */ /* 0x040ff000000810b8 */
[C---:B------:R-:W-:Y:S08]  /*25a90*/  HMMA.1688.F32.TF32 R180, R200.reuse, R48, R196 ;  /* 0x00000030c8b4723c */ /* 0x040ff000000810c4 */
[C---:B------:R-:W-:Y:S01]  /*25aa0*/  HMMA.1688.F32.TF32 R184, R200.reuse, R44, R240 ;  /* 0x0000002cc8b8723c */ /* 0x040fe200000810f0 */
[----:B------:R-:W-:Y:S04]  /*25ab0*/  LDS R240, [R3+0x83100] ;  /* 0x0831000003f07984 */ /* 0x000fe80000000800 */
[----:B------:R-:W-:Y:S03]  /*25ac0*/  LDS R242, [R3+0x83900] ;  /* 0x0839000003f27984 */ /* 0x000fe60000000800 */
[C---:B------:R-:W-:Y:S01]  /*25ad0*/  HMMA.1688.F32.TF32 R188, R200.reuse, R32, R244 ;  /* 0x00000020c8bc723c */ /* 0x040fe200000810f4 */
[----:B------:R-:W-:Y:S04]  /*25ae0*/  LDS R241, [R252+0x83100] ;  /* 0x08310000fcf17984 */ /* 0x000fe80000000800 */
[----:B------:R-:W-:Y:S03]  /*25af0*/  LDS R243, [R252+0x83900] ;  /* 0x08390000fcf37984 */ /* 0x000fe60000000800 */
[----:B------:R-:W-:Y:S01]  /*25b00*/  HMMA.1688.F32.TF32 R192, R200, R28, R192 ;  /* 0x0000001cc8c0723c */ /* 0x000fe200000810c0 */
[----:B------:R-:W-:Y:S04]  /*25b10*/  LDS R244, [R3+0x83180] ;  /* 0x0831800003f47984 */ /* 0x000fe80000000800 */
[----:B------:R-:W-:Y:S03]  /*25b20*/  LDS R246, [R3+0x83980] ;  /* 0x0839800003f67984 */ /* 0x000fe60000000800 */
[C---:B------:R-:W-:Y:S01]  /*25b30*/  HMMA.1688.F32.TF32 R52, R120.reuse, R82, R52 ;  /* 0x000000527834723c */ /* 0x040fe20000081034 */
[----:B------:R-:W-:Y:S04]  /*25b40*/  LDS R245, [R252+0x83180] ;  /* 0x08318000fcf57984 */ /* 0x000fe80000000800 */
[----:B------:R-:W-:Y:S03]  /*25b50*/  LDS R247, [R252+0x83980] ;  /* 0x08398000fcf77984 */ /* 0x000fe60000000800 */
[C---:B------:R-:W-:Y:S08]  /*25b60*/  HMMA.1688.F32.TF32 R56, R120.reuse, R78, R56 ;  /* 0x0000004e7838723c */ /* 0x040ff00000081038 */
[C---:B------:R-:W-:Y:S08]  /*25b70*/  HMMA.1688.F32.TF32 R60, R120.reuse, R50, R60 ;  /* 0x00000032783c723c */ /* 0x040ff0000008103c */
[C---:B------:R-:W-:Y:S08]  /*25b80*/  HMMA.1688.F32.TF32 R64, R120.reuse, R46, R64 ;  /* 0x0000002e7840723c */ /* 0x040ff00000081040 */
[C---:B------:R-:W-:Y:S08]  /*25b90*/  HMMA.1688.F32.TF32 R68, R120.reuse, R34, R68 ;  /* 0x000000227844723c */ /* 0x040ff00000081044 */
[----:B------:R-:W-:Y:S08]  /*25ba0*/  HMMA.1688.F32.TF32 R72, R120, R30, R72 ;  /* 0x0000001e7848723c */ /* 0x000ff00000081048 */
[----:B------:R-:W-:Y:S08]  /*25bb0*/  HMMA.1688.F32.TF32 R220, R116, R82, R220 ;  /* 0x0000005274dc723c */ /* 0x000ff000000810dc */
[C---:B---3--:R-:W-:Y:S01]  /*25bc0*/  HMMA.1688.F32.TF32 R84, R36.reuse, R80, R40 ;  /* 0x000000502454723c */ /* 0x048fe20000081028 */
[----:B------:R-:W-:Y:S04]  /*25bd0*/  LDS R40, [R0+0x83100] ;  /* 0x0831000000287984 */ /* 0x000fe80000000800 */
[----:B------:R-:W-:Y:S03]  /*25be0*/  LDS R42, [R0+0x83900] ;  /* 0x08390000002a7984 */ /* 0x000fe60000000800 */
[C---:B----4-:R-:W-:Y:S01]  /*25bf0*/  HMMA.1688.F32.TF32 R88, R36.reuse, R76, R88 ;  /* 0x0000004c2458723c */ /* 0x050fe20000081058 */
[----:B------:R-:W-:Y:S04]  /*25c00*/  LDS R41, [R2+0x83100] ;  /* 0x0831000002297984 */ /* 0x000fe80000000800 */
[----:B------:R-:W1:Y:S03]  /*25c10*/  LDS R43, [R2+0x83900] ;  /* 0x08390000022b7984 */ /* 0x000e660000000800 */
[C---:B------:R-:W-:Y:S01]  /*25c20*/  HMMA.1688.F32.TF32 R92, R36.reuse, R48, R92 ;  /* 0x00000030245c723c */ /* 0x040fe2000008105c */
[----:B------:R-:W-:Y:S04]  /*25c30*/  LDS R80, [R0+0x84000] ;  /* 0x0840000000507984 */ /* 0x000fe80000000800 */
[----:B------:R-:W-:Y:S03]  /*25c40*/  LDS R81, [R2+0x84000] ;  /* 0x0840000002517984 */ /* 0x000fe60000000800 */
[----:B------:R-:W-:Y:S01]  /*25c50*/  HMMA.1688.F32.TF32 R96, R36, R44, R96 ;  /* 0x0000002c2460723c */ /* 0x000fe20000081060 */
[----:B------:R-:W-:Y:S04]  /*25c60*/  STL.64 [R1+0x1da8], R86 ;  /* 0x001da85601007387 */ /* 0x000fe80000100a00 */
[----:B------:R2:W-:Y:S04]  /*25c70*/  STL.64 [R1+0x1da0], R84 ;  /* 0x001da05401007387 */ /* 0x0005e80000100a00 */
[----:B------:R-:W-:Y:S04]  /*25c80*/  STL.64 [R1+0x1db8], R90 ;  /* 0x001db85a01007387 */ /* 0x000fe80000100a00 */
[----:B------:R3:W-:Y:S04]  /*25c90*/  STL.64 [R1+0x1db0], R88 ;  /* 0x001db05801007387 */ /* 0x0007e80000100a00 */
[----:B------:R-:W-:Y:S04]  /*25ca0*/  LDS R36, [R0+0x83180] ;  /* 0x0831800000247984 */ /* 0x000fe80000000800 */
[----:B------:R-:W-:Y:S04]  /*25cb0*/  LDS R38, [R0+0x83980] ;  /* 0x0839800000267984 */ /* 0x000fe80000000800 */
[----:B------:R-:W-:Y:S04]  /*25cc0*/  LDS R37, [R2+0x83180] ;  /* 0x0831800002257984 */ /* 0x000fe80000000800 */
[----:B------:R-:W2:Y:S04]  /*25cd0*/  LDS R39, [R2+0x83980] ;  /* 0x0839800002277984 */ /* 0x000ea80000000800 */
        /* <DEDUP_REMOVED lines=8> */
[----:B------:R1:W-:Y:S04]  /*25d60*/  STL [R1+0x1d40], R216 ;  /* 0x001d40d801007387 */ /* 0x0003e80000100800 */
[----:B------:R1:W-:Y:S04]  /*25d70*/  STL [R1+0x1d3c], R217 ;  /* 0x001d3cd901007387 */ /* 0x0003e80000100800 */
[----:B------:R1:W-:Y:S01]  /*25d80*/  STL [R1+0x1d38], R218 ;  /* 0x001d38da01007387 */ /* 0x0003e20000100800 */
[C---:B------:R-:W-:Y:S03]  /*25d90*/  HMMA.1688.F32.TF32 R196, R200.reuse, R24, R236 ;  /* 0x00000018c8c4723c */ /* 0x040fe600000810ec */
[----:B------:R1:W-:Y:S04]  /*25da0*/  STL [R1+0x1d34], R219 ;  /* 0x001d34db01007387 */ /* 0x0003e80000100800 */
[----:B------:R1:W-:Y:S01]  /*25db0*/  STL [R1+0x1d4c], R172 ;  /* 0x001d4cac01007387 */ /* 0x0003e20000100800 */
[----:B------:R-:W-:Y:S03]  /*25dc0*/  HMMA.1688.F32.TF32 R200, R200, R20, R232 ;  /* 0x00000014c8c8723c */ /* 0x000fe600000810e8 */
[----:B------:R1:W-:Y:S04]  /*25dd0*/  STL [R1+0x1d48], R173 ;  /* 0x001d48ad01007387 */ /* 0x0003e80000100800 */
[----:B------:R1:W-:Y:S04]  /*25de0*/  STL [R1+0x1d44], R174 ;  /* 0x001d44ae01007387 */ /* 0x0003e80000100800 */
[----:B------:R1:W-:Y:S04]  /*25df0*/  STL [R1+0x1d30], R175 ;  /* 0x001d30af01007387 */ /* 0x0003e80000100800 */
        /* <DEDUP_REMOVED lines=8> */
[----:B--2---:R-:W2:Y:S04]  /*25e80*/  LDL.LU R84, [R1+0x60] ;  /* 0x0000600001547983 */ /* 0x004ea80000300800 */
[----:B------:R-:W2:Y:S04]  /*25e90*/  LDL.LU R85, [R1+0x64] ;  /* 0x0000640001557983 */ /* 0x000ea80000300800 */
[----:B------:R-:W2:Y:S04]  /*25ea0*/  LDL.LU R86, [R1+0x68] ;  /* 0x0000680001567983 */ /* 0x000ea80000300800 */
[----:B------:R-:W2:Y:S04]  /*25eb0*/  LDL.LU R87, [R1+0x6c] ;  /* 0x00006c0001577983 */ /* 0x000ea80000300800 */
[----:B---3--:R-:W3:Y:S04]  /*25ec0*/  LDL.LU R88, [R1+0x70] ;  /* 0x0000700001587983 */ /* 0x008ee80000300800 */
[----:B------:R-:W3:Y:S04]  /*25ed0*/  LDL.LU R89, [R1+0x74] ;  /* 0x0000740001597983 */ /* 0x000ee80000300800 */
[----:B------:R-:W3:Y:S04]  /*25ee0*/  LDL.LU R90, [R1+0x78] ;  /* 0x00007800015a7983 */ /* 0x000ee80000300800 */
[----:B------:R-:W3:Y:S01]  /*25ef0*/  LDL.LU R91, [R1+0x7c] ;  /* 0x00007c00015b7983 */ /* 0x000ee20000300800 */
[C---:B-1----:R-:W-:Y:S03]  /*25f00*/  HMMA.1688.F32.TF32 R152, R40.reuse, R82, R152 ;  /* 0x000000522898723c */ /* 0x042fe60000081098 */
[----:B------:R-:W2:Y:S04]  /*25f10*/  LDL.LU R216, [R1+0x130] ;  /* 0x0001300001d87983 */ /* 0x000ea80000300800 */
[----:B------:R-:W2:Y:S01]  /*25f20*/  LDL.LU R217, [R1+0x134] ;  /* 0x0001340001d97983 */ /* 0x000ea20000300800 */
[C---:B------:R-:W-:Y:S03]  /*25f30*/  HMMA.1688.F32.TF32 R156, R40.reuse, R78, R156 ;  /* 0x0000004e289c723c */ /* 0x040fe6000008109c */
[----:B------:R-:W2:Y:S04]  /*25f40*/  LDL.LU R218, [R1+0x138] ;  /* 0x0001380001da7983 */ /* 0x000ea80000300800 */
[----:B------:R-:W2:Y:S01]  /*25f50*/  LDL.LU R219, [R1+0x13c] ;  /* 0x00013c0001db7983 */ /* 0x000ea20000300800 */
[C---:B------:R-:W-:Y:S03]  /*25f60*/  HMMA.1688.F32.TF32 R204, R40.reuse, R50, R204 ;  /* 0x0000003228cc723c */ /* 0x040fe600000810cc */
[----:B------:R-:W-:Y:S04]  /*25f70*/  LDS R232, [R3+0x83000] ;  /* 0x0830000003e87984 */ /* 0x000fe80000000800 */
[----:B------:R-:W-:Y:S01]  /*25f80*/  LDS R234, [R3+0x83800] ;  /* 0x0838000003ea7984 */ /* 0x000fe20000000800 */
[C---:B------:R-:W-:Y:S03]  /*25f90*/  HMMA.1688.F32.TF32 R160, R40.reuse, R46, R160 ;  /* 0x0000002e28a0723c */ /* 0x040fe600000810a0 */
[----:B------:R-:W-:Y:S04]  /*25fa0*/  LDS R233, [R252+0x83000] ;  /* 0x08300000fce97984 */ /* 0x000fe80000000800 */
[----:B------:R-:W1:Y:S01]  /*25fb0*/  LDS R235, [R252+0x83800] ;  /* 0x08380000fceb7984 */ /* 0x000e620000000800 */
[C---:B------:R-:W-:Y:S03]  /*25fc0*/  HMMA.1688.F32.TF32 R208, R40.reuse, R34, R208 ;  /* 0x0000002228d0723c */ /* 0x040fe600000810d0 */
[----:B------:R-:W-:Y:S04]  /*25fd0*/  LDS R236, [R3+0x83080] ;  /* 0x0830800003ec7984 */ /* 0x000fe80000000800 */
[----:B------:R-:W-:Y:S01]  /*25fe0*/  LDS R238, [R3+0x83880] ;  /* 0x0838800003ee7984 */ /* 0x000fe20000000800 */
[C---:B------:R-:W-:Y:S03]  /*25ff0*/  HMMA.1688.F32.TF32 R164, R40.reuse, R30, R164 ;  /* 0x0000001e28a4723c */ /* 0x040fe600000810a4 */
[----:B------:R-:W-:Y:S04]  /*26000*/  LDS R237, [R252+0x83080] ;  /* 0x08308000fced7984 */ /* 0x000fe80000000800 */
[----:B------:R-:W3:Y:S01]  /*26010*/  LDS R239, [R252+0x83880] ;  /* 0x08388000fcef7984 */ /* 0x000ee20000000800 */
[C---:B------:R-:W-:Y:S03]  /*26020*/  HMMA.1688.F32.TF32 R212, R40.reuse, R26, R212 ;  /* 0x0000001a28d4723c */ /* 0x040fe600000810d4 */
[----:B------:R-:W-:Y:S04]  /*26030*/  LDS R76, [R0+0x84080] ;  /* 0x08408000004c7984 */ /* 0x000fe80000000800 */
[----:B------:R-:W-:Y:S01]  /*26040*/  LDS R77, [R2+0x84080] ;  /* 0x08408000024d7984 */ /* 0x000fe20000000800 */
[----:B------:R-:W-:Y:S03]  /*26050*/  HMMA.1688.F32.TF32 R168, R40, R22, R168 ;  /* 0x0000001628a8723c */ /* 0x000fe600000810a8 */
[----:B------:R-:W4:Y:S04]  /*26060*/  LDL.LU R40, [R1+0x150] ;  /* 0x0001500001287983 */ /* 0x000f280000300800 */
[----:B------:R-:W4:Y:S01]  /*26070*/  LDL.LU R41, [R1+0x154] ;  /* 0x0001540001297983 */ /* 0x000f220000300800 */
[C---:B------:R-:W-:Y:S03]  /*26080*/  HMMA.1688.F32.TF32 R224, R36.reuse, R82, R224 ;  /* 0x0000005224e0723c */ /* 0x040fe600000810e0 */
[----:B------:R-:W4:Y:S04]  /*26090*/  LDL.LU R42, [R1+0x158] ;  /* 0x00015800012a7983 */ /* 0x000f280000300800 */
[----:B------:R-:W4:Y:S01]  /*260a0*/  LDL.LU R43, [R1+0x15c] ;  /* 0x00015c00012b7983 */ /* 0x000f220000300800 */
[C---:B------:R-:W-:Y:S03]  /*260b0*/  HMMA.1688.F32.TF32 R176, R36.reuse, R78, R176 ;  /* 0x0000004e24b0723c */ /* 0x040fe600000810b0 */
[----:B------:R-:W-:Y:S04]  /*260c0*/  LDS R44, [R0+0x84180] ;  /* 0x08418000002c7984 */ /* 0x000fe80000000800 */
[----:B------:R-:W-:Y:S01]  /*260d0*/  LDS R45, [R2+0x84180] ;  /* 0x08418000022d7984 */ /* 0x000fe20000000800 */
[C---:B------:R-:W-:Y:S03]  /*260e0*/  HMMA.1688.F32.TF32 R180, R36.reuse, R50, R180 ;  /* 0x0000003224b4723c */ /* 0x040fe600000810b4 */
[----:B------:R-:W-:Y:S05]  /*260f0*/  LDS R48, [R0+0x84100] ;  /* 0x0841000000307984 */ /* 0x000fea0000000800 */
[C---:B------:R-:W-:Y:S08]  /*26100*/  HMMA.1688.F32.TF32 R184, R36.reuse, R46, R184 ;  /* 0x0000002e24b8723c */ /* 0x040ff000000810b8 */
[C---:B------:R-:W-:Y:S08]  /*26110*/  HMMA.1688.F32.TF32 R188, R36.reuse, R34, R188 ;  /* 0x0000002224bc723c */ /* 0x040ff000000810bc */
[C---:B------:R-:W-:Y:S08]  /*26120*/  HMMA.1688.F32.TF32 R192, R36.reuse, R30, R192 ;  /* 0x0000001e24c0723c */ /* 0x040ff000000810c0 */
[C---:B------:R-:W-:Y:S08]  /*26130*/  HMMA.1688.F32.TF32 R196, R36.reuse, R26, R196 ;  /* 0x0000001a24c4723c */ /* 0x040ff000000810c4 */
[----:B------:R-:W-:Y:S01]  /*26140*/  HMMA.1688.F32.TF32 R200, R36, R22, R200 ;  /* 0x0000001624c8723c */ /* 0x000fe200000810c8 */
        /* <DEDUP_REMOVED lines=28> */
[-C--:B-1----:R-:W-:Y:S03]  /*26310*/  HMMA.1688.F32.TF32 R120, R232, R78.reuse, R4 ;  /* 0x0000004ee878723c */ /* 0x082fe60000081004 */
[----:B------:R-:W4:Y:S04]  /*26320*/  LDL.LU R4, [R1+0x20] ;  /* 0x0000200001047983 */ /* 0x000f280000300800 */
[----:B------:R-:W4:Y:S01]  /*26330*/  LDL.LU R5, [R1+0x24] ;  /* 0x0000240001057983 */ /* 0x000f220000300800 */
[C---:B------:R-:W-:Y:S03]  /*26340*/  HMMA.1688.F32.TF32 R124, R116.reuse, R78, R124 ;  /* 0x0000004e747c723c */ /* 0x040fe6000008107c */
[----:B------:R-:W4:Y:S04]  /*26350*/  LDL.LU R6, [R1+0x28] ;  /* 0x0000280001067983 */ /* 0x000f280000300800 */
[----:B------:R-:W4:Y:S01]  /*26360*/  LDL.LU R7, [R1+0x2c] ;  /* 0x00002c0001077983 */ /* 0x000f220000300800 */
[C---:B------:R-:W-:Y:S08]  /*26370*/  HMMA.1688.F32.TF32 R128, R116.reuse, R50, R128 ;  /* 0x000000327480723c */ /* 0x040ff00000081080 */
[C---:B------:R-:W-:Y:S08]  /*26380*/  HMMA.1688.F32.TF32 R132, R116.reuse, R46, R132 ;  /* 0x0000002e7484723c */ /* 0x040ff00000081084 */
[C---:B------:R-:W-:Y:S08]  /*26390*/  HMMA.1688.F32.TF32 R136, R116.reuse, R34, R136 ;  /* 0x000000227488723c */ /* 0x040ff00000081088 */
[C---:B------:R-:W-:Y:S08]  /*263a0*/  HMMA.1688.F32.TF32 R140, R116.reuse, R30, R140 ;  /* 0x0000001e748c723c */ /* 0x040ff0000008108c */
[C---:B------:R-:W-:Y:S08]  /*263b0*/  HMMA.1688.F32.TF32 R144, R116.reuse, R26, R144 ;  /* 0x0000001a7490723c */ /* 0x040ff00000081090 */
[----:B------:R-:W-:Y:S08]  /*263c0*/  HMMA.1688.F32.TF32 R148, R116, R22, R148 ;  /* 0x000000167494723c */ /* 0x000ff00000081094 */
[----:B------:R-:W-:Y:S01]  /*263d0*/  HMMA.1688.F32.TF32 R116, R232, R50, R248 ;  /* 0x00000032e874723c */ /* 0x000fe200000810f8 */
[----:B------:R-:W4:Y:S04]  /*263e0*/  LDL.LU R248, [R1+0x10] ;  /* 0x0000100001f87983 */ /* 0x000f280000300800 */
[----:B------:R-:W4:Y:S04]  /*263f0*/  LDL.LU R249, [R1+0x14] ;  /* 0x0000140001f97983 */ /* 0x000f280000300800 */
[----:B------:R-:W4:Y:S04]  /*26400*/  LDL.LU R250, [R1+0x18] ;  /* 0x0000180001fa7983 */ /* 0x000f280000300800 */
[----:B------:R-:W4:Y:S01]  /*26410*/  LDL.LU R251, [R1+0x1c] ;  /* 0x00001c0001fb7983 */ /* 0x000f220000300800 */
[C---:B---3--:R-:W-:Y:S08]  /*26420*/  HMMA.1688.F32.TF32 R88, R236.reuse, R46, R88 ;  /* 0x0000002eec58723c */ /* 0x048ff00000081058 */
[----:B--2---:R-:W-:Y:S08]  /*26430*/  HMMA.1688.F32.TF32 R84, R236, R34, R84 ;  /* 0x00000022ec54723c */ /* 0x004ff00000081054 */
[----:B------:R-:W-:Y:S08]  /*26440*/  HMMA.1688.F32.TF32 R228, R232, R82, R228 ;  /* 0x00000052e8e4723c */ /* 0x000ff000000810e4 */
[----:B----4-:R-:W-:Y:S08]  /*26450*/  HMMA.1688.F32.TF32 R12, R236, R26, R12 ;  /* 0x0000001aec0c723c */ /* 0x010ff0000008100c */
[C---:B------:R-:W-:Y:S08]  /*26460*/  HMMA.1688.F32.TF32 R40, R232.reuse, R34, R40 ;  /* 0x00000022e828723c */ /* 0x040ff00000081028 */
[C---:B------:R-:W-:Y:S08]  /*26470*/  HMMA.1688.F32.TF32 R172, R232.reuse, R30, R172 ;  /* 0x0000001ee8ac723c */ /* 0x040ff000000810ac */
[----:B------:R-:W-:Y:S11]  /*26480*/  HMMA.1688.F32.TF32 R104, R232, R22, R104 ;  /* 0x00000016e868723c */ /* 0x000ff60000081068 */
[----:B------:R-:W-:Y:S04]  /*26490*/  @!UPT UIADD3 URZ, URZ, URZ, URZ ;  /* 0x0000003f3f3ff290 */ /* 0x000fe8000fffe03f */
[----:B------:R-:W-:Y:S04]  /*264a0*/  STL.64 [R1+0x150], R172 ;  /* 0x000150ac01007387 */ /* 0x000fe80000100a00 */
[----:B------:R1:W-:Y:S01]  /*264b0*/  STL.64 [R1+0x158], R174 ;  /* 0x000158ae01007387 */ /* 0x0003e20000100a00 */
[----:B------:R-:W-:Y:S08]  /*264c0*/  HMMA.1688.F32.TF32 R100, R236, R82, R100 ;  /* 0x00000052ec64723c */ /* 0x000ff00000081064 */
[----:B-1----:R-:W-:Y:S08]  /*264d0*/  HMMA.1688.F32.TF32 R172, R232, R26, R216 ;  /* 0x0000001ae8ac723c */ /* 0x002ff000000810d8 */
[C---:B------:R-:W-:Y:S08]  /*264e0*/  HMMA.1688.F32.TF32 R92, R236.reuse, R50, R92 ;  /* 0x00000032ec5c723c */ /* 0x040ff0000008105c */
[----:B------:R-:W-:Y:S08]  /*264f0*/  HMMA.1688.F32.TF32 R96, R236, R78, R96 ;  /* 0x0000004eec60723c */ /* 0x000ff00000081060 */
[----:B------:R-:W-:Y:S01]  /*26500*/  IMAD.MOV.U32 R219, RZ, RZ, R174 ;  /* 0x000000ffffdb7224 */ /* 0x000fe200078e00ae */
[----:B------:R-:W-:Y:S01]  /*26510*/  MOV R218, R173 ;  /* 0x000000ad00da7202 */ /* 0x000fe20000000f00 */
[----:B------:R-:W-:-:S02]  /*26520*/  IMAD.MOV.U32 R217, RZ, RZ, R172 ;  /* 0x000000ffffd97224 */ /* 0x000fc400078e00ac */
[----:B------:R-:W-:Y:S01]  /*26530*/  IMAD.MOV.U32 R174, RZ, RZ, R102 ;  /* 0x000000ffffae7224 */ /* 0x000fe200078e0066 */
[----:B------:R-:W-:Y:S01]  /*26540*/  HMMA.1688.F32.TF32 R36, R232, R46, R36 ;  /* 0x0000002ee824723c */ /* 0x000fe20000081024 */
[----:B------:R-:W-:Y:S02]  /*26550*/  IMAD.MOV.U32 R216, RZ, RZ, R103 ;  /* 0x000000ffffd87224 */ /* 0x000fe400078e0067 */
[----:B------:R-:W-:-:S05]  /*26560*/  IMAD.MOV.U32 R172, RZ, RZ, R100 ;  /* 0x000000ffffac7224 */ /* 0x000fca00078e0064 */
[C---:B------:R-:W-:Y:S01]  /*26570*/  HMMA.1688.F32.TF32 R16, R236.reuse, R30, R16 ;  /* 0x0000001eec10723c */ /* 0x040fe20000081010 */
[----:B------:R-:W-:Y:S02]  /*26580*/  IMAD.MOV.U32 R233, RZ, RZ, R106 ;  /* 0x000000ffffe97224 */ /* 0x000fe400078e006a */
[----:B------:R-:W-:Y:S02]  /*26590*/  IMAD.MOV.U32 R232, RZ, RZ, R107 ;  /* 0x000000ffffe87224 */ /* 0x000fe400078e006b */
[----:B------:R-:W-:Y:S01]  /*265a0*/  IMAD.MOV.U32 R235, RZ, RZ, R104 ;  /* 0x000000ffffeb7224 */ /* 0x000fe200078e0068 */
[----:B------:R-:W2:Y:S01]  /*265b0*/  LDL.LU.64 R106, [R1+0x1df8] ;  /* 0x001df800016a7983 */ /* 0x000ea20000300a00 */
[----:B------:R-:W-:Y:S02]  /*265c0*/  IMAD.MOV.U32 R234, RZ, RZ, R105 ;  /* 0x000000ffffea7224 */ /* 0x000fe400078e0069 */
[----:B------:R-:W-:Y:S01]  /*265d0*/  IMAD.MOV.U32 R173, RZ, RZ, R101 ;  /* 0x000000ffffad7224 */ /* 0x000fe200078e0065 */
[----:B------:R-:W2:Y:S04]  /*265e0*/  LDL.LU.64 R104, [R1+0x1df0] ;  /* 0x001df00001687983 */ /* 0x000ea80000300a00 */
[----:B------:R-:W3:Y:S04]  /*265f0*/  LDL.LU.64 R102, [R1+0x1de8] ;  /* 0x001de80001667983 */ /* 0x000ee80000300a00 */
[----:B------:R-:W3:Y:S01]  /*26600*/  LDL.LU.64 R100, [R1+0x1de0] ;  /* 0x001de00001647983 */ /* 0x000ee20000300a00 */
[----:B------:R-:W-:Y:S03]  /*26610*/  HMMA.1688.F32.TF32 R236, R236, R22, R8 ;  /* 0x00000016ecec723c */ /* 0x000fe60000081008 */
[----:B------:R-:W-:Y:S04]  /*26620*/  STL.64 [R1+0x1b0], R96 ;  /* 0x0001b06001007387 */ /* 0x000fe80000100a00 */
[----:B------:R1:W-:Y:S04]  /*26630*/  STL.64 [R1+0x1b8], R98 ;  /* 0x0001b86201007387 */ /* 0x0003e80000100a00 */
[----:B-1----:R-:W4:Y:S04]  /*26640*/  LDL.LU.64 R98, [R1+0x1dd8] ;  /* 0x001dd80001627983 */ /* 0x002f280000300a00 */
[----:B------:R-:W4:Y:S04]  /*26650*/  LDL.LU.64 R96, [R1+0x1dd0] ;  /* 0x001dd00001607983 */ /* 0x000f280000300a00 */
[----:B------:R-:W-:Y:S04]  /*26660*/  STL.64 [R1+0x1a0], R92 ;  /* 0x0001a05c01007387 */ /* 0x000fe80000100a00 */
[----:B------:R1:W-:Y:S04]  /*26670*/  STL.64 [R1+0x1a8], R94 ;  /* 0x0001a85e01007387 */ /* 0x0003e80000100a00 */
[----:B-1----:R-:W2:Y:S04]  /*26680*/  LDL.LU.64 R94, [R1+0x1dc8] ;  /* 0x001dc800015e7983 */ /* 0x002ea80000300a00 */
[----:B------:R-:W2:Y:S04]  /*26690*/  LDL.LU.64 R92, [R1+0x1dc0] ;  /* 0x001dc000015c7983 */ /* 0x000ea80000300a00 */
        /* <DEDUP_REMOVED lines=9> */
[----:B------:R1:W-:Y:S01]  /*26730*/  STL.64 [R1+0x178], R18 ;  /* 0x0001781201007387 */ /* 0x0003e20000100a00 */
[C---:B------:R-:W-:Y:S03]  /*26740*/  HMMA.1688.F32.TF32 R4, R240.reuse, R82, R4 ;  /* 0x00000052f004723c */ /* 0x040fe60000081004 */
[----:B-1----:R-:W2:Y:S04]  /*26750*/  LDL.LU.64 R18, [R1+0x1d98] ;  /* 0x001d980001127983 */ /* 0x002ea80000300a00 */
[----:B------:R-:W2:Y:S04]  /*26760*/  LDL.LU.64 R16, [R1+0x1d90] ;  /* 0x001d900001107983 */ /* 0x000ea80000300a00 */
[----:B------:R-:W-:Y:S04]  /*26770*/  STL.64 [R1+0x160], R12 ;  /* 0x0001600c01007387 */ /* 0x000fe80000100a00 */
[----:B------:R1:W-:Y:S01]  /*26780*/  STL.64 [R1+0x168], R14 ;  /* 0x0001680e01007387 */ /* 0x0003e20000100a00 */
[C---:B------:R-:W-:Y:S03]  /*26790*/  HMMA.1688.F32.TF32 R248, R240.reuse, R78, R248 ;  /* 0x0000004ef0f8723c */ /* 0x040fe600000810f8 */
[----:B-1----:R-:W2:Y:S04]  /*267a0*/  LDL.LU.64 R14, [R1+0x1d88] ;  /* 0x001d8800010e7983 */ /* 0x002ea80000300a00 */
[----:B------:R-:W2:Y:S04]  /*267b0*/  LDL.LU.64 R12, [R1+0x1d80] ;  /* 0x001d8000010c7983 */ /* 0x000ea80000300a00 */
[----:B------:R-:W2:Y:S04]  /*267c0*/  LDL.LU.64 R10, [R1+0x1d78] ;  /* 0x001d7800010a7983 */ /* 0x000ea80000300a00 */
[----:B------:R-:W2:Y:S04]  /*267d0*/  LDL.LU.64 R8, [R1+0x1d70] ;  /* 0x001d700001087983 */ /* 0x000ea80000300a00 */
[----:B------:R1:W-:Y:S04]  /*267e0*/  STL.64 [R1+0x140], R236 ;  /* 0x000140ec01007387 */ /* 0x0003e80000100a00 */
[----:B------:R1:W-:Y:S04]  /*267f0*/  STL.64 [R1+0x148], R238 ;  /* 0x000148ee01007387 */ /* 0x0003e80000100a00 */
[----:B-1----:R-:W2:Y:S04]  /*26800*/  LDL.LU R236, [R1] ;  /* 0x0000000001ec7983 */ /* 0x002ea80000300800 */
[----:B------:R-:W2:Y:S04]  /*26810*/  LDL.LU R237, [R1+0x4] ;  /* 0x0000040001ed7983 */ /* 0x000ea80000300800 */
[----:B------:R-:W2:Y:S04]  /*26820*/  LDL.LU R238, [R1+0x8] ;  /* 0x0000080001ee7983 */ /* 0x000ea80000300800 */
[----:B------:R-:W2:Y:S04]  /*26830*/  LDL.LU R239, [R1+0xc] ;  /* 0x00000c0001ef7983 */ /* 0x000ea80000300800 */
[----:B------:R-:W-:Y:S04]  /*26840*/  STL.64 [R1+0x130], R4 ;  /* 0x0001300401007387 */ /* 0x000fe80000100a00 */
[----:B------:R1:W-:Y:S04]  /*26850*/  STL.64 [R1+0x138], R6 ;  /* 0x0001380601007387 */ /* 0x0003e80000100a00 */
[----:B-1----:R-:W3:Y:S04]  /*26860*/  LDL.LU.64 R6, [R1+0x1d68] ;  /* 0x001d680001067983 */ /* 0x002ee80000300a00 */
[----:B------:R-:W3:Y:S04]  /*26870*/  LDL.LU.64 R4, [R1+0x1d60] ;  /* 0x001d600001047983 */ /* 0x000ee80000300a00 */
[----:B------:R-:W-:Y:S04]  /*26880*/  STL.64 [R1+0x120], R248 ;  /* 0x000120f801007387 */ /* 0x000fe80000100a00 */
[----:B------:R1:W-:Y:S04]  /*26890*/  STL.64 [R1+0x128], R250 ;  /* 0x000128fa01007387 */ /* 0x0003e80000100a00 */
[----:B-1----:R-:W3:Y:S04]  /*268a0*/  LDL.LU.64 R250, [R1+0x1d58] ;  /* 0x001d580001fa7983 */ /* 0x002ee80000300a00 */
[----:B------:R-:W3:Y:S01]  /*268b0*/  LDL.LU.64 R248, [R1+0x1d50] ;  /* 0x001d500001f87983 */ /* 0x000ee20000300a00 */
[C---:B--2---:R-:W-:Y:S11]  /*268c0*/  HMMA.1688.F32.TF32 R236, R240.reuse, R50, R236 ;  /* 0x00000032f0ec723c */ /* 0x044ff600000810ec */
[----:B------:R-:W-:Y:S11]  /*268d0*/  @!UPT UIADD3 URZ, URZ, URZ, URZ ;  /* 0x0000003f3f3ff290 */ /* 0x000ff6000fffe03f */
[----:B------:R-:W-:Y:S01]  /*268e0*/  @!UPT UIADD3 URZ, URZ, URZ, URZ ;  /* 0x0000003f3f3ff290 */ /* 0x000fe2000fffe03f */
[----:B------:R-:W-:Y:S04]  /*268f0*/  STL.64 [R1+0x110], R236 ;  /* 0x000110ec01007387 */ /* 0x000fe80000100a00 */
[----:B------:R3:W-:Y:S02]  /*26900*/  STL.64 [R1+0x118], R238 ;  /* 0x000118ee01007387 */ /* 0x0007e40000100a00 */
[C---:B---3--:R-:W-:Y:S08]  /*26910*/  HMMA.1688.F32.TF32 R236, R240.reuse, R46, R248 ;  /* 0x0000002ef0ec723c */ /* 0x048ff000000810f8 */
[C---:B------:R-:W-:Y:S11]  /*26920*/  HMMA.1688.F32.TF32 R248, R240.reuse, R34, R4 ;  /* 0x00000022f0f8723c */ /* 0x040ff60000081004 */
[----:B------:R-:W-:Y:S04]  /*26930*/  @!UPT UIADD3 URZ, URZ, URZ, URZ ;  /* 0x0000003f3f3ff290 */ /* 0x000fe8000fffe03f */
[----:B------:R-:W-:Y:S04]  /*26940*/  STL.64 [R1+0x100], R236 ;  /* 0x000100ec01007387 */ /* 0x000fe80000100a00 */
[----:B------:R1:W-:Y:S02]  /*26950*/  STL.64 [R1+0x108], R238 ;  /* 0x000108ee01007387 */ /* 0x0003e40000100a00 */
[C---:B-1----:R-:W-:Y:S02]  /*26960*/  HMMA.1688.F32.TF32 R236, R240.reuse, R30, R8 ;  /* 0x0000001ef0ec723c */ /* 0x042fe40000081008 */
[----:B------:R-:W-:Y:S04]  /*26970*/  STL.64 [R1+0xf0], R248 ;  /* 0x0000f0f801007387 */ /* 0x000fe80000100a00 */
[----:B------:R-:W-:Y:S02]  /*26980*/  STL.64 [R1+0xf8], R250 ;  /* 0x0000f8fa01007387 */ /* 0x000fe40000100a00 */
[C---:B------:R-:W-:Y:S02]  /*26990*/  HMMA.1688.F32.TF32 R4, R240.reuse, R26, R12 ;  /* 0x0000001af004723c */ /* 0x040fe4000008100c */
[----:B------:R-:W-:Y:S04]  /*269a0*/  LDS R248, [R3+0x84100] ;  /* 0x0841000003f87984 */ /* 0x000fe80000000800 */
[----:B------:R-:W-:Y:S02]  /*269b0*/  LDS R250, [R3+0x84900] ;  /* 0x0849000003fa7984 */ /* 0x000fe40000000800 */
[----:B------:R-:W-:Y:S02]  /*269c0*/  HMMA.1688.F32.TF32 R8, R240, R22, R16 ;  /* 0x00000016f008723c */ /* 0x000fe40000081010 */
[----:B------:R-:W-:Y:S04]  /*269d0*/  LDS R249, [R252+0x84100] ;  /* 0x08410000fcf97984 */ /* 0x000fe80000000800 */
[----:B------:R-:W-:Y:S04]  /*269e0*/  LDS R251, [R252+0x84900] ;  /* 0x08490000fcfb7984 */ /* 0x000fe80000000800 */
[----:B------:R-:W-:Y:S04]  /*269f0*/  STL.64 [R1+0xe0], R236 ;  /* 0x0000e0ec01007387 */ /* 0x000fe80000100a00 */
[----:B------:R-:W-:Y:S04]  /*26a00*/  STL.64 [R1+0xe8], R238 ;  /* 0x0000e8ee01007387 */ /* 0x000fe80000100a00 */
[----:B------:R-:W2:Y:S04]  /*26a10*/  LDL R49, [R1+0x450] ;  /* 0x0004500001317983 */ /* 0x000ea80000100800 */
[----:B------:R-:W-:Y:S04]  /*26a20*/  STL.64 [R1+0x70], R4 ;  /* 0x0000700401007387 */ /* 0x000fe80000100a00 */
[----:B------:R1:W-:Y:S02]  /*26a30*/  STL.64 [R1+0x78], R6 ;  /* 0x0000780601007387 */ /* 0x0003e40000100a00 */
[C---:B-1----:R-:W-:Y:S08]  /*26a40*/  HMMA.1688.F32.TF32 R4, R244.reuse, R82, R84 ;  /* 0x00000052f404723c */ /* 0x042ff00000081054 */
[----:B----4-:R-:W-:Y:S01]  /*26a50*/  HMMA.1688.F32.TF32 R12, R244, R46, R96 ;  /* 0x0000002ef40c723c */ /* 0x010fe20000081060 */
[----:B------:R-:W-:Y:S04]  /*26a60*/  STL.64 [R1+0x60], R8 ;  /* 0x0000600801007387 */ /* 0x000fe80000100a00 */
[----:B------:R-:W-:Y:S04]  /*26a70*/  LDS R82, [R0+0x84800] ;  /* 0x0848000000527984 */ /* 0x000fe80000000800 */
[----:B------:R-:W-:Y:S07]  /*26a80*/  LDS R83, [R2+0x84800] ;  /* 0x0848000002537984 */ /* 0x000fee0000000800 */
[----:B------:R-:W-:Y:S01]  /*26a90*/  IMAD.MOV.U32 R87, RZ, RZ, R4 ;  /* 0x000000ffff577224 */ /* 0x000fe200078e0004 */
[----:B------:R-:W-:Y:S01]  /*26aa0*/  MOV R84, R7 ;  /* 0x0000000700547202 */ /* 0x000fe20000000f00 */
[----:B------:R-:W-:-:S02]  /*26ab0*/  IMAD.MOV.U32 R86, RZ, RZ, R5 ;  /* 0x000000ffff567224 */ /* 0x000fc400078e0005 */
[----:B------:R-:W-:Y:S01]  /*26ac0*/  IMAD.MOV.U32 R85, RZ, RZ, R6 ;  /* 0x000000ffff557224 */ /* 0x000fe200078e0006 */
[C---:B------:R-:W-:Y:S01]  /*26ad0*/  HMMA.1688.F32.TF32 R240, R244.reuse, R26, R108 ;  /* 0x0000001af4f0723c */ /* 0x040fe2000008106c */
[----:B------:R-:W-:Y:S04]  /*26ae0*/  LDS R46, [R0+0x84980] ;  /* 0x08498000002e7984 */ /* 0x000fe80000000800 */
[----:B------:R-:W-:Y:S03]  /*26af0*/  LDS R47, [R2+0x84980] ;  /* 0x08498000022f7984 */ /* 0x000fe60000000800 */
[C---:B------:R-:W-:Y:S01]  /*26b00*/  HMMA.1688.F32.TF32 R4, R244.reuse, R78, R88 ;  /* 0x0000004ef404723c */ /* 0x040fe20000081058 */
[----:B------:R1:W-:Y:S04]  /*26b10*/  STL.64 [R1+0x68], R10 ;  /* 0x0000680a01007387 */ /* 0x0003e80000100a00 */
[----:B------:R-:W-:Y:S03]  /*26b20*/  LDS R78, [R0+0x84880] ;  /* 0x08488000004e7984 */ /* 0x000fe60000000800 */
[C---:B------:R-:W-:Y:S01]  /*26b30*/  HMMA.1688.F32.TF32 R236, R244.reuse, R22, R112 ;  /* 0x00000016f4ec723c */ /* 0x040fe20000081070 */
[----:B------:R-:W-:Y:S11]  /*26b40*/  LDS R79, [R2+0x84880] ;  /* 0x08488000024f7984 */ /* 0x000ff60000000800 */
[----:B------:R-:W-:Y:S04]  /*26b50*/  @!UPT UIADD3 URZ, URZ, URZ, URZ ;  /* 0x0000003f3f3ff290 */ /* 0x000fe8000fffe03f */
[----:B------:R-:W-:Y:S02]  /*26b60*/  IMAD.MOV.U32 R91, RZ, RZ, R4 ;  /* 0x000000ffff5b7224 */ /* 0x000fe400078e0004 */
[----:B------:R-:W-:Y:S02]  /*26b70*/  IMAD.MOV.U32 R90, RZ, RZ, R5 ;  /* 0x000000ffff5a7224 */ /* 0x000fe400078e0005 */
[----:B------:R-:W-:Y:S02]  /*26b80*/  IMAD.MOV.U32 R89, RZ, RZ, R6 ;  /* 0x000000ffff597224 */ /* 0x000fe400078e0006 */
[----:B------:R-:W-:Y:S02]  /*26b90*/  IMAD.MOV.U32 R88, RZ, RZ, R7 ;  /* 0x000000ffff587224 */ /* 0x000fe400078e0007 */
[C---:B------:R-:W-:Y:S01]  /*26ba0*/  HMMA.1688.F32.TF32 R4, R244.reuse, R50, R92 ;  /* 0x00000032f404723c */ /* 0x040fe2000008105c */
[----:B------:R-:W-:Y:S04]  /*26bb0*/  LDS R50, [R0+0x84900] ;  /* 0x0849000000327984 */ /* 0x000fe80000000800 */
[----:B------:R-:W-:Y:S11]  /*26bc0*/  LDS R51, [R2+0x84900] ;  /* 0x0849000002337984 */ /* 0x000ff60000000800 */
[----:B------:R-:W-:Y:S07]  /*26bd0*/  @!UPT UIADD3 URZ, URZ, URZ, URZ ;  /* 0x0000003f3f3ff290 */ /* 0x000fee000fffe03f */
[----:B------:R-:W-:Y:S04]  /*26be0*/  STL.64 [R1+0x20], R4 ;  /* 0x0000200401007387 */ /* 0x000fe80000100a00 */
[----:B------:R3:W-:Y:S04]  /*26bf0*/  STL.64 [R1+0x28], R6 ;  /* 0x0000280601007387 */ /* 0x0007e80000100a00 */
[----:B------:R-:W-:Y:S04]  /*26c00*/  STL.64 [R1+0x10], R12 ;  /* 0x0000100c01007387 */ /* 0x000fe80000100a00 */
[----:B------:R-:W-:Y:S01]  /*26c10*/  STL.64 [R1+0x18], R14 ;  /* 0x0000180e01007387 */ /* 0x000fe20000100a00 */
[C---:B-1----:R-:W-:Y:S01]  /*26c20*/  HMMA.1688.F32.TF32 R8, R244.reuse, R34, R100 ;  /* 0x00000022f408723c */ /* 0x042fe20000081064 */
[----:B------:R-:W-:Y:S01]  /*26c30*/  IMAD.MOV.U32 R92, RZ, RZ, R172 ;  /* 0x000000ffff5c7224 */ /* 0x000fe200078e00ac */
[----:B------:R-:W-:Y:S01]  /*26c40*/  MOV R93, R173 ;  /* 0x000000ad005d7202 */ /* 0x000fe20000000f00 */
[----:B------:R-:W-:Y:S01]  /*26c50*/  IMAD.MOV.U32 R94, RZ, RZ, R174 ;  /* 0x000000ffff5e7224 */ /* 0x000fe200078e00ae */
[----:B------:R-:W-:Y:S04]  /*26c60*/  LDS R100, [R3+0x84080] ;  /* 0x0840800003647984 */ /* 0x000fe80000000800 */
[----:B---3--:R-:W-:Y:S01]  /*26c70*/  HMMA.1688.F32.TF32 R4, R244, R30, R104 ;  /* 0x0000001ef404723c */ /* 0x008fe20000081068 */
[----:B------:R-:W-:Y:S01]  /*26c80*/  IMAD.MOV.U32 R95, RZ, RZ, R216 ;  /* 0x000000ffff5f7224 */ /* 0x000fe200078e00d8 */
[----:B------:R-:W-:Y:S04]  /*26c90*/  LDS R102, [R3+0x84880] ;  /* 0x0848800003667984 */ /* 0x000fe80000000800 */
[----:B------:R-:W-:Y:S04]  /*26ca0*/  LDS R101, [R252+0x84080] ;  /* 0x08408000fc657984 */ /* 0x000fe80000000800 */
[----:B------:R-:W-:Y:S05]  /*26cb0*/  LDS R103, [R252+0x84880] ;  /* 0x08488000fc677984 */ /* 0x000fea0000000800 */
[----:B------:R-:W-:Y:S04]  /*26cc0*/  STL.64 [R1], R8 ;  /* 0x0000000801007387 */ /* 0x000fe80000100a00 */
[----:B------:R-:W-:Y:S04]  /*26cd0*/  STL.64 [R1+0x8], R10 ;  /* 0x0000080a01007387 */ /* 0x000fe80000100a00 */
[----:B------:R-:W-:Y:S04]  /*26ce0*/  STL [R1+0x1cec], R240 ;  /* 0x001cecf001007387 */ /* 0x000fe80000100800 */
[----:B------:R-:W-:Y:S04]  /*26cf0*/  STL.64 [R1+0x50], R4 ;  /* 0x0000500401007387 */ /* 0x000fe80000100a00 */
[----:B------:R-:W-:Y:S04]  /*26d00*/  STL.64 [R1+0x58], R6 ;  /* 0x0000580601007387 */ /* 0x000fe80000100a00 */
[----:B------:R-:W-:Y:S04]  /*26d10*/  STL [R1+0x1ce8], R241 ;  /* 0x001ce8f101007387 */ /* 0x000fe80000100800 */
[----:B------:R-:W-:Y:S04]  /*26d20*/  STL [R1+0x1ce4], R242 ;  /* 0x001ce4f201007387 */ /* 0x000fe80000100800 */
[----:B------:R-:W-:Y:S04]  /*26d30*/  STL [R1+0x1ce0], R243 ;  /* 0x001ce0f301007387 */ /* 0x000fe80000100800 */
[----:B------:R-:W-:Y:S04]  /*26d40*/  STL [R1+0x1cfc], R236 ;  /* 0x001cfcec01007387 */ /* 0x000fe80000100800 */
[----:B------:R-:W-:Y:S04]  /*26d50*/  STL [R1+0x1cf8], R237 ;  /* 0x001cf8ed01007387 */ /* 0x000fe80000100800 */
[----:B------:R-:W-:Y:S04]  /*26d60*/  STL [R1+0x1cf4], R238 ;  /* 0x001cf4ee01007387 */ /* 0x000fe80000100800 */
[----:B------:R-:W-:Y:S01]  /*26d70*/  STL [R1+0x1cf0], R239 ;  /* 0x001cf0ef01007387 */ /* 0x000fe20000100800 */
[----:B------:R-:W-:-:S02]  /*26d80*/  IMAD.MOV.U32 R104, RZ, RZ, R217 ;  /* 0x000000ffff687224 */ /* 0x000fc400078e00d9 */
[----:B------:R-:W-:Y:S02]  /*26d90*/  IMAD.MOV.U32 R105, RZ, RZ, R218 ;  /* 0x000000ffff697224 */ /* 0x000fe400078e00da */
[----:B------:R-:W-:Y:S02]  /*26da0*/  IMAD.MOV.U32 R106, RZ, RZ, R219 ;  /* 0x000000ffff6a7224 */ /* 0x000fe400078e00db */
[----:B------:R-:W-:Y:S01]  /*26db0*/  IMAD.MOV.U32 R107, RZ, RZ, R175 ;  /* 0x000000ffff6b7224 */ /* 0x000fe200078e00af */
[----:B--2---:R-:W1:Y:S04]  /*26dc0*/  LDSM.16.M88.4 R12, [R49+0x8080] ;  /* 0x00808000310c783b */ /* 0x004e680000000200 */
[----:B------:R-:W2:Y:S04]  /*26dd0*/  LDSM.16.M88.4 R16, [R49+0x80] ;  /* 0x000080003110783b */ /* 0x000ea80000000200 */
[----:B------:R-:W3:Y:S04]  /*26de0*/  LDSM.16.M88.4 R32, [R49+0x10080] ;  /* 0x010080003120783b */ /* 0x000ee80000000200 */
[----:B------:R-:W4:Y:S04]  /*26df0*/  LDSM.16.M88.4 R28, [R49+0x18080] ;  /* 0x01808000311c783b */ /* 0x000f280000000200 */
[----:B------:R-:W3:Y:S04]  /*26e00*/  LDSM.16.M88.4 R24, [R49+0x20080] ;  /* 0x020080003118783b */ /* 0x000ee80000000200 */
[----:B------:R-:W-:Y:S04]  /*26e10*/  LDSM.16.M88.4 R8, [R49+0x30080] ;  /* 0x030080003108783b */ /* 0x000fe80000000200 */
[----:B------:R-:W3:Y:S04]  /*26e20*/  LDSM.16.M88.4 R4, [R49+0x38080] ;  /* 0x038080003104783b */ /* 0x000ee80000000200 */
[----:B------:R-:W-:Y:S04]  /*26e30*/  LDSM.16.M88.4 R20, [R49+0x28080] ;  /* 0x028080003114783b */ /* 0x000fe80000000200 */
[----:B------:R-:W-:Y:S01]  /*26e40*/  LDS R49, [R2+0x84100] ;  /* 0x0841000002317984 */ /* 0x000fe20000000800 */
[C---:B-1----:R-:W-:Y:S08]  /*26e50*/  HMMA.1688.F32.TF32 R56, R80.reuse, R12, R56 ;  /* 0x0000000c5038723c */ /* 0x042ff00000081038 */
[----:B--2---:R-:W-:Y:S01]  /*26e60*/  HMMA.1688.F32.TF32 R52, R80, R16, R52 ;  /* 0x000000105034723c */ /* 0x004fe20000081034 */
[----:B------:R-:W-:Y:S04]  /*26e70*/  STL [R1+0x1d04], R18 ;  /* 0x001d041201007387 */ /* 0x000fe80000100800 */
[----:B------:R-:W-:Y:S04]  /*26e80*/  STL [R1+0x1d00], R19 ;  /* 0x001d001301007387 */ /* 0x000fe80000100800 */
[----:B------:R-:W-:Y:S04]  /*26e90*/  STL [R1+0x1d0c], R14 ;  /* 0x001d0c0e01007387 */ /* 0x000fe80000100800 */
[----:B------:R-:W-:Y:S03]  /*26ea0*/  STL [R1+0x1d08], R15 ;  /* 0x001d080f01007387 */ /* 0x000fe60000100800 */
[----:B------:R-:W-:Y:S01]  /*26eb0*/  IMAD.MOV.U32 R242, RZ, RZ, R58 ;  /* 0x000000fffff27224 */ /* 0x000fe200078e003a */
[----:B---3--:R-:W-:Y:S01]  /*26ec0*/  STL [R1+0x1d14], R34 ;  /* 0x001d142201007387 */ /* 0x008fe20000100800 */
[----:B------:R-:W-:-:S02]  /*26ed0*/  IMAD.MOV.U32 R243, RZ, RZ, R59 ;  /* 0x000000fffff37224 */ /* 0x000fc400078e003b */
[----:B------:R-:W-:Y:S01]  /*26ee0*/  IMAD.MOV.U32 R240, RZ, RZ, R56 ;  /* 0x000000fffff07224 */ /* 0x000fe200078e0038 */
[----:B------:R-:W-:Y:S01]  /*26ef0*/  STL [R1+0x1d10], R35 ;  /* 0x001d102301007387 */ /* 0x000fe20000100800 */
[----:B------:R-:W-:-:S03]  /*26f00*/  IMAD.MOV.U32 R241, RZ, RZ, R57 ;  /* 0x000000fffff17224 */ /* 0x000fc600078e0039 */
[----:B----4-:R-:W-:Y:S04]  /*26f10*/  STL [R1+0x1d1c], R30 ;  /* 0x001d1c1e01007387 */ /* 0x010fe80000100800 */
[----:B------:R-:W-:Y:S04]  /*26f20*/  STL [R1+0x1d18], R31 ;  /* 0x001d181f01007387 */ /* 0x000fe80000100800 */
[----:B------:R-:W-:Y:S04]  /*26f30*/  STL.64 [R1+0xd0], R52 ;  /* 0x0000d03401007387 */ /* 0x000fe80000100a00 */
[----:B------:R1:W-:Y:S04]  /*26f40*/  STL.64 [R1+0xd8], R54 ;  /* 0x0000d83601007387 */ /* 0x0003e80000100a00 */
[----:B------:R-:W-:Y:S04]  /*26f50*/  STL.64 [R1+0x1d28], R242 ;  /* 0x001d28f201007387 */ /* 0x000fe80000100a00 */
[----:B------:R-:W-:Y:S04]  /*26f60*/  STL.64 [R1+0x1d20], R240 ;  /* 0x001d20f001007387 */ /* 0x000fe80000100a00 */
        /* <DEDUP_REMOVED lines=8> */
[----:B------:R-:W4:Y:S04]  /*26ff0*/  LDL.LU R108, [R1+0x150] ;  /* 0x00015000016c7983 */ /* 0x000f280000300800 */
[----:B------:R-:W4:Y:S04]  /*27000*/  LDL.LU R109, [R1+0x154] ;  /* 0x00015400016d7983 */ /* 0x000f280000300800 */
[----:B------:R-:W4:Y:S04]  /*27010*/  LDL.LU R110, [R1+0x158] ;  /* 0x00015800016e7983 */ /* 0x000f280000300800 */
[----:B------:R-:W4:Y:S01]  /*27020*/  LDL.LU R111, [R1+0x15c] ;  /* 0x00015c00016f7983 */ /* 0x000f220000300800 */
[C---:B-1----:R-:W-:Y:S11]  /*27030*/  HMMA.1688.F32.TF32 R52, R80.reuse, R32, R60 ;  /* 0x000000205034723c */ /* 0x042ff6000008103c */
[----:B------:R-:W-:Y:S11]  /*27040*/  @!UPT UIADD3 URZ, URZ, URZ, URZ ;  /* 0x0000003f3f3ff290 */ /* 0x000ff6000fffe03f */
[----:B------:R-:W-:Y:S02]  /*27050*/  @!UPT UIADD3 URZ, URZ, URZ, URZ ;  /* 0x0000003f3f3ff290 */ /* 0x000fe4000fffe03f */
[----:B------:R-:W-:Y:S02]  /*27060*/  IMAD.MOV.U32 R236, RZ, RZ, R52 ;  /* 0x000000ffffec7224 */ /* 0x000fe400078e0034 */
[----:B------:R-:W-:Y:S02]  /*27070*/  IMAD.MOV.U32 R237, RZ, RZ, R53 ;  /* 0x000000ffffed7224 */ /* 0x000fe400078e0035 */
[----:B------:R-:W-:Y:S02]  /*27080*/  IMAD.MOV.U32 R238, RZ, RZ, R54 ;  /* 0x000000ffffee7224 */ /* 0x000fe400078e0036 */
[----:B------:R-:W-:Y:S02]  /*27090*/  IMAD.MOV.U32 R239, RZ, RZ, R55 ;  /* 0x000000ffffef7224 */ /* 0x000fe400078e0037 */
[C---:B------:R-:W-:Y:S11]  /*270a0*/  HMMA.1688.F32.TF32 R52, R80.reuse, R28, R64 ;  /* 0x0000001c5034723c */ /* 0x040ff60000081040 */
[----:B------:R-:W-:Y:S11]  /*270b0*/  @!UPT UIADD3 URZ, URZ, URZ, URZ ;  /* 0x0000003f3f3ff290 */ /* 0x000ff6000fffe03f */
[----:B------:R-:W-:Y:S02]  /*270c0*/  @!UPT UIADD3 URZ, URZ, URZ, URZ ;  /* 0x0000003f3f3ff290 */ /* 0x000fe4000fffe03f */
[----:B------:R-:W-:Y:S01]  /*270d0*/  MOV R14, R52 ;  /* 0x00000034000e7202 */ /* 0x000fe20000000f00 */
[----:B------:R-:W-:Y:S02]  /*270e0*/  IMAD.MOV.U32 R15, RZ, RZ, R53 ;  /* 0x000000ffff0f7224 */ /* 0x000fe400078e0035 */
[----:B------:R-:W-:Y:S02]  /*270f0*/  IMAD.MOV.U32 R18, RZ, RZ, R54 ;  /* 0x000000ffff127224 */ /* 0x000fe400078e0036 */
[----:B------:R-:W-:Y:S02]  /*27100*/  IMAD.MOV.U32 R19, RZ, RZ, R55 ;  /* 0x000000ffff137224 */ /* 0x000fe400078e0037 */
[----:B------:R-:W-:Y:S01]  /*27110*/  HMMA.1688.F32.TF32 R52, R80, R24, R68 ;  /* 0x000000185034723c */ /* 0x000fe20000081044 */
[----:B------:R-:W-:Y:S04]  /*27120*/  LDS R68, [R3+0x84000] ;  /* 0x0840000003447984 */ /* 0x000fe80000000800 */
[----:B------:R-:W-:Y:S04]  /*27130*/  LDS R70, [R3+0x84800] ;  /* 0x0848000003467984 */ /* 0x000fe80000000800 */
[----:B------:R-:W-:Y:S04]  /*27140*/  LDS R69, [R252+0x84000] ;  /* 0x08400000fc457984 */ /* 0x000fe80000000800 */
[----:B------:R-:W1:Y:S01]  /*27150*/  LDS R71, [R252+0x84800] ;  /* 0x08480000fc477984 */ /* 0x000e620000000800 */
[C---:B------:R-:W-:Y:S08]  /*27160*/  HMMA.1688.F32.TF32 R220, R76.reuse, R16, R220 ;  /* 0x000000104cdc723c */ /* 0x040ff000000810dc */
[C---:B------:R-:W-:Y:S08]  /*27170*/  HMMA.1688.F32.TF32 R124, R76.reuse, R12, R124 ;  /* 0x0000000c4c7c723c */ /* 0x040ff0000008107c */
[C---:B------:R-:W-:Y:S08]  /*27180*/  HMMA.1688.F32.TF32 R128, R76.reuse, R32, R128 ;  /* 0x000000204c80723c */ /* 0x040ff00000081080 */
[----:B------:R-:W-:Y:S08]  /*27190*/  HMMA.1688.F32.TF32 R132, R76, R28, R132 ;  /* 0x0000001c4c84723c */ /* 0x000ff00000081084 */
[----:B------:R-:W-:Y:S08]  /*271a0*/  HMMA.1688.F32.TF32 R200, R44, R4, R200 ;  /* 0x000000042cc8723c */ /* 0x000ff000000810c8 */
[----:B-1----:R-:W-:Y:S01]  /*271b0*/  HMMA.1688.F32.TF32 R228, R68, R16, R228 ;  /* 0x0000001044e4723c */ /* 0x002fe200000810e4 */
[----:B------:R-:W-:-:S02]  /*271c0*/  IMAD.MOV.U32 R247, RZ, RZ, R52 ;  /* 0x000000fffff77224 */ /* 0x000fc400078e0034 */
        /* <DEDUP_REMOVED lines=9> */
[C---:B------:R-:W-:Y:S08]  /*27260*/  HMMA.1688.F32.TF32 R192, R44.reuse, R20, R192 ;  /* 0x000000142cc0723c */ /* 0x040ff000000810c0 */
[----:B------:R-:W-:Y:S08]  /*27270*/  HMMA.1688.F32.TF32 R196, R44, R8, R196 ;  /* 0x000000082cc4723c */ /* 0x000ff000000810c4 */
[C---:B------:R-:W-:Y:S08]  /*27280*/  HMMA.1688.F32.TF32 R152, R48.reuse, R16, R152 ;  /* 0x000000103098723c */ /* 0x040ff00000081098 */
[C---:B------:R-:W-:Y:S08]  /*27290*/  HMMA.1688.F32.TF32 R156, R48.reuse, R12, R156 ;  /* 0x0000000c309c723c */ /* 0x040ff0000008109c */
[C---:B------:R-:W-:Y:S08]  /*272a0*/  HMMA.1688.F32.TF32 R204, R48.reuse, R32, R204 ;  /* 0x0000002030cc723c */ /* 0x040ff000000810cc */
[C---:B------:R-:W-:Y:S08]  /*272b0*/  HMMA.1688.F32.TF32 R160, R48.reuse, R28, R160 ;  /* 0x0000001c30a0723c */ /* 0x040ff000000810a0 */
[C---:B------:R-:W-:Y:S08]  /*272c0*/  HMMA.1688.F32.TF32 R208, R48.reuse, R24, R208 ;  /* 0x0000001830d0723c */ /* 0x040ff000000810d0 */
[----:B------:R-:W-:Y:S08]  /*272d0*/  HMMA.1688.F32.TF32 R164, R48, R20, R164 ;  /* 0x0000001430a4723c */ /* 0x000ff000000810a4 */
[C---:B---3--:R-:W-:Y:S08]  /*272e0*/  HMMA.1688.F32.TF32 R216, R80.reuse, R8, R216 ;  /* 0x0000000850d8723c */ /* 0x048ff000000810d8 */
[----:B--2---:R-:W-:Y:S11]  /*272f0*/  HMMA.1688.F32.TF32 R172, R80, R4, R172 ;  /* 0x0000000450ac723c */ /* 0x004ff600000810ac */
[----:B------:R-:W-:Y:S04]  /*27300*/  @!UPT UIADD3 URZ, URZ, URZ, URZ ;  /* 0x0000003f3f3ff290 */ /* 0x000fe8000fffe03f */
        /* <DEDUP_REMOVED lines=8> */
[----:B------:R1:W-:Y:S04]  /*27390*/  STL.64 [R1+0x1cc8], R130 ;  /* 0x001cc88201007387 */ /* 0x0003e80000100a00 */
[----:B------:R2:W-:Y:S04]  /*273a0*/  STL.64 [R1+0x1cc0], R128 ;  /* 0x001cc08001007387 */ /* 0x0005e80000100a00 */
[----:B------:R3:W-:Y:S04]  /*273b0*/  STL.64 [R1+0x1cd8], R134 ;  /* 0x001cd88601007387 */ /* 0x0007e80000100a00 */
[----:B------:R1:W-:Y:S04]  /*273c0*/  STL.64 [R1+0x1cd0], R132 ;  /* 0x001cd08401007387 */ /* 0x0003e80000100a00 */
[----:B------:R1:W-:Y:S04]  /*273d0*/  STL [R1+0x1c70], R200 ;  /* 0x001c70c801007387 */ /* 0x0003e80000100800 */
[----:B------:R1:W-:Y:S04]  /*273e0*/  STL [R1+0x1c6c], R201 ;  /* 0x001c6cc901007387 */ /* 0x0003e80000100800 */
[----:B------:R1:W-:Y:S04]  /*273f0*/  STL [R1+0x1c68], R202 ;  /* 0x001c68ca01007387 */ /* 0x0003e80000100800 */
[----:B------:R1:W-:Y:S04]  /*27400*/  STL [R1+0x1c64], R203 ;  /* 0x001c64cb01007387 */ /* 0x0003e80000100800 */
[----:B------:R-:W-:Y:S04]  /*27410*/  STL [R1+0x1c60], R3 ;  /* 0x001c600301007387 */ /* 0x000fe80000100800 */
[----:B------:R-:W-:Y:S04]  /*27420*/  STL [R1+0x1c74], R252 ;  /* 0x001c74fc01007387 */ /* 0x000fe80000100800 */
[----:B------:R-:W-:Y:S04]  /*27430*/  STL [R1+0x1c7c], R230 ;  /* 0x001c7ce601007387 */ /* 0x000fe80000100800 */
[----:B------:R-:W-:Y:S01]  /*27440*/  STL [R1+0x1c78], R231 ;  /* 0x001c78e701007387 */ /* 0x000fe20000100800 */
[----:B----4-:R-:W-:Y:S03]  /*27450*/  HMMA.1688.F32.TF32 R44, R68, R20, R108 ;  /* 0x00000014442c723c */ /* 0x010fe6000008106c */
[----:B------:R-:W4:Y:S04]  /*27460*/  LDL.LU R112, [R1+0x70] ;  /* 0x0000700001707983 */ /* 0x000f280000300800 */
[----:B------:R-:W4:Y:S04]  /*27470*/  LDL.LU R113, [R1+0x74] ;  /* 0x0000740001717983 */ /* 0x000f280000300800 */
[----:B------:R-:W4:Y:S01]  /*27480*/  LDL.LU R114, [R1+0x78] ;  /* 0x0000780001727983 */ /* 0x000f220000300800 */
[C---:B------:R-:W-:Y:S03]  /*27490*/  HMMA.1688.F32.TF32 R212, R48.reuse, R8, R212 ;  /* 0x0000000830d4723c */ /* 0x040fe600000810d4 */
[----:B------:R-:W4:Y:S04]  /*274a0*/  LDL.LU R115, [R1+0x7c] ;  /* 0x00007c0001737983 */ /* 0x000f280000300800 */
[----:B------:R-:W4:Y:S01]  /*274b0*/  LDL.LU R108, [R1+0xe0] ;  /* 0x0000e000016c7983 */ /* 0x000f220000300800 */
[----:B------:R-:W-:Y:S03]  /*274c0*/  HMMA.1688.F32.TF32 R168, R48, R4, R168 ;  /* 0x0000000430a8723c */ /* 0x000fe600000810a8 */
[----:B------:R-:W4:Y:S04]  /*274d0*/  LDL.LU R109, [R1+0xe4] ;  /* 0x0000e400016d7983 */ /* 0x000f280000300800 */
[----:B------:R-:W4:Y:S01]  /*274e0*/  LDL.LU R110, [R1+0xe8] ;  /* 0x0000e800016e7983 */ /* 0x000f220000300800 */
[----:B------:R-:W-:Y:S03]  /*274f0*/  HMMA.1688.F32.TF32 R48, R68, R8, R104 ;  /* 0x000000084430723c */ /* 0x000fe60000081068 */
[----:B------:R-:W4:Y:S04]  /*27500*/  LDL.LU R111, [R1+0xec] ;  /* 0x0000ec00016f7983 */ /* 0x000f280000300800 */
[----:B------:R-:W4:Y:S04]  /*27510*/  LDL.LU R104, [R1+0xf0] ;  /* 0x0000f00001687983 */ /* 0x000f280000300800 */
[----:B------:R-:W4:Y:S04]  /*27520*/  LDL.LU R105, [R1+0xf4] ;  /* 0x0000f40001697983 */ /* 0x000f280000300800 */
[----:B------:R-:W4:Y:S04]  /*27530*/  LDL.LU R106, [R1+0xf8] ;  /* 0x0000f800016a7983 */ /* 0x000f280000300800 */
[----:B------:R-:W4:Y:S04]  /*27540*/  LDL.LU R107, [R1+0xfc] ;  /* 0x0000fc00016b7983 */ /* 0x000f280000300800 */
[----:B------:R-:W4:Y:S01]  /*27550*/  LDL.LU R60, [R1+0x110] ;  /* 0x00011000013c7983 */ /* 0x000f220000300800 */
[----:B------:R-:W-:-:S03]  /*27560*/  IMAD.MOV.U32 R96, RZ, RZ, R235 ;  /* 0x000000ffff607224 */ /* 0x000fc600078e00eb */
[----:B------:R-:W4:Y:S01]  /*27570*/  LDL.LU R61, [R1+0x114] ;  /* 0x00011400013d7983 */ /* 0x000f220000300800 */
[----:B------:R-:W-:-:S03]  /*27580*/  IMAD.MOV.U32 R97, RZ, RZ, R234 ;  /* 0x000000ffff617224 */ /* 0x000fc600078e00ea */
[----:B------:R-:W4:Y:S01]  /*27590*/  LDL.LU R62, [R1+0x118] ;  /* 0x00011800013e7983 */ /* 0x000f220000300800 */
[----:B------:R-:W-:Y:S02]  /*275a0*/  IMAD.MOV.U32 R98, RZ, RZ, R233 ;  /* 0x000000ffff627224 */ /* 0x000fe400078e00e9 */
[----:B------:R-:W-:Y:S01]  /*275b0*/  IMAD.MOV.U32 R99, RZ, RZ, R232 ;  /* 0x000000ffff637224 */ /* 0x000fe200078e00e8 */
[----:B------:R-:W4:Y:S01]  /*275c0*/  LDL.LU R63, [R1+0x11c] ;  /* 0x00011c00013f7983 */ /* 0x000f220000300800 */
[----:B------:R-:W-:-:S03]  /*275d0*/  IMAD.MOV.U32 R30, RZ, RZ, R52 ;  /* 0x000000ffff1e7224 */ /* 0x000fc600078e0034 */
[----:B------:R-:W4:Y:S01]  /*275e0*/  LDL.LU R56, [R1+0x120] ;  /* 0x0001200001387983 */ /* 0x000f220000300800 */
[----:B------:R-:W-:-:S03]  /*275f0*/  IMAD.MOV.U32 R31, RZ, RZ, R53 ;  /* 0x000000ffff1f7224 */ /* 0x000fc600078e0035 */
[----:B------:R-:W4:Y:S01]  /*27600*/  LDL.LU R57, [R1+0x124] ;  /* 0x0001240001397983 */ /* 0x000f220000300800 */
[----:B------:R-:W-:-:S03]  /*27610*/  IMAD.MOV.U32 R34, RZ, RZ, R54 ;  /* 0x000000ffff227224 */ /* 0x000fc600078e0036 */
[----:B------:R-:W4:Y:S01]  /*27620*/  LDL.LU R58, [R1+0x128] ;  /* 0x00012800013a7983 */ /* 0x000f220000300800 */
[----:B------:R-:W-:-:S03]  /*27630*/  IMAD.MOV.U32 R35, RZ, RZ, R55 ;  /* 0x000000ffff237224 */ /* 0x000fc600078e0037 */
[----:B------:R-:W4:Y:S01]  /*27640*/  LDL.LU R59, [R1+0x12c] ;  /* 0x00012c00013b7983 */ /* 0x000f220000300800 */
[C---:B------:R-:W-:Y:S03]  /*27650*/  HMMA.1688.F32.TF32 R120, R68.reuse, R12, R120 ;  /* 0x0000000c4478723c */ /* 0x040fe60000081078 */
[----:B------:R-:W4:Y:S04]  /*27660*/  LDL.LU R52, [R1+0x130] ;  /* 0x0001300001347983 */ /* 0x000f280000300800 */
[----:B------:R-:W4:Y:S01]  /*27670*/  LDL.LU R53, [R1+0x134] ;  /* 0x0001340001357983 */ /* 0x000f220000300800 */
[C---:B------:R-:W-:Y:S03]  /*27680*/  HMMA.1688.F32.TF32 R116, R68.reuse, R32, R116 ;  /* 0x000000204474723c */ /* 0x040fe60000081074 */
[----:B------:R-:W4:Y:S04]  /*27690*/  LDL.LU R54, [R1+0x138] ;  /* 0x0001380001367983 */ /* 0x000f280000300800 */
[----:B------:R-:W4:Y:S01]  /*276a0*/  LDL.LU R55, [R1+0x13c] ;  /* 0x00013c0001377983 */ /* 0x000f220000300800 */
[C---:B------:R-:W-:Y:S08]  /*276b0*/  HMMA.1688.F32.TF32 R36, R68.reuse, R28, R36 ;  /* 0x0000001c4424723c */ /* 0x040ff00000081024 */
[----:B------:R-:W-:Y:S01]  /*276c0*/  HMMA.1688.F32.TF32 R40, R68, R24, R40 ;  /* 0x000000184428723c */ /* 0x000fe20000081028 */
[----:B-1----:R-:W-:Y:S01]  /*276d0*/  IMAD.MOV.U32 R131, RZ, RZ, R88 ;  /* 0x000000ffff837224 */ /* 0x002fe200078e0058 */
[----:B------:R-:W-:-:S06]  /*276e0*/  MOV R130, R89 ;  /* 0x0000005900827202 */ /* 0x000fcc0000000f00 */
[----:B------:R-:W-:Y:S01]  /*276f0*/  HMMA.1688.F32.TF32 R72, R100, R16, R92 ;  /* 0x000000106448723c */ /* 0x000fe2000008105c */
[----:B--2---:R-:W-:Y:S01]  /*27700*/  IMAD.MOV.U32 R129, RZ, RZ, R90 ;  /* 0x000000ffff817224 */ /* 0x004fe200078e005a */
[----:B------:R-:W-:Y:S01]  /*27710*/  LDS R232, [R3+0x84180] ;  /* 0x0841800003e87984 */ /* 0x000fe20000000800 */
[----:B------:R-:W-:-:S05]  /*27720*/  IMAD.MOV.U32 R128, RZ, RZ, R91 ;  /* 0x000000ffff807224 */ /* 0x000fca00078e005b */
[----:B------:R-:W-:Y:S01]  /*27730*/  HMMA.1688.F32.TF32 R136, R76, R24, R136 ;  /* 0x000000184c88723c */ /* 0x000fe20000081088 */
[----:B---3--:R-:W-:Y:S01]  /*27740*/  IMAD.MOV.U32 R135, RZ, RZ, R84 ;  /* 0x000000ffff877224 */ /* 0x008fe200078e0054 */
[----:B------:R-:W-:Y:S01]  /*27750*/  LDS R234, [R3+0x84980] ;  /* 0x0849800003ea7984 */ /* 0x000fe20000000800 */
[----:B------:R-:W-:-:S05]  /*27760*/  IMAD.MOV.U32 R134, RZ, RZ, R85 ;  /* 0x000000ffff867224 */ /* 0x000fca00078e0055 */
[C---:B------:R-:W-:Y:S01]  /*27770*/  HMMA.1688.F32.TF32 R140, R76.reuse, R20, R140 ;  /* 0x000000144c8c723c */ /* 0x040fe2000008108c */
[----:B------:R-:W-:Y:S01]  /*27780*/  IMAD.MOV.U32 R133, RZ, RZ, R86 ;  /* 0x000000ffff857224 */ /* 0x000fe200078e0056 */
[----:B------:R-:W-:Y:S06]  /*27790*/  LDS R233, [R252+0x84180] ;  /* 0x08418000fce97984 */ /* 0x000fec0000000800 */
[----:B------:R-:W-:Y:S01]  /*277a0*/  HMMA.1688.F32.TF32 R144, R76, R8, R144 ;  /* 0x000000084c90723c */ /* 0x000fe20000081090 */
[----:B------:R-:W-:Y:S01]  /*277b0*/  IMAD.MOV.U32 R132, RZ, RZ, R87 ;  /* 0x000000ffff847224 */ /* 0x000fe200078e0057 */
[----:B------:R-:W1:Y:S06]  /*277c0*/  LDS R235, [R252+0x84980] ;  /* 0x08498000fceb7984 */ /* 0x000e6c0000000800 */
[-C--:B------:R-:W-:Y:S01]  /*277d0*/  HMMA.1688.F32.TF32 R68, R68, R4.reuse, R96 ;  /* 0x000000044444723c */ /* 0x080fe20000081060 */
        /* <DEDUP_REMOVED lines=8> */
[----:B------:R-:W4:Y:S04]  /*27860*/  LDL.LU R88, [R1+0x180] ;  /* 0x0001800001587983 */ /* 0x000f280000300800 */
[----:B------:R-:W4:Y:S04]  /*27870*/  LDL.LU R89, [R1+0x184] ;  /* 0x0001840001597983 */ /* 0x000f280000300800 */
        /* <DEDUP_REMOVED lines=31> */
[----:B------:R-:W4:Y:S04]  /*27a70*/  LDL.LU R172, [R1] ;  /* 0x0000000001ac7983 */ /* 0x000f280000300800 */
        /* <DEDUP_REMOVED lines=11> */
[C---:B--2---:R-:W-:Y:S08]  /*27b30*/  HMMA.1688.F32.TF32 R96, R100.reuse, R8, R96 ;  /* 0x000000086460723c */ /* 0x044ff00000081060 */
[C---:B---3--:R-:W-:Y:S08]  /*27b40*/  HMMA.1688.F32.TF32 R92, R100.reuse, R20, R92 ;  /* 0x00000014645c723c */ /* 0x048ff0000008105c */
[C---:B----4-:R-:W-:Y:S08]  /*27b50*/  HMMA.1688.F32.TF32 R88, R100.reuse, R24, R88 ;  /* 0x000000186458723c */ /* 0x050ff00000081058 */
[C---:B------:R-:W-:Y:S08]  /*27b60*/  HMMA.1688.F32.TF32 R80, R100.reuse, R32, R80 ;  /* 0x000000206450723c */ /* 0x040ff00000081050 */
[C---:B------:R-:W-:Y:S08]  /*27b70*/  HMMA.1688.F32.TF32 R76, R100.reuse, R12, R76 ;  /* 0x0000000c644c723c */ /* 0x040ff0000008104c */
[C---:B------:R-:W-:Y:S08]  /*27b80*/  HMMA.1688.F32.TF32 R84, R100.reuse, R28, R84 ;  /* 0x0000001c6454723c */ /* 0x040ff00000081054 */
[----:B------:R-:W-:Y:S01]  /*27b90*/  HMMA.1688.F32.TF32 R100, R100, R4, R240 ;  /* 0x000000046464723c */ /* 0x000fe200000810f0 */
[----:B------:R-:W2:Y:S04]  /*27ba0*/  LDL.LU.64 R242, [R1+0x1d28] ;  /* 0x001d280001f27983 */ /* 0x000ea80000300a00 */
[----:B------:R-:W3:Y:S03]  /*27bb0*/  LDL.LU.64 R240, [R1+0x1d20] ;  /* 0x001d200001f07983 */ /* 0x000ee60000300a00 */
[----:B-1----:R-:W-:Y:S08]  /*27bc0*/  HMMA.1688.F32.TF32 R128, R232, R12, R128 ;  /* 0x0000000ce880723c */ /* 0x002ff00000081080 */
[C---:B------:R-:W-:Y:S08]  /*27bd0*/  HMMA.1688.F32.TF32 R52, R248.reuse, R16, R52 ;  /* 0x00000010f834723c */ /* 0x040ff00000081034 */
[----:B------:R-:W-:Y:S08]  /*27be0*/  HMMA.1688.F32.TF32 R56, R248, R12, R56 ;  /* 0x0000000cf838723c */ /* 0x000ff00000081038 */
[----:B------:R-:W-:Y:S01]  /*27bf0*/  HMMA.1688.F32.TF32 R124, R232, R32, R124 ;  /* 0x00000020e87c723c */ /* 0x000fe2000008107c */
[----:B------:R-:W-:-:S07]  /*27c00*/  IMAD.MOV.U32 R3, RZ, RZ, R131 ;  /* 0x000000ffff037224 */ /* 0x000fce00078e0083 */
[C---:B------:R-:W-:Y:S08]  /*27c10*/  HMMA.1688.F32.TF32 R60, R248.reuse, R32, R60 ;  /* 0x00000020f83c723c */ /* 0x040ff0000008103c */
[C---:B------:R-:W-:Y:S08]  /*27c20*/  HMMA.1688.F32.TF32 R64, R248.reuse, R28, R64 ;  /* 0x0000001cf840723c */ /* 0x040ff00000081040 */
[----:B------:R-:W-:Y:S01]  /*27c30*/  HMMA.1688.F32.TF32 R104, R248, R24, R104 ;  /* 0x00000018f868723c */ /* 0x000fe20000081068 */
[----:B------:R-:W-:-:S02]  /*27c40*/  IMAD.MOV.U32 R230, RZ, RZ, R124 ;  /* 0x000000ffffe67224 */ /* 0x000fc400078e007c */
[----:B------:R-:W-:Y:S02]  /*27c50*/  IMAD.MOV.U32 R231, RZ, RZ, R125 ;  /* 0x000000ffffe77224 */ /* 0x000fe400078e007d */
[----:B------:R-:W-:-:S03]  /*27c60*/  IMAD.MOV.U32 R252, RZ, RZ, R126 ;  /* 0x000000fffffc7224 */ /* 0x000fc600078e007e */
[C---:B------:R-:W-:Y:S08]  /*27c70*/  HMMA.1688.F32.TF32 R108, R248.reuse, R20, R108 ;  /* 0x00000014f86c723c */ /* 0x040ff0000008106c */
[C---:B------:R-:W-:Y:S08]  /*27c80*/  HMMA.1688.F32.TF32 R112, R248.reuse, R8, R112 ;  /* 0x00000008f870723c */ /* 0x040ff00000081070 */
[----:B------:R-:W-:Y:S07]  /*27c90*/  HMMA.1688.F32.TF32 R248, R248, R4, R200 ;  /* 0x00000004f8f8723c */ /* 0x000fee00000810c8 */
[----:B------:R-:W-:Y:S01]  /*27ca0*/  IMAD.MOV.U32 R201, RZ, RZ, R128 ;  /* 0x000000ffffc97224 */ /* 0x000fe200078e0080 */
[----:B------:R-:W-:Y:S01]  /*27cb0*/  HMMA.1688.F32.TF32 R132, R232, R16, R132 ;  /* 0x00000010e884723c */ /* 0x000fe20000081084 */
[----:B------:R-:W-:Y:S01]  /*27cc0*/  IMAD.MOV.U32 R202, RZ, RZ, R129 ;  /* 0x000000ffffca7224 */ /* 0x000fe200078e0081 */
[----:B------:R-:W-:Y:S01]  /*27cd0*/  MOV R200, R127 ;  /* 0x0000007f00c87202 */ /* 0x000fe20000000f00 */
[----:B------:R-:W-:-:S05]  /*27ce0*/  IMAD.MOV.U32 R203, RZ, RZ, R130 ;  /* 0x000000ffffcb7224 */ /* 0x000fca00078e0082 */
[C---:B------:R-:W-:Y:S08]  /*27cf0*/  HMMA.1688.F32.TF32 R128, R232.reuse, R28, R220 ;  /* 0x0000001ce880723c */ /* 0x040ff000000810dc */
[----:B------:R-:W-:Y:S07]  /*27d00*/  HMMA.1688.F32.TF32 R124, R232, R24, R172 ;  /* 0x00000018e87c723c */ /* 0x000fee00000810ac */
[----:B------:R-:W-:Y:S04]  /*27d10*/  STL.64 [R1+0x40], R132 ;  /* 0x0000408401007387 */ /* 0x000fe80000100a00 */
[----:B------:R-:W-:Y:S04]  /*27d20*/  STL.64 [R1+0x48], R134 ;  /* 0x0000488601007387 */ /* 0x000fe80000100a00 */
[----:B------:R-:W-:Y:S04]  /*27d30*/  STL.64 [R1+0x10], R128 ;  /* 0x0000108001007387 */ /* 0x000fe80000100a00 */
[----:B------:R-:W-:Y:S04]  /*27d40*/  STL.64 [R1+0x18], R130 ;  /* 0x0000188201007387 */ /* 0x000fe80000100a00 */
[----:B------:R1:W-:Y:S01]  /*27d50*/  STL.64 [R1], R124 ;  /* 0x0000007c01007387 */ /* 0x0003e20000100a00 */
[----:B------:R-:W-:-:S02]  /*27d60*/  IMAD.MOV.U32 R29, RZ, RZ, R126 ;  /* 0x000000ffff1d7224 */ /* 0x000fc400078e007e */
[----:B------:R-:W-:Y:S02]  /*27d70*/  IMAD.MOV.U32 R28, RZ, RZ, R127 ;  /* 0x000000ffff1c7224 */ /* 0x000fe400078e007f */
[----:B-1----:R-:W-:Y:S01]  /*27d80*/  HMMA.1688.F32.TF32 R124, R232, R20, R216 ;  /* 0x00000014e87c723c */ /* 0x002fe200000810d8 */
[----:B------:R-:W-:-:S06]  /*27d90*/  IMAD.MOV.U32 R220, RZ, RZ, R14 ;  /* 0x000000ffffdc7224 */ /* 0x000fcc00078e000e */
[----:B------:R-:W-:Y:S02]  /*27da0*/  IMAD.MOV.U32 R216, RZ, RZ, R30 ;  /* 0x000000ffffd87224 */ /* 0x000fe400078e001e */
[----:B------:R-:W4:Y:S01]  /*27db0*/  LDL.LU R30, [R1+0x1d1c] ;  /* 0x001d1c00011e7983 */ /* 0x000f220000300800 */
[----:B------:R-:W-:Y:S02]  /*27dc0*/  IMAD.MOV.U32 R217, RZ, RZ, R31 ;  /* 0x000000ffffd97224 */ /* 0x000fe400078e001f */
[----:B------:R-:W-:Y:S01]  /*27dd0*/  IMAD.MOV.U32 R218, RZ, RZ, R34 ;  /* 0x000000ffffda7224 */ /* 0x000fe200078e0022 */
[----:B------:R-:W4:Y:S01]  /*27de0*/  LDL.LU R31, [R1+0x1d18] ;  /* 0x001d1800011f7983 */ /* 0x000f220000300800 */
[----:B------:R-:W-:-:S03]  /*27df0*/  IMAD.MOV.U32 R219, RZ, RZ, R35 ;  /* 0x000000ffffdb7224 */ /* 0x000fc600078e0023 */
[----:B------:R-:W4:Y:S01]  /*27e00*/  LDL.LU R34, [R1+0x1d14] ;  /* 0x001d140001227983 */ /* 0x000f220000300800 */
[----:B------:R-:W-:Y:S01]  /*27e10*/  IMAD.MOV.U32 R221, RZ, RZ, R15 ;  /* 0x000000ffffdd7224 */ /* 0x000fe200078e000f */
[----:B------:R-:W-:Y:S02]  /*27e20*/  MOV R222, R18 ;  /* 0x0000001200de7202 */ /* 0x000fe40000000f00 */
        /* <DEDUP_REMOVED lines=8> */
[----:B------:R-:W-:Y:S02]  /*27eb0*/  IMAD.MOV.U32 R21, RZ, RZ, R126 ;  /* 0x000000ffff157224 */ /* 0x000fe400078e007e */
[----:B------:R-:W-:Y:S01]  /*27ec0*/  IMAD.MOV.U32 R125, RZ, RZ, R237 ;  /* 0x000000ffff7d7224 */ /* 0x000fe200078e00ed */
[----:B------:R-:W4:Y:S01]  /*27ed0*/  LDL.LU R19, [R1+0x1d00] ;  /* 0x001d000001137983 */ /* 0x000f220000300800 */
[----:B------:R-:W-:Y:S02]  /*27ee0*/  IMAD.MOV.U32 R20, RZ, RZ, R127 ;  /* 0x000000ffff147224 */ /* 0x000fe400078e007f */
[----:B------:R-:W-:Y:S01]  /*27ef0*/  IMAD.MOV.U32 R126, RZ, RZ, R238 ;  /* 0x000000ffff7e7224 */ /* 0x000fe200078e00ee */
[----:B------:R-:W4:Y:S01]  /*27f00*/  LDL.LU R236, [R1+0x1cfc] ;  /* 0x001cfc0001ec7983 */ /* 0x000f220000300800 */
[----:B------:R-:W-:-:S03]  /*27f10*/  IMAD.MOV.U32 R127, RZ, RZ, R239 ;  /* 0x000000ffff7f7224 */ /* 0x000fc600078e00ef */
[----:B------:R-:W4:Y:S04]  /*27f20*/  LDL.LU R237, [R1+0x1cf8] ;  /* 0x001cf80001ed7983 */ /* 0x000f280000300800 */
[----:B------:R-:W4:Y:S04]  /*27f30*/  LDL.LU R238, [R1+0x1cf4] ;  /* 0x001cf40001ee7983 */ /* 0x000f280000300800 */
[----:B------:R-:W4:Y:S01]  /*27f40*/  LDL.LU R239, [R1+0x1cf0] ;  /* 0x001cf00001ef7983 */ /* 0x000f220000300800 */
[----:B--2---:R-:W-:Y:S02]  /*27f50*/  IMAD.MOV.U32 R130, RZ, RZ, R242 ;  /* 0x000000ffff827224 */ /* 0x004fe400078e00f2 */
[----:B---3--:R-:W-:-:S02]  /*27f60*/  IMAD.MOV.U32 R128, RZ, RZ, R240 ;  /* 0x000000ffff807224 */ /* 0x008fc400078e00f0 */
[----:B------:R-:W2:Y:S01]  /*27f70*/  LDL.LU R240, [R1+0x1cec] ;  /* 0x001cec0001f07983 */ /* 0x000ea20000300800 */
[----:B------:R-:W-:Y:S02]  /*27f80*/  IMAD.MOV.U32 R129, RZ, RZ, R241 ;  /* 0x000000ffff817224 */ /* 0x000fe400078e00f1 */
[----:B------:R-:W-:Y:S01]  /*27f90*/  IMAD.MOV.U32 R131, RZ, RZ, R243 ;  /* 0x000000ffff837224 */ /* 0x000fe200078e00f3 */
[----:B------:R-:W2:Y:S04]  /*27fa0*/  LDL.LU R241, [R1+0x1ce8] ;  /* 0x001ce80001f17983 */ /* 0x000ea80000300800 */
[----:B------:R-:W2:Y:S04]  /*27fb0*/  LDL.LU R242, [R1+0x1ce4] ;  /* 0x001ce40001f27983 */ /* 0x000ea80000300800 */
[----:B------:R-:W2:Y:S04]  /*27fc0*/  LDL.LU R243, [R1+0x1ce0] ;  /* 0x001ce00001f37983 */ /* 0x000ea80000300800 */
[----:B------:R-:W3:Y:S04]  /*27fd0*/  LDL.LU R132, [R1+0xd0] ;  /* 0x0000d00001847983 */ /* 0x000ee80000300800 */
[----:B------:R-:W3:Y:S04]  /*27fe0*/  LDL.LU R133, [R1+0xd4] ;  /* 0x0000d40001857983 */ /* 0x000ee80000300800 */
[----:B------:R-:W3:Y:S04]  /*27ff0*/  LDL.LU R134, [R1+0xd8] ;  /* 0x0000d80001867983 */ /* 0x000ee80000300800 */
[----:B------:R-:W3:Y:S01]  /*28000*/  LDL.LU R135, [R1+0xdc] ;  /* 0x0000dc0001877983 */ /* 0x000ee20000300800 */
[----:B------:R-:W-:Y:S01]  /*28010*/  IMAD.MOV.U32 R172, RZ, RZ, R247 ;  /* 0x000000ffffac7224 */ /* 0x000fe200078e00f7 */
[----:B------:R-:W-:Y:S01]  /*28020*/  MOV R175, R244 ;  /* 0x000000f400af7202 */ /* 0x000fe20000000f00 */
[----:B------:R-:W-:Y:S01]  /*28030*/  IMAD.MOV.U32 R173, RZ, RZ, R246 ;  /* 0x000000ffffad7224 */ /* 0x000fe200078e00f6 */
[----:B------:R-:W-:Y:S01]  /*28040*/  LDS R244, [R0+0x85180] ;  /* 0x0851800000f47984 */ /* 0x000fe20000000800 */
[----:B------:R-:W-:-:S03]  /*28050*/  IMAD.MOV.U32 R174, RZ, RZ, R245 ;  /* 0x000000ffffae7224 */ /* 0x000fc600078e00f5 */
[----:B------:R-:W-:Y:S04]  /*28060*/  LDS R246, [R0+0x85980] ;  /* 0x0859800000f67984 */ /* 0x000fe80000000800 */
[----:B------:R-:W-:Y:S04]  /*28070*/  LDS R245, [R2+0x85180] ;  /* 0x0851800002f57984 */ /* 0x000fe80000000800 */
[----:B------:R-:W-:Y:S01]  /*28080*/  LDS R247, [R2+0x85980] ;  /* 0x0859800002f77984 */ /* 0x000fe20000000800 */
[C---:B--2---:R-:W-:Y:S08]  /*28090*/  HMMA.1688.F32.TF32 R240, R232.reuse, R8, R240 ;  /* 0x00000008e8f0723c */ /* 0x044ff000000810f0 */
[----:B----4-:R-:W-:Y:S01]  /*280a0*/  HMMA.1688.F32.TF32 R232, R232, R4, R236 ;  /* 0x00000004e8e8723c */ /* 0x010fe200000810ec */
[----:B------:R-:W-:Y:S04]  /*280b0*/  LDS R236, [R0+0x85080] ;  /* 0x0850800000ec7984 */ /* 0x000fe80000000800 */
[----:B------:R-:W-:Y:S04]  /*280c0*/  LDS R238, [R0+0x85880] ;  /* 0x0858800000ee7984 */ /* 0x000fe80000000800 */
[----:B------:R-:W-:Y:S04]  /*280d0*/  LDS R237, [R2+0x85080] ;  /* 0x0850800002ed7984 */ /* 0x000fe80000000800 */
[----:B------:R-:W-:Y:S11]  /*280e0*/  LDS R239, [R2+0x85880] ;  /* 0x0858800002ef7984 */ /* 0x000ff60000000800 */
[----:B------:R-:W-:-:S02]  /*280f0*/  IMAD.MOV.U32 R9, RZ, RZ, R232 ;  /* 0x000000ffff097224 */ /* 0x000fc400078e00e8 */
[----:B------:R-:W-:Y:S01]  /*28100*/  IMAD.MOV.U32 R8, RZ, RZ, R233 ;  /* 0x000000ffff087224 */ /* 0x000fe200078e00e9 */
[----:B------:R-:W-:Y:S01]  /*28110*/  LDS R232, [R0+0x85000] ;  /* 0x0850000000e87984 */ /* 0x000fe20000000800 */
[----:B------:R-:W-:Y:S02]  /*28120*/  IMAD.MOV.U32 R5, RZ, RZ, R234 ;  /* 0x000000ffff057224 */ /* 0x000fe400078e00ea */
[----:B------:R-:W-:Y:S01]  /*28130*/  IMAD.MOV.U32 R4, RZ, RZ, R235 ;  /* 0x000000ffff047224 */ /* 0x000fe200078e00eb */
[----:B------:R-:W-:Y:S04]  /*28140*/  LDS R234, [R0+0x85800] ;  /* 0x0858000000ea7984 */ /* 0x000fe80000000800 */
[----:B------:R-:W-:Y:S04]  /*28150*/  LDS R233, [R2+0x85000] ;  /* 0x0850000002e97984 */ /* 0x000fe80000000800 */
[----:B------:R-:W3:Y:S02]  /*28160*/  LDS R235, [R2+0x85800] ;  /* 0x0858000002eb7984 */ /* 0x000ee40000000800 */
[C---:B---3--:R-:W-:Y:S08]  /*28170*/  HMMA.1688.F32.TF32 R132, R232.reuse, R18, R132 ;  /* 0x00000012e884723c */ /* 0x048ff00000081084 */
[C---:B------:R-:W-:Y:S08]  /*28180*/  HMMA.1688.F32.TF32 R128, R232.reuse, R14, R128 ;  /* 0x0000000ee880723c */ /* 0x040ff00000081080 */
[C---:B------:R-:W-:Y:S08]  /*28190*/  HMMA.1688.F32.TF32 R124, R232.reuse, R34, R124 ;  /* 0x00000022e87c723c */ /* 0x040ff0000008107c */
[C---:B------:R-:W-:Y:S01]  /*281a0*/  HMMA.1688.F32.TF32 R220, R232.reuse, R30, R220 ;  /* 0x0000001ee8dc723c */ /* 0x040fe200000810dc */
[----:B------:R-:W-:Y:S07]  /*281b0*/  STL.64 [R1+0x110], R132 ;  /* 0x0001108401007387 */ /* 0x000fee0000100a00 */
[C---:B------:R-:W-:Y:S01]  /*281c0*/  HMMA.1688.F32.TF32 R172, R232.reuse, R26, R172 ;  /* 0x0000001ae8ac723c */ /* 0x040fe200000810ac */
[----:B------:R1:W-:Y:S07]  /*281d0*/  STL.64 [R1+0x118], R134 ;  /* 0x0001188601007387 */ /* 0x0003ee0000100a00 */
[----:B------:R-:W-:Y:S01]  /*281e0*/  HMMA.1688.F32.TF32 R216, R232, R22, R216 ;  /* 0x00000016e8d8723c */ /* 0x000fe200000810d8 */
[----:B-1----:R-:W2:Y:S04]  /*281f0*/  LDL.LU.64 R134, [R1+0x1cd8] ;  /* 0x001cd80001867983 */ /* 0x002ea80000300a00 */
[----:B------:R-:W2:Y:S04]  /*28200*/  LDL.LU.64 R132, [R1+0x1cd0] ;  /* 0x001cd00001847983 */ /* 0x000ea80000300a00 */
[----:B------:R-:W-:Y:S04]  /*28210*/  STL.64 [R1+0x100], R128 ;  /* 0x0001008001007387 */ /* 0x000fe80000100a00 */
[----:B------:R1:W-:Y:S04]  /*28220*/  STL.64 [R1+0x108], R130 ;  /* 0x0001088201007387 */ /* 0x0003e80000100a00 */
[----:B-1----:R-:W3:Y:S04]  /*28230*/  LDL.LU.64 R130, [R1+0x1cc8] ;  /* 0x001cc80001827983 */ /* 0x002ee80000300a00 */
[----:B------:R-:W3:Y:S04]  /*28240*/  LDL.LU.64 R128, [R1+0x1cc0] ;  /* 0x001cc00001807983 */ /* 0x000ee80000300a00 */
[----:B------:R-:W-:Y:S04]  /*28250*/  STL.64 [R1+0xf0], R124 ;  /* 0x0000f07c01007387 */ /* 0x000fe80000100a00 */
[----:B------:R1:W-:Y:S01]  /*28260*/  STL.64 [R1+0xf8], R126 ;  /* 0x0000f87e01007387 */ /* 0x0003e20000100a00 */
[----:B------:R-:W-:-:S03]  /*28270*/  IMAD.MOV.U32 R33, RZ, RZ, R218 ;  /* 0x000000ffff217224 */ /* 0x000fc600078e00da */
[----:B-1----:R-:W4:Y:S04]  /*28280*/  LDL.LU.64 R126, [R1+0x1cb8] ;  /* 0x001cb800017e7983 */ /* 0x002f280000300a00 */
[----:B------:R-:W4:Y:S04]  /*28290*/  LDL.LU.64 R124, [R1+0x1cb0] ;  /* 0x001cb000017c7983 */ /* 0x000f280000300a00 */
[----:B------:R-:W-:Y:S04]  /*282a0*/  STL.64 [R1+0xe0], R220 ;  /* 0x0000e0dc01007387 */ /* 0x000fe80000100a00 */
[----:B------:R1:W-:Y:S01]  /*282b0*/  STL.64 [R1+0xe8], R222 ;  /* 0x0000e8de01007387 */ /* 0x0003e20000100a00 */
[----:B------:R-:W-:-:S03]  /*282c0*/  IMAD.MOV.U32 R32, RZ, RZ, R219 ;  /* 0x000000ffff207224 */ /* 0x000fc600078e00db */
[----:B-1----:R-:W3:Y:S04]  /*282d0*/  LDL.LU.64 R222, [R1+0x1ca8] ;  /* 0x001ca80001de7983 */ /* 0x002ee80000300a00 */
[----:B------:R-:W3:Y:S04]  /*282e0*/  LDL.LU.64 R220, [R1+0x1ca0] ;  /* 0x001ca00001dc7983 */ /* 0x000ee80000300a00 */
[----:B------:R-:W-:Y:S04]  /*282f0*/  STL.64 [R1+0xd0], R172 ;  /* 0x0000d0ac01007387 */ /* 0x000fe80000100a00 */
[----:B------:R1:W-:Y:S04]  /*28300*/  STL.64 [R1+0xd8], R174 ;  /* 0x0000d8ae01007387 */ /* 0x0003e80000100a00 */
[----:B-1----:R-:W4:Y:S04]  /*28310*/  LDL.LU.64 R174, [R1+0x1c98] ;  /* 0x001c980001ae7983 */ /* 0x002f280000300a00 */
[----:B------:R-:W4:Y:S04]  /*28320*/  LDL.LU.64 R172, [R1+0x1c90] ;  /* 0x001c900001ac7983 */ /* 0x000f280000300a00 */
[----:B------:R1:W-:Y:S04]  /*28330*/  STL.64 [R1+0xc0], R216 ;  /* 0x0000c0d801007387 */ /* 0x0003e80000100a00 */
[----:B------:R-:W4:Y:S04]  /*28340*/  LDL.LU.64 R218, [R1+0x1c88] ;  /* 0x001c880001da7983 */ /* 0x000f280000300a00 */
[----:B-1----:R-:W4:Y:S01]  /*28350*/  LDL.LU.64 R216, [R1+0x1c80] ;  /* 0x001c800001d87983 */ /* 0x002f220000300a00 */
[----:B------:R-:W-:-:S02]  /*28360*/  IMAD.MOV.U32 R17, RZ, RZ, R240 ;  /* 0x000000ffff117224 */ /* 0x000fc400078e00f0 */
[----:B------:R-:W-:Y:S01]  /*28370*/  IMAD.MOV.U32 R16, RZ, RZ, R241 ;  /* 0x000000ffff107224 */ /* 0x000fe200078e00f1 */
[----:B------:R-:W-:Y:S01]  /*28380*/  LDS R240, [R0+0x85100] ;  /* 0x0851000000f07984 */ /* 0x000fe20000000800 */
[----:B------:R-:W-:Y:S02]  /*28390*/  IMAD.MOV.U32 R13, RZ, RZ, R242 ;  /* 0x000000ffff0d7224 */ /* 0x000fe400078e00f2 */
[----:B------:R-:W-:Y:S01]  /*283a0*/  IMAD.MOV.U32 R12, RZ, RZ, R243 ;  /* 0x000000ffff0c7224 */ /* 0x000fe200078e00f3 */
[----:B------:R-:W-:Y:S04]  /*283b0*/  LDS R242, [R0+0x85900] ;  /* 0x0859000000f27984 */ /* 0x000fe80000000800 */
[----:B------:R-:W-:Y:S04]  /*283c0*/  LDS R241, [R2+0x85100] ;  /* 0x0851000002f17984 */ /* 0x000fe80000000800 */
[----:B------:R-:W1:Y:S01]  /*283d0*/  LDS R243, [R2+0x85900] ;  /* 0x0859000002f37984 */ /* 0x000e620000000800 */
[C---:B------:R-:W-:Y:S08]  /*283e0*/  HMMA.1688.F32.TF32 R144, R236.reuse, R10, R144 ;  /* 0x0000000aec90723c */ /* 0x040ff00000081090 */
[C---:B------:R-:W-:Y:S08]  /*283f0*/  HMMA.1688.F32.TF32 R148, R236.reuse, R6, R148 ;  /* 0x00000006ec94723c */ /* 0x040ff00000081094 */
[C---:B--2---:R-:W-:Y:S08]  /*28400*/  HMMA.1688.F32.TF32 R132, R236.reuse, R30, R132 ;  /* 0x0000001eec84723c */ /* 0x044ff00000081084 */
[----:B---3--:R-:W-:Y:S08]  /*28410*/  HMMA.1688.F32.TF32 R220, R236, R18, R220 ;  /* 0x00000012ecdc723c */ /* 0x008ff000000810dc */
[----:B----4-:R-:W-:Y:S11]  /*28420*/  HMMA.1688.F32.TF32 R216, R232, R10, R216 ;  /* 0x0000000ae8d8723c */ /* 0x010ff600000810d8 */
[----:B------:R-:W-:Y:S11]  /*28430*/  @!UPT UIADD3 URZ, URZ, URZ, URZ ;  /* 0x0000003f3f3ff290 */ /* 0x000ff6000fffe03f */
[----:B------:R-:W-:Y:S01]  /*28440*/  @!UPT UIADD3 URZ, URZ, URZ, URZ ;  /* 0x0000003f3f3ff290 */ /* 0x000fe2000fffe03f */
[----:B------:R-:W-:Y:S04]  /*28450*/  STL.64 [R1+0xb0], R216 ;  /* 0x0000b0d801007387 */ /* 0x000fe80000100a00 */
[----:B------:R2:W-:Y:S02]  /*28460*/  STL.64 [R1+0xb8], R218 ;  /* 0x0000b8da01007387 */ /* 0x0005e40000100a00 */
[C---:B--2---:R-:W-:Y:S08]  /*28470*/  HMMA.1688.F32.TF32 R216, R236.reuse, R14, R124 ;  /* 0x0000000eecd8723c */ /* 0x044ff0000008107c */
[C---:B------:R-:W-:Y:S01]  /*28480*/  HMMA.1688.F32.TF32 R124, R236.reuse, R34, R128 ;  /* 0x00000022ec7c723c */ /* 0x040fe20000081080 */
[----:B------:R-:W-:Y:S04]  /*28490*/  STL.64 [R1+0x170], R220 ;  /* 0x000170dc01007387 */ /* 0x000fe80000100a00 */
[----:B------:R-:W-:Y:S10]  /*284a0*/  STL.64 [R1+0x178], R222 ;  /* 0x000178de01007387 */ /* 0x000ff40000100a00 */
[----:B------:R-:W-:Y:S04]  /*284b0*/  STL.64 [R1+0x160], R216 ;  /* 0x000160d801007387 */ /* 0x000fe80000100a00 */
[----:B------:R-:W-:Y:S04]  /*284c0*/  STL.64 [R1+0x168], R218 ;  /* 0x000168da01007387 */ /* 0x000fe80000100a00 */
[----:B------:R-:W-:Y:S04]  /*284d0*/  STL.64 [R1+0x150], R124 ;  /* 0x0001507c01007387 */ /* 0x000fe80000100a00 */
[----:B------:R2:W-:Y:S02]  /*284e0*/  STL.64 [R1+0x158], R126 ;  /* 0x0001587e01007387 */ /* 0x0005e40000100a00 */
[C---:B--2---:R-:W-:Y:S08]  /*284f0*/  HMMA.1688.F32.TF32 R124, R236.reuse, R22, R140 ;  /* 0x00000016ec7c723c */ /* 0x044ff0000008108c */
[----:B------:R-:W-:Y:S08]  /*28500*/  HMMA.1688.F32.TF32 R128, R236, R26, R136 ;  /* 0x0000001aec80723c */ /* 0x000ff00000081088 */
[----:B------:R-:W-:Y:S08]  /*28510*/  HMMA.1688.F32.TF32 R172, R232, R6, R172 ;  /* 0x00000006e8ac723c */ /* 0x000ff000000810ac */
[----:B------:R-:W-:Y:S01]  /*28520*/  IMAD.MOV.U32 R235, RZ, RZ, R125 ;  /* 0x000000ffffeb7224 */ /* 0x000fe200078e007d */
[----:B------:R-:W-:Y:S01]  /*28530*/  MOV R233, R127 ;  /* 0x0000007f00e97202 */ /* 0x000fe20000000f00 */
[----:B------:R-:W-:-:S02]  /*28540*/  IMAD.MOV.U32 R234, RZ, RZ, R126 ;  /* 0x000000ffffea7224 */ /* 0x000fc400078e007e */
[----:B------:R-:W-:Y:S02]  /*28550*/  IMAD.MOV.U32 R232, RZ, RZ, R124 ;  /* 0x000000ffffe87224 */ /* 0x000fe400078e007c */
[----:B-1----:R-:W-:Y:S01]  /*28560*/  HMMA.1688.F32.TF32 R124, R240, R14, R156 ;  /* 0x0000000ef07c723c */ /* 0x002fe2000008109c */
[----:B------:R-:W-:Y:S04]  /*28570*/  STL.64 [R1+0x140], R132 ;  /* 0x0001408401007387 */ /* 0x000fe80000100a00 */
[----:B------:R-:W-:Y:S04]  /*28580*/  STL.64 [R1+0x148], R134 ;  /* 0x0001488601007387 */ /* 0x000fe80000100a00 */
[----:B------:R-:W-:Y:S04]  /*28590*/  STL.64 [R1+0x130], R128 ;  /* 0x0001308001007387 */ /* 0x000fe80000100a00 */
[----:B------:R-:W-:Y:S04]  /*285a0*/  STL.64 [R1+0x138], R130 ;  /* 0x0001388201007387 */ /* 0x000fe80000100a00 */
[----:B------:R1:W-:Y:S04]  /*285b0*/  STL [R1+0x1bcc], R144 ;  /* 0x001bcc9001007387 */ /* 0x0003e80000100800 */
[----:B------:R2:W-:Y:S04]  /*285c0*/  STL [R1+0x1bc8], R145 ;  /* 0x001bc89101007387 */ /* 0x0005e80000100800 */
[----:B------:R3:W-:Y:S01]  /*285d0*/  STL [R1+0x1bc4], R146 ;  /* 0x001bc49201007387 */ /* 0x0007e20000100800 */
[----:B-1----:R-:W-:-:S03]  /*285e0*/  IMAD.MOV.U32 R144, RZ, RZ, R124 ;  /* 0x000000ffff907224 */ /* 0x002fc600078e007c */
[----:B------:R1:W-:Y:S01]  /*285f0*/  STL [R1+0x1bc0], R147 ;  /* 0x001bc09301007387 */ /* 0x0003e20000100800 */
[----:B--2---:R-:W-:Y:S02]  /*28600*/  IMAD.MOV.U32 R145, RZ, RZ, R125 ;  /* 0x000000ffff917224 */ /* 0x004fe400078e007d */
[----:B---3--:R-:W-:Y:S02]  /*28610*/  IMAD.MOV.U32 R146, RZ, RZ, R126 ;  /* 0x000000ffff927224 */ /* 0x008fe400078e007e */
[----:B-1----:R-:W-:Y:S02]  /*28620*/  IMAD.MOV.U32 R147, RZ, RZ, R127 ;  /* 0x000000ffff937224 */ /* 0x002fe400078e007f */
[C---:B------:R-:W-:Y:S01]  /*28630*/  HMMA.1688.F32.TF32 R124, R240.reuse, R34, R204 ;  /* 0x00000022f07c723c */ /* 0x040fe200000810cc */
[----:B------:R1:W-:Y:S04]  /*28640*/  STL [R1+0x1bdc], R148 ;  /* 0x001bdc9401007387 */ /* 0x0003e80000100800 */
[----:B------:R2:W-:Y:S03]  /*28650*/  STL [R1+0x1bd8], R149 ;  /* 0x001bd89501007387 */ /* 0x0005e60000100800 */
[----:B------:R-:W-:Y:S01]  /*28660*/  HMMA.1688.F32.TF32 R128, R240, R18, R152 ;  /* 0x00000012f080723c */ /* 0x000fe20000081098 */
[----:B------:R3:W-:Y:S04]  /*28670*/  STL [R1+0x1bd4], R150 ;  /* 0x001bd49601007387 */ /* 0x0007e80000100800 */
[----:B------:R4:W-:Y:S11]  /*28680*/  STL [R1+0x1bd0], R151 ;  /* 0x001bd09701007387 */ /* 0x0009f60000100800 */
[----:B-1----:R-:W-:-:S02]  /*28690*/  IMAD.MOV.U32 R148, RZ, RZ, R124 ;  /* 0x000000ffff947224 */ /* 0x002fc400078e007c */
[----:B--2---:R-:W-:Y:S02]  /*286a0*/  IMAD.MOV.U32 R149, RZ, RZ, R125 ;  /* 0x000000ffff957224 */ /* 0x004fe400078e007d */
[----:B---3--:R-:W-:Y:S02]  /*286b0*/  IMAD.MOV.U32 R150, RZ, RZ, R126 ;  /* 0x000000ffff967224 */ /* 0x008fe400078e007e */
[----:B----4-:R-:W-:Y:S02]  /*286c0*/  IMAD.MOV.U32 R151, RZ, RZ, R127 ;  /* 0x000000ffff977224 */ /* 0x010fe400078e007f */
[----:B------:R-:W-:Y:S01]  /*286d0*/  HMMA.1688.F32.TF32 R124, R240, R30, R160 ;  /* 0x0000001ef07c723c */ /* 0x000fe200000810a0 */
[----:B------:R-:W-:Y:S04]  /*286e0*/  STL.64 [R1+0x1d0], R128 ;  /* 0x0001d08001007387 */ /* 0x000fe80000100a00 */
[----:B------:R-:W-:Y:S04]  /*286f0*/  STL.64 [R1+0x1d8], R130 ;  /* 0x0001d88201007387 */ /* 0x000fe80000100a00 */
[----:B------:R1:W-:Y:S04]  /*28700*/  STL [R1+0x1bec], R147 ;  /* 0x001bec9301007387 */ /* 0x0003e80000100800 */
[----:B------:R2:W-:Y:S04]  /*28710*/  STL [R1+0x1be8], R146 ;  /* 0x001be89201007387 */ /* 0x0005e80000100800 */
[----:B------:R3:W-:Y:S04]  /*28720*/  STL [R1+0x1be4], R144 ;  /* 0x001be49001007387 */ /* 0x0007e80000100800 */
[----:B------:R4:W-:Y:S03]  /*28730*/  STL [R1+0x1be0], R145 ;  /* 0x001be09101007387 */ /* 0x0009e60000100800 */
[----:B-1----:R-:W-:-:S02]  /*28740*/  IMAD.MOV.U32 R147, RZ, RZ, R124 ;  /* 0x000000ffff937224 */ /* 0x002fc400078e007c */
[----:B--2---:R-:W-:Y:S02]  /*28750*/  IMAD.MOV.U32 R146, RZ, RZ, R125 ;  /* 0x000000ffff927224 */ /* 0x004fe400078e007d */
[----:B---3--:R-:W-:Y:S01]  /*28760*/  IMAD.MOV.U32 R144, RZ, RZ, R126 ;  /* 0x000000ffff907224 */ /* 0x008fe200078e007e */
[----:B----4-:R-:W-:Y:S02]  /*28770*/  MOV R145, R127 ;  /* 0x0000007f00917202 */ /* 0x010fe40000000f00 */
[C---:B------:R-:W-:Y:S01]  /*28780*/  HMMA.1688.F32.TF32 R124, R240.reuse, R26, R208 ;  /* 0x0000001af07c723c */ /* 0x040fe200000810d0 */
[----:B------:R1:W-:Y:S11]  /*28790*/  STL [R1+0x1bfc], R151 ;  /* 0x001bfc9701007387 */ /* 0x0003f60000100800 */
[----:B------:R-:W-:Y:S11]  /*287a0*/  @!UPT UIADD3 URZ, URZ, URZ, URZ ;  /* 0x0000003f3f3ff290 */ /* 0x000ff6000fffe03f */
[----:B------:R-:W-:Y:S01]  /*287b0*/  @!UPT UIADD3 URZ, URZ, URZ, URZ ;  /* 0x0000003f3f3ff290 */ /* 0x000fe2000fffe03f */
[----:B------:R-:W-:Y:S02]  /*287c0*/  IMAD.MOV.U32 R211, RZ, RZ, R124 ;  /* 0x000000ffffd37224 */ /* 0x000fe400078e007c */
[----:B------:R-:W-:Y:S02]  /*287d0*/  IMAD.MOV.U32 R210, RZ, RZ, R125 ;  /* 0x000000ffffd27224 */ /* 0x000fe400078e007d */
[----:B------:R-:W-:Y:S02]  /*287e0*/  IMAD.MOV.U32 R209, RZ, RZ, R126 ;  /* 0x000000ffffd17224 */ /* 0x000fe400078e007e */
[----:B------:R-:W-:Y:S02]  /*287f0*/  IMAD.MOV.U32 R208, RZ, RZ, R127 ;  /* 0x000000ffffd07224 */ /* 0x000fe400078e007f */
[C---:B------:R-:W-:Y:S01]  /*28800*/  HMMA.1688.F32.TF32 R124, R240.reuse, R22, R164 ;  /* 0x00000016f07c723c */ /* 0x040fe200000810a4 */
[----:B------:R2:W-:Y:S04]  /*28810*/  STL [R1+0x1bf8], R150 ;  /* 0x001bf89601007387 */ /* 0x0005e80000100800 */
[----:B------:R3:W-:Y:S03]  /*28820*/  STL [R1+0x1bf4], R149 ;  /* 0x001bf49501007387 */ /* 0x0007e60000100800 */
[C---:B------:R-:W-:Y:S01]  /*28830*/  HMMA.1688.F32.TF32 R236, R240.reuse, R10, R212 ;  /* 0x0000000af0ec723c */ /* 0x040fe200000810d4 */
[----:B------:R4:W-:Y:S07]  /*28840*/  STL [R1+0x1bf0], R148 ;  /* 0x001bf09401007387 */ /* 0x0009ee0000100800 */
[----:B------:R-:W-:Y:S08]  /*28850*/  HMMA.1688.F32.TF32 R240, R240, R6, R168 ;  /* 0x00000006f0f0723c */ /* 0x000ff000000810a8 */
[----:B-1----:R-:W-:-:S02]  /*28860*/  IMAD.MOV.U32 R151, RZ, RZ, R124 ;  /* 0x000000ffff977224 */ /* 0x002fc400078e007c */
[----:B--2---:R-:W-:Y:S02]  /*28870*/  IMAD.MOV.U32 R150, RZ, RZ, R125 ;  /* 0x000000ffff967224 */ /* 0x004fe400078e007d */
[----:B---3--:R-:W-:Y:S02]  /*28880*/  IMAD.MOV.U32 R149, RZ, RZ, R126 ;  /* 0x000000ffff957224 */ /* 0x008fe400078e007e */
[----:B----4-:R-:W-:Y:S02]  /*28890*/  IMAD.MOV.U32 R148, RZ, RZ, R127 ;  /* 0x000000ffff947224 */ /* 0x010fe400078e007f */
[----:B------:R-:W-:Y:S01]  /*288a0*/  HMMA.1688.F32.TF32 R124, R244, R18, R224 ;  /* 0x00000012f47c723c */ /* 0x000fe200000810e0 */
[----:B------:R1:W-:Y:S04]  /*288b0*/  STL [R1+0x1c0c], R145 ;  /* 0x001c0c9101007387 */ /* 0x0003e80000100800 */
        /* <DEDUP_REMOVED lines=10> */
[----:B------:R1:W-:Y:S01]  /*28960*/  STL [R1+0x1c20], R151 ;  /* 0x001c209701007387 */ /* 0x0003e20000100800 */
[----:B------:R-:W-:-:S03]  /*28970*/  IMAD.MOV.U32 R168, RZ, RZ, R127 ;  /* 0x000000ffffa87224 */ /* 0x000fc600078e007f */
[----:B------:R1:W-:Y:S01]  /*28980*/  STL [R1+0x1c3c], R236 ;  /* 0x001c3cec01007387 */ /* 0x0003e20000100800 */
[----:B------:R-:W-:-:S03]  /*28990*/  IMAD.MOV.U32 R169, RZ, RZ, R126 ;  /* 0x000000ffffa97224 */ /* 0x000fc600078e007e */
[----:B------:R1:W-:Y:S01]  /*289a0*/  STL [R1+0x1c38], R237 ;  /* 0x001c38ed01007387 */ /* 0x0003e20000100800 */
[----:B------:R-:W-:-:S03]  /*289b0*/  IMAD.MOV.U32 R170, RZ, RZ, R125 ;  /* 0x000000ffffaa7224 */ /* 0x000fc600078e007d */
[----:B------:R1:W-:Y:S01]  /*289c0*/  STL [R1+0x1c34], R238 ;  /* 0x001c34ee01007387 */ /* 0x0003e20000100800 */
[----:B------:R-:W-:-:S03]  /*289d0*/  IMAD.MOV.U32 R171, RZ, RZ, R124 ;  /* 0x000000ffffab7224 */ /* 0x000fc600078e007c */
[----:B------:R1:W-:Y:S04]  /*289e0*/  STL [R1+0x1c30], R239 ;  /* 0x001c30ef01007387 */ /* 0x0003e80000100800 */
[----:B------:R1:W-:Y:S04]  /*289f0*/  STL [R1+0x1c4c], R240 ;  /* 0x001c4cf001007387 */ /* 0x0003e80000100800 */
[----:B------:R1:W-:Y:S04]  /*28a00*/  STL [R1+0x1c48], R241 ;  /* 0x001c48f101007387 */ /* 0x0003e80000100800 */
[----:B------:R1:W-:Y:S04]  /*28a10*/  STL [R1+0x1c44], R242 ;  /* 0x001c44f201007387 */ /* 0x0003e80000100800 */
[----:B------:R1:W-:Y:S01]  /*28a20*/  STL [R1+0x1c40], R243 ;  /* 0x001c40f301007387 */ /* 0x0003e20000100800 */
[----:B------:R-:W-:-:S03]  /*28a30*/  IMAD.MOV.U32 R160, RZ, RZ, R230 ;  /* 0x000000ffffa07224 */ /* 0x000fc600078e00e6 */
[----:B------:R-:W-:Y:S01]  /*28a40*/  STL [R1+0x1c5c], R168 ;  /* 0x001c5ca801007387 */ /* 0x000fe20000100800 */
[----:B------:R-:W-:-:S03]  /*28a50*/  IMAD.MOV.U32 R161, RZ, RZ, R231 ;  /* 0x000000ffffa17224 */ /* 0x000fc600078e00e7 */
[----:B------:R-:W-:Y:S01]  /*28a60*/  STL [R1+0x1c58], R169 ;  /* 0x001c58a901007387 */ /* 0x000fe20000100800 */
[----:B------:R-:W-:-:S03]  /*28a70*/  MOV R162, R252 ;  /* 0x000000fc00a27202 */ /* 0x000fc60000000f00 */
[----:B------:R-:W-:Y:S01]  /*28a80*/  STL [R1+0x1c54], R170 ;  /* 0x001c54aa01007387 */ /* 0x000fe20000100800 */
[----:B------:R-:W-:-:S03]  /*28a90*/  IMAD.MOV.U32 R163, RZ, RZ, R200 ;  /* 0x000000ffffa37224 */ /* 0x000fc600078e00c8 */
[----:B------:R-:W-:Y:S01]  /*28aa0*/  STL [R1+0x1c50], R171 ;  /* 0x001c50ab01007387 */ /* 0x000fe20000100800 */
[----:B------:R-:W-:-:S03]  /*28ab0*/  IMAD.MOV.U32 R216, RZ, RZ, R201 ;  /* 0x000000ffffd87224 */ /* 0x000fc600078e00c9 */
        /* <DEDUP_REMOVED lines=9> */
[C---:B------:R-:W-:Y:S11]  /*28b50*/  HMMA.1688.F32.TF32 R124, R244.reuse, R14, R176 ;  /* 0x0000000ef47c723c */ /* 0x040ff600000810b0 */
[----:B------:R-:W-:Y:S11]  /*28b60*/  @!UPT UIADD3 URZ, URZ, URZ, URZ ;  /* 0x0000003f3f3ff290 */ /* 0x000ff6000fffe03f */
[----:B------:R-:W-:Y:S02]  /*28b70*/  @!UPT UIADD3 URZ, URZ, URZ, URZ ;  /* 0x0000003f3f3ff290 */ /* 0x000fe4000fffe03f */
[----:B-1----:R-:W-:Y:S01]  /*28b80*/  MOV R145, R124 ;  /* 0x0000007c00917202 */ /* 0x002fe20000000f00 */
[----:B--2---:R-:W-:Y:S02]  /*28b90*/  IMAD.MOV.U32 R144, RZ, RZ, R125 ;  /* 0x000000ffff907224 */ /* 0x004fe400078e007d */
[----:B---3--:R-:W-:Y:S02]  /*28ba0*/  IMAD.MOV.U32 R146, RZ, RZ, R126 ;  /* 0x000000ffff927224 */ /* 0x008fe400078e007e */
[----:B------:R-:W-:Y:S02]  /*28bb0*/  IMAD.MOV.U32 R147, RZ, RZ, R127 ;  /* 0x000000ffff937224 */ /* 0x000fe400078e007f */
[C---:B------:R-:W-:Y:S11]  /*28bc0*/  HMMA.1688.F32.TF32 R124, R244.reuse, R34, R180 ;  /* 0x00000022f47c723c */ /* 0x040ff600000810b4 */
[----:B------:R-:W-:Y:S11]  /*28bd0*/  @!UPT UIADD3 URZ, URZ, URZ, URZ ;  /* 0x0000003f3f3ff290 */ /* 0x000ff6000fffe03f */
[----:B------:R-:W-:Y:S02]  /*28be0*/  @!UPT UIADD3 URZ, URZ, URZ, URZ ;  /* 0x0000003f3f3ff290 */ /* 0x000fe4000fffe03f */
[----:B------:R-:W-:Y:S02]  /*28bf0*/  IMAD.MOV.U32 R208, RZ, RZ, R124 ;  /* 0x000000ffffd07224 */ /* 0x000fe400078e007c */
[----:B------:R-:W-:Y:S02]  /*28c00*/  IMAD.MOV.U32 R209, RZ, RZ, R125 ;  /* 0x000000ffffd17224 */ /* 0x000fe400078e007d */
[----:B------:R-:W-:Y:S02]  /*28c10*/  IMAD.MOV.U32 R210, RZ, RZ, R126 ;  /* 0x000000ffffd27224 */ /* 0x000fe400078e007e */
[----:B------:R-:W-:Y:S02]  /*28c20*/  IMAD.MOV.U32 R211, RZ, RZ, R127 ;  /* 0x000000ffffd37224 */ /* 0x000fe400078e007f */
[----:B------:R-:W-:Y:S01]  /*28c30*/  HMMA.1688.F32.TF32 R124, R244, R30, R184 ;  /* 0x0000001ef47c723c */ /* 0x000fe200000810b8 */
[----:B------:R-:W-:Y:S02]  /*28c40*/  IMAD.MOV.U32 R219, RZ, RZ, R3 ;  /* 0x000000ffffdb7224 */ /* 0x000fe400078e0003 */
[----:B------:R-:W2:Y:S04]  /*28c50*/  LDL.LU R3, [R1+0x1c60] ;  /* 0x001c600001037983 */ /* 0x000ea80000300800 */
[----:B------:R-:W3:Y:S04]  /*28c60*/  LDL.LU R220, [R1+0x40] ;  /* 0x0000400001dc7983 */ /* 0x000ee80000300800 */
[----:B------:R-:W3:Y:S04]  /*28c70*/  LDL.LU R221, [R1+0x44] ;  /* 0x0000440001dd7983 */ /* 0x000ee80000300800 */
[----:B------:R-:W3:Y:S04]  /*28c80*/  LDL.LU R222, [R1+0x48] ;  /* 0x0000480001de7983 */ /* 0x000ee80000300800 */
[----:B------:R-:W3:Y:S05]  /*28c90*/  LDL.LU R223, [R1+0x4c] ;  /* 0x00004c0001df7983 */ /* 0x000eea0000300800 */
[----:B------:R-:W-:-:S02]  /*28ca0*/  IMAD.MOV.U32 R148, RZ, RZ, R124 ;  /* 0x000000ffff947224 */ /* 0x000fc400078e007c */
[----:B------:R-:W-:Y:S02]  /*28cb0*/  IMAD.MOV.U32 R149, RZ, RZ, R125 ;  /* 0x000000ffff957224 */ /* 0x000fe400078e007d */
[----:B------:R-:W-:Y:S02]  /*28cc0*/  IMAD.MOV.U32 R150, RZ, RZ, R126 ;  /* 0x000000ffff967224 */ /* 0x000fe400078e007e */
[----:B------:R-:W-:Y:S02]  /*28cd0*/  IMAD.MOV.U32 R151, RZ, RZ, R127 ;  /* 0x000000ffff977224 */ /* 0x000fe400078e007f */
[C---:B------:R-:W-:Y:S11]  /*28ce0*/  HMMA.1688.F32.TF32 R124, R244.reuse, R26, R188 ;  /* 0x0000001af47c723c */ /* 0x040ff600000810bc */
[----:B------:R-:W-:Y:S11]  /*28cf0*/  @!UPT UIADD3 URZ, URZ, URZ, URZ ;  /* 0x0000003f3f3ff290 */ /* 0x000ff6000fffe03f */
[----:B------:R-:W-:Y:S02]  /*28d00*/  @!UPT UIADD3 URZ, URZ, URZ, URZ ;  /* 0x0000003f3f3ff290 */ /* 0x000fe4000fffe03f */
[----:B------:R-:W-:Y:S01]  /*28d10*/  IMAD.MOV.U32 R236, RZ, RZ, R124 ;  /* 0x000000ffffec7224 */ /* 0x000fe200078e007c */
[----:B------:R-:W-:Y:S01]  /*28d20*/  MOV R237, R125 ;  /* 0x0000007d00ed7202 */ /* 0x000fe20000000f00 */
[----:B------:R-:W-:Y:S02]  /*28d30*/  IMAD.MOV.U32 R238, RZ, RZ, R126 ;  /* 0x000000ffffee7224 */ /* 0x000fe400078e007e */
        /* <DEDUP_REMOVED lines=8> */
[C---:B------:R-:W-:Y:S01]  /*28dc0*/  HMMA.1688.F32.TF32 R124, R244.reuse, R10, R196 ;  /* 0x0000000af47c723c */ /* 0x040fe200000810c4 */
[----:B----4-:R-:W-:Y:S04]  /*28dd0*/  LDS R133, [R252+0x85180] ;  /* 0x08518000fc857984 */ /* 0x010fe80000000800 */
[----:B------:R-:W-:Y:S04]  /*28de0*/  LDS R135, [R252+0x85980] ;  /* 0x08598000fc877984 */ /* 0x000fe80000000800 */
[----:B------:R-:W-:Y:S04]  /*28df0*/  LDS R181, [R252+0x85000] ;  /* 0x08500000fcb57984 */ /* 0x000fe80000000800 */
[----:B------:R-:W-:Y:S01]  /*28e00*/  LDS R183, [R252+0x85800] ;  /* 0x08580000fcb77984 */ /* 0x000fe20000000800 */
[----:B------:R-:W-:Y:S03]  /*28e10*/  HMMA.1688.F32.TF32 R244, R244, R6, R200 ;  /* 0x00000006f4f4723c */ /* 0x000fe600000810c8 */
[----:B------:R-:W-:Y:S04]  /*28e20*/  LDS R141, [R252+0x85080] ;  /* 0x08508000fc8d7984 */ /* 0x000fe80000000800 */
[----:B------:R-:W-:Y:S04]  /*28e30*/  LDS R143, [R252+0x85880] ;  /* 0x08588000fc8f7984 */ /* 0x000fe80000000800 */
[----:B------:R-:W-:Y:S04]  /*28e40*/  LDS R137, [R252+0x85100] ;  /* 0x08510000fc897984 */ /* 0x000fe80000000800 */
[----:B------:R-:W-:Y:S08]  /*28e50*/  LDS R139, [R252+0x85900] ;  /* 0x08590000fc8b7984 */ /* 0x000ff00000000800 */
[----:B------:R-:W-:Y:S04]  /*28e60*/  STL [R1+0x1b50], R244 ;  /* 0x001b50f401007387 */ /* 0x000fe80000100800 */
[----:B------:R-:W-:Y:S04]  /*28e70*/  STL [R1+0x1b4c], R245 ;  /* 0x001b4cf501007387 */ /* 0x000fe80000100800 */
[----:B------:R-:W-:Y:S04]  /*28e80*/  STL [R1+0x1b48], R246 ;  /* 0x001b48f601007387 */ /* 0x000fe80000100800 */
[----:B------:R-:W-:Y:S04]  /*28e90*/  STL [R1+0x1b44], R247 ;  /* 0x001b44f701007387 */ /* 0x000fe80000100800 */
[----:B------:R-:W4:Y:S04]  /*28ea0*/  LDL.LU R204, [R1+0x10] ;  /* 0x0000100001cc7983 */ /* 0x000f280000300800 */
[----:B------:R-:W4:Y:S04]  /*28eb0*/  LDL.LU R205, [R1+0x14] ;  /* 0x0000140001cd7983 */ /* 0x000f280000300800 */
[----:B------:R-:W4:Y:S04]  /*28ec0*/  LDL.LU R206, [R1+0x18] ;  /* 0x0000180001ce7983 */ /* 0x000f280000300800 */
[----:B------:R-:W4:Y:S04]  /*28ed0*/  LDL.LU R207, [R1+0x1c] ;  /* 0x00001c0001cf7983 */ /* 0x000f280000300800 */
[----:B------:R-:W4:Y:S04]  /*28ee0*/  LDL.LU R224, [R1] ;  /* 0x0000000001e07983 */ /* 0x000f280000300800 */
[----:B------:R-:W4:Y:S04]  /*28ef0*/  LDL.LU R225, [R1+0x4] ;  /* 0x0000040001e17983 */ /* 0x000f280000300800 */
[----:B--2---:R-:W-:Y:S04]  /*28f00*/  LDS R132, [R3+0x85180] ;  /* 0x0851800003847984 */ /* 0x004fe80000000800 */
[----:B------:R-:W3:Y:S04]  /*28f10*/  LDS R134, [R3+0x85980] ;  /* 0x0859800003867984 */ /* 0x000ee80000000800 */
[----:B------:R-:W-:Y:S04]  /*28f20*/  LDS R180, [R3+0x85000] ;  /* 0x0850000003b47984 */ /* 0x000fe80000000800 */
[----:B------:R-:W-:Y:S04]  /*28f30*/  LDS R182, [R3+0x85800] ;  /* 0x0858000003b67984 */ /* 0x000fe80000000800 */
[----:B------:R-:W-:Y:S04]  /*28f40*/  LDS R140, [R3+0x85080] ;  /* 0x08508000038c7984 */ /* 0x000fe80000000800 */
[----:B------:R-:W1:Y:S04]  /*28f50*/  LDS R142, [R3+0x85880] ;  /* 0x08588000038e7984 */ /* 0x000e680000000800 */
[----:B------:R-:W-:Y:S04]  /*28f60*/  LDS R136, [R3+0x85100] ;  /* 0x0851000003887984 */ /* 0x000fe80000000800 */
[----:B------:R-:W2:Y:S01]  /*28f70*/  LDS R138, [R3+0x85900] ;  /* 0x08590000038a7984 */ /* 0x000ea20000000800 */
[C---:B---3--:R-:W-:Y:S08]  /*28f80*/  HMMA.1688.F32.TF32 R152, R132.reuse, R18, R220 ;  /* 0x000000128498723c */ /* 0x048ff000000810dc */
[C---:B------:R-:W-:Y:S08]  /*28f90*/  HMMA.1688.F32.TF32 R156, R132.reuse, R14, R216 ;  /* 0x0000000e849c723c */ /* 0x040ff000000810d8 */
[C---:B------:R-:W-:Y:S07]  /*28fa0*/  HMMA.1688.F32.TF32 R160, R132.reuse, R34, R160 ;  /* 0x0000002284a0723c */ /* 0x040fee00000810a0 */
        /* <DEDUP_REMOVED lines=11> */
[----:B------:R-:W-:Y:S01]  /*29060*/  STL [R1+0x1b70], R163 ;  /* 0x001b70a301007387 */ /* 0x000fe20000100800 */
[----:B----4-:R-:W-:Y:S03]  /*29070*/  HMMA.1688.F32.TF32 R164, R132, R30, R204 ;  /* 0x0000001e84a4723c */ /* 0x010fe600000810cc */
[----:B------:R-:W3:Y:S01]  /*29080*/  LDL R207, [R1+0x438] ;  /* 0x0004380001cf7983 */ /* 0x000ee20000100800 */
[----:B------:R-:W-:-:S02]  /*29090*/  IMAD.MOV.U32 R226, RZ, RZ, R29 ;  /* 0x000000ffffe27224 */ /* 0x000fc400078e001d */
[----:B------:R-:W-:Y:S01]  /*290a0*/  IMAD.MOV.U32 R227, RZ, RZ, R28 ;  /* 0x000000ffffe37224 */ /* 0x000fe200078e001c */
[----:B------:R-:W-:Y:S01]  /*290b0*/  MOV R221, R16 ;  /* 0x0000001000dd7202 */ /* 0x000fe20000000f00 */
[----:B------:R-:W-:Y:S02]  /*290c0*/  IMAD.MOV.U32 R168, RZ, RZ, R124 ;  /* 0x000000ffffa87224 */ /* 0x000fe400078e007c */
[----:B------:R-:W-:Y:S01]  /*290d0*/  IMAD.MOV.U32 R169, RZ, RZ, R125 ;  /* 0x000000ffffa97224 */ /* 0x000fe200078e007d */
[----:B-1----:R-:W-:Y:S01]  /*290e0*/  HMMA.1688.F32.TF32 R72, R140, R18, R72 ;  /* 0x000000128c48723c */ /* 0x002fe20000081048 */
[----:B------:R-:W-:Y:S02]  /*290f0*/  IMAD.MOV.U32 R170, RZ, RZ, R126 ;  /* 0x000000ffffaa7224 */ /* 0x000fe400078e007e */
[----:B------:R-:W-:Y:S02]  /*29100*/  IMAD.MOV.U32 R171, RZ, RZ, R127 ;  /* 0x000000ffffab7224 */ /* 0x000fe400078e007f */
[----:B------:R-:W-:-:S02]  /*29110*/  IMAD.MOV.U32 R220, RZ, RZ, R17 ;  /* 0x000000ffffdc7224 */ /* 0x000fc400078e0011 */
[----:B------:R-:W-:Y:S01]  /*29120*/  IMAD.MOV.U32 R212, RZ, RZ, R25 ;  /* 0x000000ffffd47224 */ /* 0x000fe200078e0019 */
[----:B------:R-:W-:Y:S01]  /*29130*/  HMMA.1688.F32.TF32 R124, R180, R18, R228 ;  /* 0x00000012b47c723c */ /* 0x000fe200000810e4 */
[----:B------:R-:W-:Y:S02]  /*29140*/  IMAD.MOV.U32 R213, RZ, RZ, R24 ;  /* 0x000000ffffd57224 */ /* 0x000fe400078e0018 */
[----:B------:R-:W-:Y:S02]  /*29150*/  IMAD.MOV.U32 R214, RZ, RZ, R21 ;  /* 0x000000ffffd67224 */ /* 0x000fe400078e0015 */
[----:B------:R-:W-:-:S03]  /*29160*/  IMAD.MOV.U32 R215, RZ, RZ, R20 ;  /* 0x000000ffffd77224 */ /* 0x000fc600078e0014 */
[----:B--2---:R-:W-:Y:S01]  /*29170*/  HMMA.1688.F32.TF32 R52, R136, R18, R52 ;  /* 0x000000128834723c */ /* 0x004fe20000081034 */
[----:B------:R-:W-:Y:S02]  /*29180*/  IMAD.MOV.U32 R222, RZ, RZ, R13 ;  /* 0x000000ffffde7224 */ /* 0x000fe400078e000d */
[----:B------:R-:W-:-:S05]  /*29190*/  IMAD.MOV.U32 R223, RZ, RZ, R12 ;  /* 0x000000ffffdf7224 */ /* 0x000fca00078e000c */
[-C--:B------:R-:W-:Y:S08]  /*291a0*/  HMMA.1688.F32.TF32 R40, R180, R26.reuse, R40 ;  /* 0x0000001ab428723c */ /* 0x080ff00000081028 */
[-C--:B------:R-:W-:Y:S08]  /*291b0*/  HMMA.1688.F32.TF32 R88, R140, R26.reuse, R88 ;  /* 0x0000001a8c58723c */ /* 0x080ff00000081058 */
[-C--:B------:R-:W-:Y:S08]  /*291c0*/  HMMA.1688.F32.TF32 R104, R136, R26.reuse, R104 ;  /* 0x0000001a8868723c */ /* 0x080ff00000081068 */
[----:B------:R-:W-:Y:S01]  /*291d0*/  HMMA.1688.F32.TF32 R16, R132, R26, R224 ;  /* 0x0000001a8410723c */ /* 0x000fe200000810e0 */
[----:B------:R-:W-:-:S02]  /*291e0*/  IMAD.MOV.U32 R216, RZ, RZ, R9 ;  /* 0x000000ffffd87224 */ /* 0x000fc400078e0009 */
[----:B------:R-:W-:Y:S02]  /*291f0*/  IMAD.MOV.U32 R217, RZ, RZ, R8 ;  /* 0x000000ffffd97224 */ /* 0x000fe400078e0008 */
[----:B------:R-:W-:-:S03]  /*29200*/  IMAD.MOV.U32 R218, RZ, RZ, R5 ;  /* 0x000000ffffda7224 */ /* 0x000fc600078e0005 */
[----:B------:R-:W-:Y:S01]  /*29210*/  HMMA.1688.F32.TF32 R120, R180, R14, R120 ;  /* 0x0000000eb478723c */ /* 0x000fe20000081078 */
[----:B------:R-:W-:-:S07]  /*29220*/  IMAD.MOV.U32 R219, RZ, RZ, R4 ;  /* 0x000000ffffdb7224 */ /* 0x000fce00078e0004 */
[-C--:B------:R-:W-:Y:S08]  /*29230*/  HMMA.1688.F32.TF32 R76, R140, R14.reuse, R76 ;  /* 0x0000000e8c4c723c */ /* 0x080ff0000008104c */
[----:B------:R-:W-:Y:S08]  /*29240*/  HMMA.1688.F32.TF32 R56, R136, R14, R56 ;  /* 0x0000000e8838723c */ /* 0x000ff00000081038 */
[----:B------:R-:W-:Y:S08]  /*29250*/  HMMA.1688.F32.TF32 R12, R132, R22, R212 ;  /* 0x00000016840c723c */ /* 0x000ff000000810d4 */
[-C--:B------:R-:W-:Y:S08]  /*29260*/  HMMA.1688.F32.TF32 R48, R180, R10.reuse, R48 ;  /* 0x0000000ab430723c */ /* 0x080ff00000081030 */
[-C--:B------:R-:W-:Y:S08]  /*29270*/  HMMA.1688.F32.TF32 R96, R140, R10.reuse, R96 ;  /* 0x0000000a8c60723c */ /* 0x080ff00000081060 */
[-C--:B------:R-:W-:Y:S08]  /*29280*/  HMMA.1688.F32.TF32 R112, R136, R10.reuse, R112 ;  /* 0x0000000a8870723c */ /* 0x080ff00000081070 */
[----:B------:R-:W-:Y:S08]  /*29290*/  HMMA.1688.F32.TF32 R8, R132, R10, R220 ;  /* 0x0000000a8408723c */ /* 0x000ff000000810dc */
[C---:B------:R-:W-:Y:S08]  /*292a0*/  HMMA.1688.F32.TF32 R128, R180.reuse, R34, R116 ;  /* 0x00000022b480723c */ /* 0x040ff00000081074 */
[C---:B------:R-:W-:Y:S08]  /*292b0*/  HMMA.1688.F32.TF32 R36, R180.reuse, R30, R36 ;  /* 0x0000001eb424723c */ /* 0x040ff00000081024 */
[C---:B------:R-:W-:Y:S08]  /*292c0*/  HMMA.1688.F32.TF32 R44, R180.reuse, R22, R44 ;  /* 0x00000016b42c723c */ /* 0x040ff0000008102c */
[-C--:B------:R-:W-:Y:S08]  /*292d0*/  HMMA.1688.F32.TF32 R180, R180, R6.reuse, R68 ;  /* 0x00000006b4b4723c */ /* 0x080ff00000081044 */
[-C--:B------:R-:W-:Y:S01]  /*292e0*/  HMMA.1688.F32.TF32 R100, R140, R6.reuse, R100 ;  /* 0x000000068c64723c */ /* 0x080fe20000081064 */
[----:B------:R-:W-:Y:S07]  /*292f0*/  STL [R1+0x1b88], R164 ;  /* 0x001b88a401007387 */ /* 0x000fee0000100800 */
[-C--:B------:R-:W-:Y:S01]  /*29300*/  HMMA.1688.F32.TF32 R116, R136, R6.reuse, R248 ;  /* 0x000000068874723c */ /* 0x080fe200000810f8 */
[----:B------:R-:W-:Y:S04]  /*29310*/  LDS R68, [R0+0x86000] ;  /* 0x0860000000447984 */ /* 0x000fe80000000800 */
[----:B------:R-:W-:Y:S03]  /*29320*/  LDS R70, [R0+0x86800] ;  /* 0x0868000000467984 */ /* 0x000fe60000000800 */
[----:B------:R-:W-:Y:S01]  /*29330*/  HMMA.1688.F32.TF32 R4, R132, R6, R216 ;  /* 0x000000068404723c */ /* 0x000fe200000810d8 */
        /* <DEDUP_REMOVED lines=18> */
[-C--:B------:R-:W-:Y:S03]  /*29460*/  HMMA.1688.F32.TF32 R92, R140, R22.reuse, R92 ;  /* 0x000000168c5c723c */ /* 0x080fe6000008105c */
[----:B------:R-:W-:Y:S04]  /*29470*/  LDS R69, [R2+0x86000] ;  /* 0x0860000002457984 */ /* 0x000fe80000000800 */
[----:B------:R-:W-:Y:S01]  /*29480*/  LDS R71, [R2+0x86800] ;  /* 0x0868000002477984 */ /* 0x000fe20000000800 */
[----:B------:R-:W-:Y:S01]  /*29490*/  HMMA.1688.F32.TF32 R108, R136, R22, R108 ;  /* 0x00000016886c723c */ /* 0x000fe2000008106c */
[----:B------:R-:W-:-:S02]  /*294a0*/  IMAD.MOV.U32 R186, RZ, RZ, R33 ;  /* 0x000000ffffba7224 */ /* 0x000fc400078e0021 */
[----:B------:R-:W-:Y:S01]  /*294b0*/  IMAD.MOV.U32 R187, RZ, RZ, R32 ;  /* 0x000000ffffbb7224 */ /* 0x000fe200078e0020 */
[----:B------:R-:W-:Y:S04]  /*294c0*/  LDS R132, [R3+0x86000] ;  /* 0x0860000003847984 */ /* 0x000fe80000000800 */
[-C--:B------:R-:W-:Y:S01]  /*294d0*/  HMMA.1688.F32.TF32 R84, R140, R30.reuse, R84 ;  /* 0x0000001e8c54723c */ /* 0x080fe20000081054 */
[----:B------:R-:W-:Y:S04]  /*294e0*/  LDS R134, [R3+0x86800] ;  /* 0x0868000003867984 */ /* 0x000fe80000000800 */
[----:B------:R-:W-:Y:S03]  /*294f0*/  LDS R133, [R252+0x86000] ;  /* 0x08600000fc857984 */ /* 0x000fe60000000800 */
[----:B------:R-:W-:Y:S01]  /*29500*/  HMMA.1688.F32.TF32 R64, R136, R30, R64 ;  /* 0x0000001e8840723c */ /* 0x000fe20000081040 */
[----:B------:R-:W-:Y:S01]  /*29510*/  LDS R135, [R252+0x86800] ;  /* 0x08680000fc877984 */ /* 0x000fe20000000800 */
[----:B------:R-:W-:-:S02]  /*29520*/  IMAD.MOV.U32 R205, RZ, RZ, R235 ;  /* 0x000000ffffcd7224 */ /* 0x000fc400078e00eb */
[----:B------:R-:W-:Y:S01]  /*29530*/  IMAD.MOV.U32 R206, RZ, RZ, R234 ;  /* 0x000000ffffce7224 */ /* 0x000fe200078e00ea */
[----:B------:R-:W-:Y:S01]  /*29540*/  LDS R235, [R2+0x86880] ;  /* 0x0868800002eb7984 */ /* 0x000fe20000000800 */
[----:B------:R-:W-:-:S03]  /*29550*/  IMAD.MOV.U32 R204, RZ, RZ, R232 ;  /* 0x000000ffffcc7224 */ /* 0x000fc600078e00e8 */
[----:B------:R-:W-:Y:S04]  /*29560*/  LDS R232, [R0+0x86080] ;  /* 0x0860800000e87984 */ /* 0x000fe80000000800 */
[----:B------:R-:W-:Y:S01]  /*29570*/  LDS R234, [R0+0x86880] ;  /* 0x0868800000ea7984 */ /* 0x000fe20000000800 */
[----:B------:R-:W-:Y:S03]  /*29580*/  HMMA.1688.F32.TF32 R80, R140, R34, R80 ;  /* 0x000000228c50723c */ /* 0x000fe60000081050 */
[----:B------:R-:W-:Y:S04]  /*29590*/  LDS R32, [R3+0x86080] ;  /* 0x0860800003207984 */ /* 0x000fe80000000800 */
[----:B------:R-:W-:Y:S04]  /*295a0*/  LDS R33, [R252+0x86080] ;  /* 0x08608000fc217984 */ /* 0x000fe80000000800 */
[----:B---3--:R-:W1:Y:S04]  /*295b0*/  LDSM.16.M88.4 R24, [R207+0x80] ;  /* 0x00008000cf18783b */ /* 0x008e680000000200 */
[----:B------:R-:W2:Y:S04]  /*295c0*/  LDSM.16.M88.4 R20, [R207+0x8080] ;  /* 0x00808000cf14783b */ /* 0x000ea80000000200 */
[----:B------:R-:W3:Y:S04]  /*295d0*/  LDSM.16.M88.4 R28, [R207+0x10080] ;  /* 0x01008000cf1c783b */ /* 0x000ee80000000200 */
[----:B------:R-:W4:Y:S04]  /*295e0*/  LDSM.16.M88.4 R212, [R207+0x18080] ;  /* 0x01808000cfd4783b */ /* 0x000f280000000200 */
[----:B------:R-:W2:Y:S04]  /*295f0*/  LDSM.16.M88.4 R216, [R207+0x20080] ;  /* 0x02008000cfd8783b */ /* 0x000ea80000000200 */
[----:B------:R-:W2:Y:S04]  /*29600*/  LDSM.16.M88.4 R220, [R207+0x28080] ;  /* 0x02808000cfdc783b */ /* 0x000ea80000000200 */
[----:B------:R-:W2:Y:S04]  /*29610*/  LDSM.16.M88.4 R224, [R207+0x30080] ;  /* 0x03008000cfe0783b */ /* 0x000ea80000000200 */
[----:B------:R-:W2:Y:S04]  /*29620*/  LDSM.16.M88.4 R228, [R207+0x38080] ;  /* 0x03808000cfe4783b */ /* 0x000ea80000000200 */
[----:B-1----:R1:W-:Y:S04]  /*29630*/  STL [R1+0x1b30], R27 ;  /* 0x001b301b01007387 */ /* 0x0023e80000100800 */
        /* <DEDUP_REMOVED lines=27> */
[----:B---3--:R-:W-:Y:S11]  /*297f0*/  HMMA.1688.F32.TF32 R12, R68, R24, R244 ;  /* 0x00000018440c723c */ /* 0x008ff600000810f4 */
[----:B------:R-:W-:Y:S05]  /*29800*/  @!UPT UIADD3 URZ, URZ, URZ, URZ ;  /* 0x0000003f3f3ff290 */ /* 0x000fea000fffe03f */
[----:B------:R-:W-:Y:S01]  /*29810*/  MOV R167, R8 ;  /* 0x0000000800a77202 */ /* 0x000fe20000000f00 */
[----:B------:R-:W-:Y:S02]  /*29820*/  IMAD.MOV.U32 R7, RZ, RZ, R10 ;  /* 0x000000ffff077224 */ /* 0x000fe400078e000a */
[----:B-1----:R-:W-:-:S04]  /*29830*/  IMAD.MOV.U32 R27, RZ, RZ, R11 ;  /* 0x000000ffff1b7224 */ /* 0x002fc800078e000b */
[----:B------:R-:W-:Y:S04]  /*29840*/  STL.64 [R1+0xa0], R12 ;  /* 0x0000a00c01007387 */ /* 0x000fe80000100a00 */
[----:B------:R1:W-:Y:S02]  /*29850*/  STL.64 [R1+0xa8], R14 ;  /* 0x0000a80e01007387 */ /* 0x0003e40000100a00 */
[----:B-1----:R-:W-:Y:S02]  /*29860*/  IMAD.MOV.U32 R15, RZ, RZ, R9 ;  /* 0x000000ffff0f7224 */ /* 0x002fe400078e0009 */
[C---:B----4-:R-:W-:Y:S11]  /*29870*/  HMMA.1688.F32.TF32 R8, R68.reuse, R28, R196 ;  /* 0x0000001c4408723c */ /* 0x050ff600000810c4 */
        /* <DEDUP_REMOVED lines=34> */
[----:B------:R-:W-:Y:S08]  /*29aa0*/  HMMA.1688.F32.TF32 R8, R68, R228, R172 ;  /* 0x000000e44408723c */ /* 0x000ff000000810ac */
[----:B------:R-:W-:Y:S11]  /*29ab0*/  HMMA.1688.F32.TF32 R68, R132, R24, R124 ;  /* 0x000000188444723c */ /* 0x000ff6000008107c */
[----:B------:R-:W-:Y:S05]  /*29ac0*/  @!UPT UIADD3 URZ, URZ, URZ, URZ ;  /* 0x0000003f3f3ff290 */ /* 0x000fea000fffe03f */
[----:B------:R-:W-:Y:S01]  /*29ad0*/  MOV R17, R10 ;  /* 0x0000000a00117202 */ /* 0x000fe20000000f00 */
[----:B------:R-:W-:-:S07]  /*29ae0*/  IMAD.MOV.U32 R18, RZ, RZ, R11 ;  /* 0x000000ffff127224 */ /* 0x000fce00078e000b */
[----:B------:R-:W-:Y:S02]  /*29af0*/  IMAD.MOV.U32 R10, RZ, RZ, R68 ;  /* 0x000000ffff0a7224 */ /* 0x000fe400078e0044 */
[----:B------:R-:W-:Y:S02]  /*29b00*/  IMAD.MOV.U32 R11, RZ, RZ, R69 ;  /* 0x000000ffff0b7224 */ /* 0x000fe400078e0045 */
[----:B------:R-:W-:Y:S02]  /*29b10*/  IMAD.MOV.U32 R12, RZ, RZ, R70 ;  /* 0x000000ffff0c7224 */ /* 0x000fe400078e0046 */
[----:B------:R-:W-:Y:S02]  /*29b20*/  IMAD.MOV.U32 R13, RZ, RZ, R71 ;  /* 0x000000ffff0d7224 */ /* 0x000fe400078e0047 */
[----:B------:R-:W-:Y:S01]  /*29b30*/  HMMA.1688.F32.TF32 R68, R132, R20, R120 ;  /* 0x000000148444723c */ /* 0x000fe20000081078 */
[----:B------:R-:W-:Y:S01]  /*29b40*/  IMAD.MOV.U32 R14, RZ, RZ, R8 ;  /* 0x000000ffff0e7224 */ /* 0x000fe200078e0008 */
[----:B------:R-:W-:Y:S01]  /*29b50*/  LDS R120, [R3+0x86100] ;  /* 0x0861000003787984 */ /* 0x000fe20000000800 */
[----:B------:R-:W-:-:S02]  /*29b60*/  IMAD.MOV.U32 R16, RZ, RZ, R9 ;  /* 0x000000ffff107224 */ /* 0x000fc400078e0009 */
[----:B------:R-:W-:Y:S01]  /*29b70*/  IMAD.MOV.U32 R207, RZ, RZ, R233 ;  /* 0x000000ffffcf7224 */ /* 0x000fe200078e00e9 */
[----:B------:R-:W-:Y:S04]  /*29b80*/  LDS R122, [R3+0x86900] ;  /* 0x08690000037a7984 */ /* 0x000fe80000000800 */
[----:B------:R-:W1:Y:S01]  /*29b90*/  LDS R233, [R2+0x86080] ;  /* 0x0860800002e97984 */ /* 0x000e620000000800 */
[C---:B------:R-:W-:Y:S08]  /*29ba0*/  HMMA.1688.F32.TF32 R248, R132.reuse, R212, R36 ;  /* 0x000000d484f8723c */ /* 0x040ff00000081024 */
[C---:B------:R-:W-:Y:S08]  /*29bb0*/  HMMA.1688.F32.TF32 R172, R132.reuse, R220, R44 ;  /* 0x000000dc84ac723c */ /* 0x040ff0000008102c */
[----:B------:R-:W-:Y:S01]  /*29bc0*/  HMMA.1688.F32.TF32 R176, R132, R224, R48 ;  /* 0x000000e084b0723c */ /* 0x000fe20000081030 */
[----:B------:R-:W-:Y:S01]  /*29bd0*/  IMAD.MOV.U32 R5, RZ, RZ, R68 ;  /* 0x000000ffff057224 */ /* 0x000fe200078e0044 */
[----:B------:R-:W-:Y:S01]  /*29be0*/  LDS R48, [R0+0x86100] ;  /* 0x0861000000307984 */ /* 0x000fe20000000800 */
[----:B------:R-:W-:-:S02]  /*29bf0*/  IMAD.MOV.U32 R6, RZ, RZ, R69 ;  /* 0x000000ffff067224 */ /* 0x000fc400078e0045 */
[----:B------:R-:W-:Y:S01]  /*29c00*/  IMAD.MOV.U32 R8, RZ, RZ, R70 ;  /* 0x000000ffff087224 */ /* 0x000fe200078e0046 */
[----:B------:R-:W-:Y:S01]  /*29c10*/  LDS R50, [R0+0x86900] ;  /* 0x0869000000327984 */ /* 0x000fe20000000800 */
[----:B------:R-:W-:Y:S02]  /*29c20*/  IMAD.MOV.U32 R9, RZ, RZ, R71 ;  /* 0x000000ffff097224 */ /* 0x000fe400078e0047 */
[C---:B------:R-:W-:Y:S08]  /*29c30*/  HMMA.1688.F32.TF32 R68, R132.reuse, R28, R128 ;  /* 0x0000001c8444723c */ /* 0x040ff00000081080 */
[----:B------:R-:W-:Y:S01]  /*29c40*/  HMMA.1688.F32.TF32 R180, R132, R228, R180 ;  /* 0x000000e484b4723c */ /* 0x000fe200000810b4 */
[----:B------:R-:W-:Y:S01]  /*29c50*/  IMAD.MOV.U32 R140, RZ, RZ, R240 ;  /* 0x000000ffff8c7224 */ /* 0x000fe200078e00f0 */
[----:B------:R-:W-:Y:S01]  /*29c60*/  LDS R49, [R2+0x86100] ;  /* 0x0861000002317984 */ /* 0x000fe20000000800 */
[----:B------:R-:W-:-:S02]  /*29c70*/  IMAD.MOV.U32 R141, RZ, RZ, R241 ;  /* 0x000000ffff8d7224 */ /* 0x000fc400078e00f1 */
[----:B------:R-:W-:Y:S01]  /*29c80*/  IMAD.MOV.U32 R142, RZ, RZ, R242 ;  /* 0x000000ffff8e7224 */ /* 0x000fe200078e00f2 */
[----:B------:R-:W-:Y:S01]  /*29c90*/  LDS R51, [R2+0x86900] ;  /* 0x0869000002337984 */ /* 0x000fe20000000800 */
[----:B------:R-:W-:Y:S01]  /*29ca0*/  IMAD.MOV.U32 R143, RZ, RZ, R243 ;  /* 0x000000ffff8f7224 */ /* 0x000fe200078e00f3 */
[----:B------:R-:W-:Y:S01]  /*29cb0*/  HMMA.1688.F32.TF32 R60, R136, R34, R60 ;  /* 0x00000022883c723c */ /* 0x000fe2000008103c */
[----:B------:R-:W-:Y:S01]  /*29cc0*/  MOV R128, R208 ;  /* 0x000000d000807202 */ /* 0x000fe20000000f00 */
[----:B------:R-:W-:Y:S01]  /*29cd0*/  IMAD.MOV.U32 R129, RZ, RZ, R209 ;  /* 0x000000ffff817224 */ /* 0x000fe200078e00d1 */
[----:B------:R-:W-:Y:S04]  /*29ce0*/  LDS R34, [R3+0x86880] ;  /* 0x0868800003227984 */ /* 0x000fe80000000800 */
[----:B------:R-:W-:Y:S04]  /*29cf0*/  STL.64 [R1], R68 ;  /* 0x0000004401007387 */ /* 0x000fe80000100a00 */
[----:B------:R2:W-:Y:S04]  /*29d00*/  STL.64 [R1+0x8], R70 ;  /* 0x0000084601007387 */ /* 0x0005e80000100a00 */
[----:B------:R-:W1:Y:S04]  /*29d10*/  LDL.LU R184, [R1+0x170] ;  /* 0x0001700001b87983 */ /* 0x000e680000300800 */
[----:B------:R-:W1:Y:S04]  /*29d20*/  LDL.LU R185, [R1+0x174] ;  /* 0x0001740001b97983 */ /* 0x000e680000300800 */
[----:B------:R-:W1:Y:S04]  /*29d30*/  LDL.LU R186, [R1+0x178] ;  /* 0x0001780001ba7983 */ /* 0x000e680000300800 */
[----:B------:R-:W1:Y:S04]  /*29d40*/  LDL.LU R187, [R1+0x17c] ;  /* 0x00017c0001bb7983 */ /* 0x000e680000300800 */
        /* <DEDUP_REMOVED lines=16> */
[----:B--2---:R-:W-:Y:S03]  /*29e50*/  HMMA.1688.F32.TF32 R68, R132, R216, R40 ;  /* 0x000000d88444723c */ /* 0x004fe60000081028 */
[----:B------:R-:W-:Y:S04]  /*29e60*/  STL.64 [R1+0x1a98], R250 ;  /* 0x001a98fa01007387 */ /* 0x000fe80000100a00 */
[----:B------:R2:W-:Y:S01]  /*29e70*/  STL.64 [R1+0x1a90], R248 ;  /* 0x001a90f801007387 */ /* 0x0005e20000100a00 */
[----:B------:R-:W-:-:S02]  /*29e80*/  IMAD.MOV.U32 R136, RZ, RZ, R236 ;  /* 0x000000ffff887224 */ /* 0x000fc400078e00ec */
[----:B------:R-:W-:Y:S01]  /*29e90*/  IMAD.MOV.U32 R137, RZ, RZ, R237 ;  /* 0x000000ffff897224 */ /* 0x000fe200078e00ed */
[----:B------:R-:W1:Y:S01]  /*29ea0*/  LDS R35, [R252+0x86880] ;  /* 0x08688000fc237984 */ /* 0x000e620000000800 */
[----:B------:R-:W-:Y:S02]  /*29eb0*/  IMAD.MOV.U32 R124, RZ, RZ, R145 ;  /* 0x000000ffff7c7224 */ /* 0x000fe400078e0091 */
[----:B------:R-:W-:Y:S01]  /*29ec0*/  IMAD.MOV.U32 R125, RZ, RZ, R144 ;  /* 0x000000ffff7d7224 */ /* 0x000fe200078e0090 */
[----:B------:R-:W-:Y:S01]  /*29ed0*/  LDS R121, [R252+0x86100] ;  /* 0x08610000fc797984 */ /* 0x000fe20000000800 */
[----:B------:R-:W-:Y:S02]  /*29ee0*/  IMAD.MOV.U32 R126, RZ, RZ, R146 ;  /* 0x000000ffff7e7224 */ /* 0x000fe400078e0092 */
[----:B------:R-:W-:Y:S01]  /*29ef0*/  IMAD.MOV.U32 R127, RZ, RZ, R147 ;  /* 0x000000ffff7f7224 */ /* 0x000fe200078e0093 */
[----:B------:R-:W1:Y:S04]  /*29f00*/  LDS R123, [R252+0x86900] ;  /* 0x08690000fc7b7984 */ /* 0x000e680000000800 */
[----:B------:R-:W-:Y:S04]  /*29f10*/  STL.64 [R1+0x1aa8], R70 ;  /* 0x001aa84601007387 */ /* 0x000fe80000100a00 */
[----:B------:R2:W-:Y:S04]  /*29f20*/  STL.64 [R1+0x1aa0], R68 ;  /* 0x001aa04401007387 */ /* 0x0005e80000100a00 */
[----:B------:R-:W-:Y:S04]  /*29f30*/  STL.64 [R1+0x1ab8], R174 ;  /* 0x001ab8ae01007387 */ /* 0x000fe80000100a00 */
[----:B------:R-:W-:Y:S04]  /*29f40*/  STL.64 [R1+0x1ab0], R172 ;  /* 0x001ab0ac01007387 */ /* 0x000fe80000100a00 */
[----:B------:R1:W-:Y:S04]  /*29f50*/  STL.64 [R1+0x1ac8], R178 ;  /* 0x001ac8b201007387 */ /* 0x0003e80000100a00 */
[----:B------:R1:W-:Y:S04]  /*29f60*/  STL.64 [R1+0x1ac0], R176 ;  /* 0x001ac0b001007387 */ /* 0x0003e80000100a00 */
[----:B------:R-:W-:Y:S04]  /*29f70*/  STL.64 [R1+0x1ad8], R182 ;  /* 0x001ad8b601007387 */ /* 0x000fe80000100a00 */
[----:B------:R1:W-:Y:S01]  /*29f80*/  STL.64 [R1+0x1ad0], R180 ;  /* 0x001ad0b401007387 */ /* 0x0003e20000100a00 */
[----:B--2---:R-:W-:-:S02]  /*29f90*/  IMAD.MOV.U32 R248, RZ, RZ, R168 ;  /* 0x000000fffff87224 */ /* 0x004fc400078e00a8 */
[----:B------:R-:W-:Y:S01]  /*29fa0*/  IMAD.MOV.U32 R249, RZ, RZ, R169 ;  /* 0x000000fffff97224 */ /* 0x000fe200078e00a9 */
[----:B------:R-:W-:Y:S01]  /*29fb0*/  MOV R251, R171 ;  /* 0x000000ab00fb7202 */ /* 0x000fe20000000f00 */
[----:B------:R-:W-:Y:S02]  /*29fc0*/  IMAD.MOV.U32 R250, RZ, RZ, R170 ;  /* 0x000000fffffa7224 */ /* 0x000fe400078e00aa */
[----:B------:R-:W-:Y:S02]  /*29fd0*/  IMAD.MOV.U32 R138, RZ, RZ, R238 ;  /* 0x000000ffff8a7224 */ /* 0x000fe400078e00ee */
[----:B------:R-:W-:Y:S02]  /*29fe0*/  IMAD.MOV.U32 R139, RZ, RZ, R239 ;  /* 0x000000ffff8b7224 */ /* 0x000fe400078e00ef */
[----:B------:R-:W-:Y:S02]  /*29ff0*/  IMAD.MOV.U32 R68, RZ, RZ, R148 ;  /* 0x000000ffff447224 */ /* 0x000fe400078e0094 */
[----:B------:R-:W-:-:S02]  /*2a000*/  IMAD.MOV.U32 R69, RZ, RZ, R149 ;  /* 0x000000ffff457224 */ /* 0x000fc400078e0095 */
[----:B------:R-:W-:Y:S02]  /*2a010*/  IMAD.MOV.U32 R70, RZ, RZ, R150 ;  /* 0x000000ffff467224 */ /* 0x000fe400078e0096 */
[----:B------:R-:W-:Y:S02]  /*2a020*/  IMAD.MOV.U32 R71, RZ, RZ, R151 ;  /* 0x000000ffff477224 */ /* 0x000fe400078e0097 */
[----:B------:R-:W-:Y:S02]  /*2a030*/  IMAD.MOV.U32 R130, RZ, RZ, R210 ;  /* 0x000000ffff827224 */ /* 0x000fe400078e00d2 */
[----:B------:R-:W-:Y:S01]  /*2a040*/  IMAD.MOV.U32 R131, RZ, RZ, R211 ;  /* 0x000000ffff837224 */ /* 0x000fe200078e00d3 */
[C---:B-1----:R-:W-:Y:S08]  /*2a050*/  HMMA.1688.F32.TF32 R184, R232.reuse, R24, R184 ;  /* 0x00000018e8b8723c */ /* 0x042ff000000810b8 */
[C---:B---3--:R-:W-:Y:S08]  /*2a060*/  HMMA.1688.F32.TF32 R188, R232.reuse, R20, R188 ;  /* 0x00000014e8bc723c */ /* 0x048ff000000810bc */
[C---:B----4-:R-:W-:Y:S07]  /*2a070*/  HMMA.1688.F32.TF32 R192, R232.reuse, R28, R192 ;  /* 0x0000001ce8c0723c */ /* 0x050fee00000810c0 */
[----:B------:R-:W-:Y:S01]  /*2a080*/  STL [R1+0x1a8c], R184 ;  /* 0x001a8cb801007387 */ /* 0x000fe20000100800 */
[C---:B------:R-:W-:Y:S03]  /*2a090*/  HMMA.1688.F32.TF32 R196, R232.reuse, R212, R196 ;  /* 0x000000d4e8c4723c */ /* 0x040fe600000810c4 */
[----:B------:R-:W-:Y:S05]  /*2a0a0*/  STL [R1+0x1a88], R185 ;  /* 0x001a88b901007387 */ /* 0x000fea0000100800 */
[----:B------:R-:W-:Y:S01]  /*2a0b0*/  HMMA.1688.F32.TF32 R200, R232, R216, R200 ;  /* 0x000000d8e8c8723c */ /* 0x000fe200000810c8 */
[----:B------:R-:W-:Y:S04]  /*2a0c0*/  STL [R1+0x1a84], R186 ;  /* 0x001a84ba01007387 */ /* 0x000fe80000100800 */
[----:B------:R-:W-:Y:S04]  /*2a0d0*/  STL [R1+0x1a80], R187 ;  /* 0x001a80bb01007387 */ /* 0x000fe80000100800 */
[----:B------:R-:W-:Y:S04]  /*2a0e0*/  STL.64 [R1+0x1ae8], R190 ;  /* 0x001ae8be01007387 */ /* 0x000fe80000100a00 */
[----:B------:R-:W-:Y:S04]  /*2a0f0*/  STL.64 [R1+0x1ae0], R188 ;  /* 0x001ae0bc01007387 */ /* 0x000fe80000100a00 */
[----:B------:R-:W-:Y:S04]  /*2a100*/  STL.64 [R1+0x1af8], R194 ;  /* 0x001af8c201007387 */ /* 0x000fe80000100a00 */
[----:B------:R-:W-:Y:S04]  /*2a110*/  STL.64 [R1+0x1af0], R192 ;  /* 0x001af0c001007387 */ /* 0x000fe80000100a00 */
[----:B------:R1:W-:Y:S04]  /*2a120*/  STL [R1+0x1a7c], R196 ;  /* 0x001a7cc401007387 */ /* 0x0003e80000100800 */
[----:B------:R2:W-:Y:S04]  /*2a130*/  STL [R1+0x1a78], R197 ;  /* 0x001a78c501007387 */ /* 0x0005e80000100800 */
[----:B------:R3:W-:Y:S04]  /*2a140*/  STL [R1+0x1a74], R198 ;  /* 0x001a74c601007387 */ /* 0x0007e80000100800 */
[----:B------:R4:W-:Y:S04]  /*2a150*/  STL [R1+0x1a70], R199 ;  /* 0x001a70c701007387 */ /* 0x0009e80000100800 */
[----:B------:R-:W-:Y:S04]  /*2a160*/  STL.64 [R1+0x1b08], R202 ;  /* 0x001b08ca01007387 */ /* 0x000fe80000100a00 */
[----:B------:R1:W-:Y:S04]  /*2a170*/  STL.64 [R1+0x1b00], R200 ;  /* 0x001b00c801007387 */ /* 0x0003e80000100a00 */
        /* <DEDUP_REMOVED lines=24> */
[----:B--2---:R-:W-:-:S02]  /*2a300*/  IMAD.MOV.U32 R43, RZ, RZ, R148 ;  /* 0x000000ffff2b7224 */ /* 0x004fc400078e0094 */
[----:B---3--:R-:W-:Y:S01]  /*2a310*/  IMAD.MOV.U32 R42, RZ, RZ, R149 ;  /* 0x000000ffff2a7224 */ /* 0x008fe200078e0095 */
[----:B----4-:R-:W-:Y:S01]  /*2a320*/  MOV R41, R150 ;  /* 0x0000009600297202 */ /* 0x010fe20000000f00 */
[----:B------:R-:W-:Y:S02]  /*2a330*/  IMAD.MOV.U32 R40, RZ, RZ, R151 ;  /* 0x000000ffff287224 */ /* 0x000fe400078e0097 */
[----:B------:R-:W2:Y:S04]  /*2a340*/  LDL.LU R151, [R1+0x1bfc] ;  /* 0x001bfc0001977983 */ /* 0x000ea80000300800 */
[----:B------:R-:W3:Y:S04]  /*2a350*/  LDL.LU R150, [R1+0x1bf8] ;  /* 0x001bf80001967983 */ /* 0x000ee80000300800 */
[----:B------:R-:W4:Y:S04]  /*2a360*/  LDL.LU R149, [R1+0x1bf4] ;  /* 0x001bf40001957983 */ /* 0x000f280000300800 */
[----:B------:R-:W4:Y:S01]  /*2a370*/  LDL.LU R148, [R1+0x1bf0] ;  /* 0x001bf00001947983 */ /* 0x000f220000300800 */
[----:B------:R-:W-:-:S02]  /*2a380*/  IMAD.MOV.U32 R47, RZ, RZ, R145 ;  /* 0x000000ffff2f7224 */ /* 0x000fc400078e0091 */
[----:B------:R-:W-:Y:S02]  /*2a390*/  IMAD.MOV.U32 R46, RZ, RZ, R144 ;  /* 0x000000ffff2e7224 */ /* 0x000fe400078e0090 */
[----:B------:R-:W-:Y:S02]  /*2a3a0*/  IMAD.MOV.U32 R45, RZ, RZ, R146 ;  /* 0x000000ffff2d7224 */ /* 0x000fe400078e0092 */
[----:B------:R-:W-:Y:S02]  /*2a3b0*/  IMAD.MOV.U32 R44, RZ, RZ, R147 ;  /* 0x000000ffff2c7224 */ /* 0x000fe400078e0093 */
[----:B------:R-:W4:Y:S04]  /*2a3c0*/  LDL.LU R147, [R1+0x1bec] ;  /* 0x001bec0001937983 */ /* 0x000f280000300800 */
[----:B------:R-:W4:Y:S04]  /*2a3d0*/  LDL.LU R146, [R1+0x1be8] ;  /* 0x001be80001927983 */ /* 0x000f280000300800 */
[----:B------:R-:W4:Y:S04]  /*2a3e0*/  LDL.LU R144, [R1+0x1be4] ;  /* 0x001be40001907983 */ /* 0x000f280000300800 */
[----:B------:R-:W4:Y:S01]  /*2a3f0*/  LDL.LU R145, [R1+0x1be0] ;  /* 0x001be00001917983 */ /* 0x000f220000300800 */
[----:B--2---:R-:W-:Y:S01]  /*2a400*/  IMAD.MOV.U32 R179, RZ, RZ, R151 ;  /* 0x000000ffffb37224 */ /* 0x004fe200078e0097 */
[----:B---3--:R-:W-:Y:S01]  /*2a410*/  MOV R178, R150 ;  /* 0x0000009600b27202 */ /* 0x008fe20000000f00 */
[----:B----4-:R-:W-:-:S02]  /*2a420*/  IMAD.MOV.U32 R177, RZ, RZ, R149 ;  /* 0x000000ffffb17224 */ /* 0x010fc400078e0095 */
[----:B------:R-:W-:Y:S02]  /*2a430*/  IMAD.MOV.U32 R176, RZ, RZ, R148 ;  /* 0x000000ffffb07224 */ /* 0x000fe400078e0094 */
[----:B------:R-:W2:Y:S04]  /*2a440*/  LDL.LU R148, [R1+0x1bdc] ;  /* 0x001bdc0001947983 */ /* 0x000ea80000300800 */
[----:B------:R-:W2:Y:S04]  /*2a450*/  LDL.LU R149, [R1+0x1bd8] ;  /* 0x001bd80001957983 */ /* 0x000ea80000300800 */
[----:B------:R-:W2:Y:S04]  /*2a460*/  LDL.LU R150, [R1+0x1bd4] ;  /* 0x001bd40001967983 */ /* 0x000ea80000300800 */
[----:B------:R-:W2:Y:S01]  /*2a470*/  LDL.LU R151, [R1+0x1bd0] ;  /* 0x001bd00001977983 */ /* 0x000ea20000300800 */
[----:B------:R-:W-:-:S02]  /*2a480*/  IMAD.MOV.U32 R135, RZ, RZ, R147 ;  /* 0x000000ffff877224 */ /* 0x000fc400078e0093 */
[----:B------:R-:W-:Y:S02]  /*2a490*/  IMAD.MOV.U32 R134, RZ, RZ, R146 ;  /* 0x000000ffff867224 */ /* 0x000fe400078e0092 */
[----:B------:R-:W-:Y:S02]  /*2a4a0*/  IMAD.MOV.U32 R132, RZ, RZ, R144 ;  /* 0x000000ffff847224 */ /* 0x000fe400078e0090 */
[----:B------:R-:W3:Y:S01]  /*2a4b0*/  LDL.LU R144, [R1+0x1bcc] ;  /* 0x001bcc0001907983 */ /* 0x000ee20000300800 */
[----:B------:R-:W-:-:S03]  /*2a4c0*/  IMAD.MOV.U32 R133, RZ, RZ, R145 ;  /* 0x000000ffff857224 */ /* 0x000fc600078e0091 */
[----:B------:R-:W3:Y:S04]  /*2a4d0*/  LDL.LU R145, [R1+0x1bc8] ;  /* 0x001bc80001917983 */ /* 0x000ee80000300800 */
[----:B------:R-:W3:Y:S04]  /*2a4e0*/  LDL.LU R146, [R1+0x1bc4] ;  /* 0x001bc40001927983 */ /* 0x000ee80000300800 */
[----:B------:R-:W3:Y:S04]  /*2a4f0*/  LDL.LU R147, [R1+0x1bc0] ;  /* 0x001bc00001937983 */ /* 0x000ee80000300800 */
[----:B------:R-:W4:Y:S04]  /*2a500*/  LDL.LU R180, [R1+0x1d0] ;  /* 0x0001d00001b47983 */ /* 0x000f280000300800 */
[----:B------:R-:W4:Y:S04]  /*2a510*/  LDL.LU R181, [R1+0x1d4] ;  /* 0x0001d40001b57983 */ /* 0x000f280000300800 */
[----:B------:R-:W4:Y:S04]  /*2a520*/  LDL.LU R182, [R1+0x1d8] ;  /* 0x0001d80001b67983 */ /* 0x000f280000300800 */
[----:B------:R-:W4:Y:S01]  /*2a530*/  LDL.LU R183, [R1+0x1dc] ;  /* 0x0001dc0001b77983 */ /* 0x000f220000300800 */
[----:B------:R-:W-:Y:S01]  /*2a540*/  IMAD.MOV.U32 R36, RZ, RZ, R211 ;  /* 0x000000ffff247224 */ /* 0x000fe200078e00d3 */
[----:B------:R-:W-:Y:S01]  /*2a550*/  HMMA.1688.F32.TF32 R204, R232, R220, R204 ;  /* 0x000000dce8cc723c */ /* 0x000fe200000810cc */
[----:B------:R-:W-:-:S02]  /*2a560*/  IMAD.MOV.U32 R37, RZ, RZ, R210 ;  /* 0x000000ffff257224 */ /* 0x000fc400078e00d2 */
[----:B------:R-:W-:Y:S02]  /*2a570*/  IMAD.MOV.U32 R38, RZ, RZ, R209 ;  /* 0x000000ffff267224 */ /* 0x000fe400078e00d1 */
[----:B------:R-:W-:-:S03]  /*2a580*/  IMAD.MOV.U32 R39, RZ, RZ, R208 ;  /* 0x000000ffff277224 */ /* 0x000fc600078e00d0 */
[C---:B------:R-:W-:Y:S08]  /*2a590*/  HMMA.1688.F32.TF32 R72, R32.reuse, R24, R72 ;  /* 0x000000182048723c */ /* 0x040ff00000081048 */
[C---:B------:R-:W-:Y:S08]  /*2a5a0*/  HMMA.1688.F32.TF32 R76, R32.reuse, R20, R76 ;  /* 0x00000014204c723c */ /* 0x040ff0000008104c */
[C---:B------:R-:W-:Y:S08]  /*2a5b0*/  HMMA.1688.F32.TF32 R80, R32.reuse, R28, R80 ;  /* 0x0000001c2050723c */ /* 0x040ff00000081050 */
[C---:B------:R-:W-:Y:S08]  /*2a5c0*/  HMMA.1688.F32.TF32 R84, R32.reuse, R212, R84 ;  /* 0x000000d42054723c */ /* 0x040ff00000081054 */
[C---:B------:R-:W-:Y:S08]  /*2a5d0*/  HMMA.1688.F32.TF32 R88, R32.reuse, R216, R88 ;  /* 0x000000d82058723c */ /* 0x040ff00000081058 */
[C---:B------:R-:W-:Y:S08]  /*2a5e0*/  HMMA.1688.F32.TF32 R92, R32.reuse, R220, R92 ;  /* 0x000000dc205c723c */ /* 0x040ff0000008105c */
[C---:B------:R-:W-:Y:S08]  /*2a5f0*/  HMMA.1688.F32.TF32 R96, R32.reuse, R224, R96 ;  /* 0x000000e02060723c */ /* 0x040ff00000081060 */
[----:B------:R-:W-:Y:S01]  /*2a600*/  HMMA.1688.F32.TF32 R100, R32, R228, R100 ;  /* 0x000000e42064723c */ /* 0x000fe20000081064 */
[----:B------:R-:W-:Y:S07]  /*2a610*/  STL.64 [R1+0x1b18], R206 ;  /* 0x001b18ce01007387 */ /* 0x000fee0000100a00 */
[----:B------:R-:W-:Y:S01]  /*2a620*/  HMMA.1688.F32.TF32 R32, R48, R20, R132 ;  /* 0x000000143020723c */ /* 0x000fe20000081084 */
[----:B------:R1:W-:Y:S01]  /*2a630*/  STL.64 [R1+0x1b10], R204 ;  /* 0x001b10cc01007387 */ /* 0x0003e20000100a00 */
[----:B------:R-:W-:-:S02]  /*2a640*/  IMAD.MOV.U32 R172, RZ, RZ, R171 ;  /* 0x000000ffffac7224 */ /* 0x000fc400078e00ab */
[----:B------:R-:W-:-:S04]  /*2a650*/  IMAD.MOV.U32 R173, RZ, RZ, R170 ;  /* 0x000000ffffad7224 */ /* 0x000fc800078e00aa */
[----:B------:R-:W-:Y:S01]  /*2a660*/  HMMA.1688.F32.TF32 R52, R120, R24, R52 ;  /* 0x000000187834723c */ /* 0x000fe20000081034 */
[----:B------:R-:W-:-:S07]  /*2a670*/  IMAD.MOV.U32 R174, RZ, RZ, R169 ;  /* 0x000000ffffae7224 */ /* 0x000fce00078e00a9 */
[----:B------:R-:W-:Y:S01]  /*2a680*/  HMMA.1688.F32.TF32 R56, R120, R20, R56 ;  /* 0x000000147838723c */ /* 0x000fe20000081038 */
[----:B------:R-:W-:-:S07]  /*2a690*/  IMAD.MOV.U32 R175, RZ, RZ, R168 ;  /* 0x000000ffffaf7224 */ /* 0x000fce00078e00a8 */
[----:B------:R-:W-:Y:S01]  /*2a6a0*/  HMMA.1688.F32.TF32 R60, R120, R28, R60 ;  /* 0x0000001c783c723c */ /* 0x000fe2000008103c */
[----:B-1----:R-:W-:-:S07]  /*2a6b0*/  IMAD.MOV.U32 R196, RZ, RZ, R32 ;  /* 0x000000ffffc47224 */ /* 0x002fce00078e0020 */
[----:B------:R-:W-:Y:S01]  /*2a6c0*/  HMMA.1688.F32.TF32 R64, R120, R212, R64 ;  /* 0x000000d47840723c */ /* 0x000fe20000081040 */
[----:B------:R-:W-:-:S07]  /*2a6d0*/  IMAD.MOV.U32 R197, RZ, RZ, R33 ;  /* 0x000000ffffc57224 */ /* 0x000fce00078e0021 */
[----:B------:R-:W-:Y:S01]  /*2a6e0*/  HMMA.1688.F32.TF32 R104, R120, R216, R104 ;  /* 0x000000d87868723c */ /* 0x000fe20000081068 */
[----:B------:R-:W-:-:S07]  /*2a6f0*/  IMAD.MOV.U32 R198, RZ, RZ, R34 ;  /* 0x000000ffffc67224 */ /* 0x000fce00078e0022 */
[----:B------:R-:W-:Y:S01]  /*2a700*/  HMMA.1688.F32.TF32 R108, R120, R220, R108 ;  /* 0x000000dc786c723c */ /* 0x000fe2000008106c */
[----:B------:R-:W-:-:S07]  /*2a710*/  IMAD.MOV.U32 R199, RZ, RZ, R35 ;  /* 0x000000ffffc77224 */ /* 0x000fce00078e0023 */
[C---:B------:R-:W-:Y:S08]  /*2a720*/  HMMA.1688.F32.TF32 R112, R120.reuse, R224, R112 ;  /* 0x000000e07870723c */ /* 0x040ff00000081070 */
[----:B------:R-:W-:Y:S01]  /*2a730*/  HMMA.1688.F32.TF32 R116, R120, R228, R116 ;  /* 0x000000e47874723c */ /* 0x000fe20000081074 */
[----:B------:R-:W-:Y:S02]  /*2a740*/  IMAD.MOV.U32 R188, RZ, RZ, R156 ;  /* 0x000000ffffbc7224 */ /* 0x000fe400078e009c */
[----:B------:R-:W-:-:S02]  /*2a750*/  IMAD.MOV.U32 R189, RZ, RZ, R157 ;  /* 0x000000ffffbd7224 */ /* 0x000fc400078e009d */
[----:B------:R-:W-:Y:S02]  /*2a760*/  IMAD.MOV.U32 R190, RZ, RZ, R158 ;  /* 0x000000ffffbe7224 */ /* 0x000fe400078e009e */
[----:B------:R-:W-:Y:S01]  /*2a770*/  IMAD.MOV.U32 R191, RZ, RZ, R152 ;  /* 0x000000ffffbf7224 */ /* 0x000fe200078e0098 */
[----:B------:R-:W-:Y:S01]  /*2a780*/  HMMA.1688.F32.TF32 R32, R48, R28, R176 ;  /* 0x0000001c3020723c */ /* 0x000fe200000810b0 */
[----:B------:R-:W-:Y:S01]  /*2a790*/  IMAD.MOV.U32 R192, RZ, RZ, R153 ;  /* 0x000000ffffc07224 */ /* 0x000fe200078e0099 */
[----:B------:R-:W-:Y:S01]  /*2a7a0*/  MOV R193, R154 ;  /* 0x0000009a00c17202 */ /* 0x000fe20000000f00 */
[----:B------:R-:W-:Y:S01]  /*2a7b0*/  IMAD.MOV.U32 R194, RZ, RZ, R155 ;  /* 0x000000ffffc27224 */ /* 0x000fe200078e009b */
[----:B------:R-:W-:Y:S03]  /*2a7c0*/  LDS R168, [R3+0x86180] ;  /* 0x0861800003a87984 */ /* 0x000fe60000000800 */
[----:B------:R-:W-:Y:S01]  /*2a7d0*/  MOV R176, R19 ;  /* 0x0000001300b07202 */ /* 0x000fe20000000f00 */
[----:B------:R-:W-:Y:S01]  /*2a7e0*/  IMAD.MOV.U32 R177, RZ, RZ, R164 ;  /* 0x000000ffffb17224 */ /* 0x000fe200078e00a4 */
[----:B------:R-:W-:Y:S01]  /*2a7f0*/  LDS R170, [R3+0x86980] ;  /* 0x0869800003aa7984 */ /* 0x000fe20000000800 */
[----:B------:R-:W-:-:S02]  /*2a800*/  IMAD.MOV.U32 R178, RZ, RZ, R165 ;  /* 0x000000ffffb27224 */ /* 0x000fc400078e00a5 */
[----:B------:R-:W-:Y:S01]  /*2a810*/  IMAD.MOV.U32 R179, RZ, RZ, R166 ;  /* 0x000000ffffb37224 */ /* 0x000fe200078e00a6 */
[----:B------:R-:W-:Y:S01]  /*2a820*/  LDS R169, [R252+0x86180] ;  /* 0x08618000fca97984 */ /* 0x000fe20000000800 */
[----:B------:R-:W-:Y:S02]  /*2a830*/  IMAD.MOV.U32 R195, RZ, RZ, R244 ;  /* 0x000000ffffc37224 */ /* 0x000fe400078e00f4 */
[----:B------:R-:W-:Y:S01]  /*2a840*/  IMAD.MOV.U32 R200, RZ, RZ, R245 ;  /* 0x000000ffffc87224 */ /* 0x000fe200078e00f5 */
[----:B------:R-:W-:Y:S01]  /*2a850*/  LDS R171, [R252+0x86980] ;  /* 0x08698000fcab7984 */ /* 0x000fe20000000800 */
[----:B------:R-:W-:Y:S02]  /*2a860*/  IMAD.MOV.U32 R201, RZ, RZ, R246 ;  /* 0x000000ffffc97224 */ /* 0x000fe400078e00f6 */
[----:B------:R-:W-:Y:S02]  /*2a870*/  IMAD.MOV.U32 R202, RZ, RZ, R247 ;  /* 0x000000ffffca7224 */ /* 0x000fe400078e00f7 */
[----:B------:R-:W-:-:S02]  /*2a880*/  IMAD.MOV.U32 R203, RZ, RZ, R159 ;  /* 0x000000ffffcb7224 */ /* 0x000fc400078e009f */
[----:B------:R-:W-:Y:S02]  /*2a890*/  IMAD.MOV.U32 R204, RZ, RZ, R167 ;  /* 0x000000ffffcc7224 */ /* 0x000fe400078e00a7 */
[----:B------:R-:W-:Y:S02]  /*2a8a0*/  IMAD.MOV.U32 R205, RZ, RZ, R15 ;  /* 0x000000ffffcd7224 */ /* 0x000fe400078e000f */
[----:B------:R-:W-:Y:S02]  /*2a8b0*/  IMAD.MOV.U32 R206, RZ, RZ, R7 ;  /* 0x000000ffffce7224 */ /* 0x000fe400078e0007 */
[----:B------:R-:W-:Y:S01]  /*2a8c0*/  IMAD.MOV.U32 R207, RZ, RZ, R27 ;  /* 0x000000ffffcf7224 */ /* 0x000fe200078e001b */
[C---:B---3--:R-:W-:Y:S08]  /*2a8d0*/  HMMA.1688.F32.TF32 R208, R232.reuse, R224, R144 ;  /* 0x000000e0e8d0723c */ /* 0x048ff00000081090 */
[----:B--2---:R-:W-:Y:S01]  /*2a8e0*/  HMMA.1688.F32.TF32 R232, R232, R228, R148 ;  /* 0x000000e4e8e8723c */ /* 0x004fe20000081094 */
[----:B------:R-:W-:Y:S04]  /*2a8f0*/  LDS R148, [R0+0x86180] ;  /* 0x0861800000947984 */ /* 0x000fe80000000800 */
[----:B------:R-:W-:Y:S04]  /*2a900*/  LDS R150, [R0+0x86980] ;  /* 0x0869800000967984 */ /* 0x000fe80000000800 */
[----:B------:R-:W-:Y:S04]  /*2a910*/  LDS R149, [R2+0x86180] ;  /* 0x0861800002957984 */ /* 0x000fe80000000800 */
[----:B------:R-:W1:Y:S01]  /*2a920*/  LDS R151, [R2+0x86980] ;  /* 0x0869800002977984 */ /* 0x000e620000000800 */
[----:B----4-:R-:W-:Y:S03]  /*2a930*/  HMMA.1688.F32.TF32 R144, R48, R24, R180 ;  /* 0x000000183090723c */ /* 0x010fe600000810b4 */
[----:B------:R-:W-:Y:S04]  /*2a940*/  STL.64 [R1+0x1b28], R210 ;  /* 0x001b28d201007387 */ /* 0x000fe80000100a00 */
[----:B------:R-:W-:Y:S11]  /*2a950*/  STL.64 [R1+0x1b20], R208 ;  /* 0x001b20d001007387 */ /* 0x000ff60000100a00 */
[----:B------:R-:W-:Y:S05]  /*2a960*/  @!UPT UIADD3 URZ, URZ, URZ, URZ ;  /* 0x0000003f3f3ff290 */ /* 0x000fea000fffe03f */
[----:B------:R-:W-:Y:S04]  /*2a970*/  STL.64 [R1+0xd0], R144 ;  /* 0x0000d09001007387 */ /* 0x000fe80000100a00 */
[----:B------:R1:W-:Y:S02]  /*2a980*/  STL.64 [R1+0xd8], R146 ;  /* 0x0000d89201007387 */ /* 0x0003e40000100a00 */
[----:B-1----:R-:W-:Y:S07]  /*2a990*/  HMMA.1688.F32.TF32 R144, R148, R224, R248 ;  /* 0x000000e09490723c */ /* 0x002fee00000810f8 */
[----:B------:R-:W-:-:S02]  /*2a9a0*/  IMAD.MOV.U32 R248, RZ, RZ, R5 ;  /* 0x000000fffff87224 */ /* 0x000fc400078e0005 */
[----:B------:R-:W2:Y:S01]  /*2a9b0*/  LDL.LU R5, [R1+0x1bbc] ;  /* 0x001bbc0001057983 */ /* 0x000ea20000300800 */
[----:B------:R-:W-:Y:S01]  /*2a9c0*/  IMAD.MOV.U32 R249, RZ, RZ, R6 ;  /* 0x000000fffff97224 */ /* 0x000fe200078e0006 */
[----:B------:R-:W-:Y:S01]  /*2a9d0*/  HMMA.1688.F32.TF32 R132, R148, R212, R68 ;  /* 0x000000d49484723c */ /* 0x000fe20000081044 */
[----:B------:R-:W-:Y:S01]  /*2a9e0*/  IMAD.MOV.U32 R250, RZ, RZ, R8 ;  /* 0x000000fffffa7224 */ /* 0x000fe200078e0008 */
[----:B------:R-:W2:Y:S01]  /*2a9f0*/  LDL.LU R6, [R1+0x1bb8] ;  /* 0x001bb80001067983 */ /* 0x000ea20000300800 */
[----:B------:R-:W-:-:S03]  /*2aa00*/  IMAD.MOV.U32 R251, RZ, RZ, R9 ;  /* 0x000000fffffb7224 */ /* 0x000fc600078e0009 */
[----:B------:R-:W3:Y:S01]  /*2aa10*/  LDL.LU R8, [R1+0x1bb4] ;  /* 0x001bb40001087983 */ /* 0x000ee20000300800 */
[----:B------:R-:W-:Y:S02]  /*2aa20*/  IMAD.MOV.U32 R68, RZ, RZ, R10 ;  /* 0x000000ffff447224 */ /* 0x000fe400078e000a */
[----:B------:R-:W-:Y:S01]  /*2aa30*/  IMAD.MOV.U32 R69, RZ, RZ, R11 ;  /* 0x000000ffff457224 */ /* 0x000fe200078e000b */
[----:B------:R-:W3:Y:S01]  /*2aa40*/  LDL.LU R9, [R1+0x1bb0] ;  /* 0x001bb00001097983 */ /* 0x000ee20000300800 */
[----:B------:R-:W-:Y:S01]  /*2aa50*/  IMAD.MOV.U32 R70, RZ, RZ, R12 ;  /* 0x000000ffff467224 */ /* 0x000fe200078e000c */
[----:B------:R-:W-:Y:S02]  /*2aa60*/  HMMA.1688.F32.TF32 R120, R148, R24, R172 ;  /* 0x000000189478723c */ /* 0x000fe400000810ac */
[----:B------:R-:W3:Y:S01]  /*2aa70*/  LDL.LU R10, [R1+0x1bac] ;  /* 0x001bac00010a7983 */ /* 0x000ee20000300800 */
[----:B------:R-:W-:-:S03]  /*2aa80*/  IMAD.MOV.U32 R71, RZ, RZ, R13 ;  /* 0x000000ffff477224 */ /* 0x000fc600078e000d */
[----:B------:R-:W3:Y:S01]  /*2aa90*/  LDL.LU R11, [R1+0x1ba8] ;  /* 0x001ba800010b7983 */ /* 0x000ee20000300800 */
[----:B------:R-:W-:-:S03]  /*2aaa0*/  IMAD.MOV.U32 R172, RZ, RZ, R14 ;  /* 0x000000ffffac7224 */ /* 0x000fc600078e000e */
[----:B------:R-:W4:Y:S01]  /*2aab0*/  LDL.LU R12, [R1+0x1ba4] ;  /* 0x001ba400010c7983 */ /* 0x000f220000300800 */
[----:B------:R-:W-:-:S03]  /*2aac0*/  IMAD.MOV.U32 R173, RZ, RZ, R16 ;  /* 0x000000ffffad7224 */ /* 0x000fc600078e0010 */
[----:B------:R-:W4:Y:S01]  /*2aad0*/  LDL.LU R13, [R1+0x1ba0] ;  /* 0x001ba000010d7983 */ /* 0x000f220000300800 */
[----:B------:R-:W-:-:S03]  /*2aae0*/  IMAD.MOV.U32 R174, RZ, RZ, R17 ;  /* 0x000000ffffae7224 */ /* 0x000fc600078e0011 */
[----:B------:R-:W4:Y:S01]  /*2aaf0*/  LDL.LU R14, [R1+0x1b9c] ;  /* 0x001b9c00010e7983 */ /* 0x000f220000300800 */
[----:B------:R-:W-:-:S03]  /*2ab00*/  IMAD.MOV.U32 R175, RZ, RZ, R18 ;  /* 0x000000ffffaf7224 */ /* 0x000fc600078e0012 */
[----:B------:R-:W2:Y:S04]  /*2ab10*/  LDL.LU R16, [R1+0x1b98] ;  /* 0x001b980001107983 */ /* 0x000ea80000300800 */
[----:B------:R-:W2:Y:S04]  /*2ab20*/  LDL.LU R17, [R1+0x1b94] ;  /* 0x001b940001117983 */ /* 0x000ea80000300800 */
[----:B------:R-:W2:Y:S01]  /*2ab30*/  LDL.LU R18, [R1+0x1b90] ;  /* 0x001b900001127983 */ /* 0x000ea20000300800 */
[----:B------:R-:W-:-:S03]  /*2ab40*/  IMAD.MOV.U32 R180, RZ, RZ, R160 ;  /* 0x000000ffffb47224 */ /* 0x000fc600078e00a0 */
[----:B------:R-:W2:Y:S01]  /*2ab50*/  LDL.LU R19, [R1+0x1b8c] ;  /* 0x001b8c0001137983 */ /* 0x000ea20000300800 */
        /* <DEDUP_REMOVED lines=30> */
[----:B------:R-:W-:Y:S01]  /*2ad40*/  IMAD.MOV.U32 R184, RZ, RZ, R32 ;  /* 0x000000ffffb87224 */ /* 0x000fe200078e0020 */
[----:B------:R-:W-:Y:S01]  /*2ad50*/  MOV R187, R35 ;  /* 0x0000002300bb7202 */ /* 0x000fe20000000f00 */
[----:B------:R-:W-:-:S02]  /*2ad60*/  IMAD.MOV.U32 R185, RZ, RZ, R33 ;  /* 0x000000ffffb97224 */ /* 0x000fc400078e0021 */
[----:B------:R-:W-:Y:S02]  /*2ad70*/  IMAD.MOV.U32 R186, RZ, RZ, R34 ;  /* 0x000000ffffba7224 */ /* 0x000fe400078e0022 */
[C---:B------:R-:W-:Y:S08]  /*2ad80*/  HMMA.1688.F32.TF32 R32, R48.reuse, R212, R44 ;  /* 0x000000d43020723c */ /* 0x040ff0000008102c */
[C---:B------:R-:W-:Y:S01]  /*2ad90*/  HMMA.1688.F32.TF32 R44, R48.reuse, R224, R236 ;  /* 0x000000e0302c723c */ /* 0x040fe200000810ec */
[----:B------:R-:W-:Y:S04]  /*2ada0*/  LDS R236, [R0+0x87000] ;  /* 0x0870000000ec7984 */ /* 0x000fe80000000800 */
[----:B------:R-:W-:Y:S04]  /*2adb0*/  LDS R238, [R0+0x87800] ;  /* 0x0878000000ee7984 */ /* 0x000fe80000000800 */
[----:B------:R-:W-:Y:S04]  /*2adc0*/  LDS R237, [R2+0x87000] ;  /* 0x0870000002ed7984 */ /* 0x000fe80000000800 */
[----:B------:R-:W1:Y:S01]  /*2add0*/  LDS R239, [R2+0x87800] ;  /* 0x0878000002ef7984 */ /* 0x000e620000000800 */
[C---:B------:R-:W-:Y:S08]  /*2ade0*/  HMMA.1688.F32.TF32 R36, R48.reuse, R216, R36 ;  /* 0x000000d83024723c */ /* 0x040ff00000081024 */
[C---:B------:R-:W-:Y:S08]  /*2adf0*/  HMMA.1688.F32.TF32 R40, R48.reuse, R220, R40 ;  /* 0x000000dc3028723c */ /* 0x040ff00000081028 */
[----:B------:R-:W-:Y:S01]  /*2ae00*/  HMMA.1688.F32.TF32 R48, R48, R228, R240 ;  /* 0x000000e43030723c */ /* 0x000fe200000810f0 */
[----:B------:R-:W-:Y:S04]  /*2ae10*/  LDS R240, [R3+0x87000] ;  /* 0x0870000003f07984 */ /* 0x000fe80000000800 */
[----:B------:R-:W-:Y:S04]  /*2ae20*/  LDS R242, [R3+0x87800] ;  /* 0x0878000003f27984 */ /* 0x000fe80000000800 */
[----:B------:R-:W-:Y:S04]  /*2ae30*/  LDS R241, [R252+0x87000] ;  /* 0x08700000fcf17984 */ /* 0x000fe80000000800 */
[----:B------:R-:W2:Y:S01]  /*2ae40*/  LDS R243, [R252+0x87800] ;  /* 0x08780000fcf37984 */ /* 0x000ea20000000800 */
[C---:B-1----:R-:W-:Y:S08]  /*2ae50*/  HMMA.1688.F32.TF32 R204, R236.reuse, R22, R204 ;  /* 0x00000016eccc723c */ /* 0x042ff000000810cc */
        /* <DEDUP_REMOVED lines=8> */
[----:B------:R-:W-:Y:S08]  /*2aee0*/  HMMA.1688.F32.TF32 R140, R148, R220, R140 ;  /* 0x000000dc948c723c */ /* 0x000ff0000008108c */
[C---:B---3--:R-:W-:Y:S07]  /*2aef0*/  HMMA.1688.F32.TF32 R8, R168.reuse, R224, R8 ;  /* 0x000000e0a808723c */ /* 0x048fee0000081008 */
[----:B------:R-:W-:Y:S01]  /*2af00*/  IMAD.MOV.U32 R225, RZ, RZ, R194 ;  /* 0x000000ffffe17224 */ /* 0x000fe200078e00c2 */
[----:B------:R-:W-:Y:S01]  /*2af10*/  MOV R224, R195 ;  /* 0x000000c300e07202 */ /* 0x000fe20000000f00 */
[----:B--2---:R-:W-:Y:S07]  /*2af20*/  HMMA.1688.F32.TF32 R16, R168, R216, R16 ;  /* 0x000000d8a810723c */ /* 0x004fee0000081010 */
[----:B------:R-:W-:-:S02]  /*2af30*/  IMAD.MOV.U32 R217, RZ, RZ, R202 ;  /* 0x000000ffffd97224 */ /* 0x000fc400078e00ca */
[----:B------:R-:W-:Y:S01]  /*2af40*/  IMAD.MOV.U32 R216, RZ, RZ, R203 ;  /* 0x000000ffffd87224 */ /* 0x000fe200078e00cb */
[C---:B----4-:R-:W-:Y:S07]  /*2af50*/  HMMA.1688.F32.TF32 R160, R168.reuse, R28, R160 ;  /* 0x0000001ca8a0723c */ /* 0x050fee00000810a0 */
[----:B------:R-:W-:Y:S02]  /*2af60*/  IMAD.MOV.U32 R29, RZ, RZ, R206 ;  /* 0x000000ffff1d7224 */ /* 0x000fe400078e00ce */
[----:B------:R-:W-:Y:S01]  /*2af70*/  IMAD.MOV.U32 R28, RZ, RZ, R207 ;  /* 0x000000ffff1c7224 */ /* 0x000fe200078e00cf */
[----:B------:R-:W-:Y:S08]  /*2af80*/  HMMA.1688.F32.TF32 R152, R168, R24, R152 ;  /* 0x00000018a898723c */ /* 0x000ff00000081098 */
[----:B------:R-:W-:Y:S08]  /*2af90*/  HMMA.1688.F32.TF32 R208, R236, R26, R208 ;  /* 0x0000001aecd0723c */ /* 0x000ff000000810d0 */
[----:B------:R-:W-:Y:S08]  /*2afa0*/  HMMA.1688.F32.TF32 R156, R168, R20, R156 ;  /* 0x00000014a89c723c */ /* 0x000ff0000008109c */
[----:B------:R-:W-:Y:S08]  /*2afb0*/  HMMA.1688.F32.TF32 R236, R236, R230, R172 ;  /* 0x000000e6ecec723c */ /* 0x000ff000000810ac */
[----:B------:R-:W-:Y:S01]  /*2afc0*/  MOV R21, R210 ;  /* 0x000000d200157202 */ /* 0x000fe20000000f00 */
[----:B------:R-:W-:Y:S01]  /*2afd0*/  IMAD.MOV.U32 R20, RZ, RZ, R211 ;  /* 0x000000ffff147224 */ /* 0x000fe200078e00d3 */
[----:B------:R-:W-:Y:S01]  /*2afe0*/  HMMA.1688.F32.TF32 R164, R168, R212, R164 ;  /* 0x000000d4a8a4723c */ /* 0x000fe200000810a4 */
[----:B------:R-:W-:Y:S01]  /*2aff0*/  IMAD.MOV.U32 R25, RZ, RZ, R208 ;  /* 0x000000ffff197224 */ /* 0x000fe200078e00d0 */
[----:B------:R-:W2:Y:S01]  /*2b000*/  LDL.LU.64 R210, [R1+0x1b28] ;  /* 0x001b280001d27983 */ /* 0x000ea20000300a00 */
[----:B------:R-:W-:-:S03]  /*2b010*/  IMAD.MOV.U32 R24, RZ, RZ, R209 ;  /* 0x000000ffff187224 */ /* 0x000fc600078e00d1 */
[----:B------:R-:W2:Y:S01]  /*2b020*/  LDL.LU.64 R208, [R1+0x1b20] ;  /* 0x001b200001d07983 */ /* 0x000ea20000300a00 */
[----:B------:R-:W-:Y:S01]  /*2b030*/  IMAD.MOV.U32 R213, RZ, RZ, R204 ;  /* 0x000000ffffd57224 */ /* 0x000fe200078e00cc */
[----:B------:R-:W-:Y:S01]  /*2b040*/  HMMA.1688.F32.TF32 R12, R168, R220, R12 ;  /* 0x000000dca80c723c */ /* 0x000fe2000008100c */
[----:B------:R-:W-:Y:S01]  /*2b050*/  IMAD.MOV.U32 R212, RZ, RZ, R205 ;  /* 0x000000ffffd47224 */ /* 0x000fe200078e00cd */
[----:B------:R-:W3:Y:S04]  /*2b060*/  LDL.LU.64 R206, [R1+0x1b18] ;  /* 0x001b180001ce7983 */ /* 0x000ee80000300a00 */
[----:B------:R-:W3:Y:S01]  /*2b070*/  LDL.LU.64 R204, [R1+0x1b10] ;  /* 0x001b100001cc7983 */ /* 0x000ee20000300a00 */
[----:B------:R-:W-:Y:S01]  /*2b080*/  IMAD.MOV.U32 R221, RZ, RZ, R200 ;  /* 0x000000ffffdd7224 */ /* 0x000fe200078e00c8 */
[-C--:B------:R-:W-:Y:S01]  /*2b090*/  HMMA.1688.F32.TF32 R148, R148, R228.reuse, R244 ;  /* 0x000000e49494723c */ /* 0x080fe200000810f4 */
[----:B------:R-:W-:Y:S01]  /*2b0a0*/  IMAD.MOV.U32 R220, RZ, RZ, R201 ;  /* 0x000000ffffdc7224 */ /* 0x000fe200078e00c9 */
[----:B------:R-:W4:Y:S04]  /*2b0b0*/  LDL.LU.64 R202, [R1+0x1b08] ;  /* 0x001b080001ca7983 */ /* 0x000f280000300a00 */
[----:B------:R-:W4:Y:S02]  /*2b0c0*/  LDL.LU.64 R200, [R1+0x1b00] ;  /* 0x001b000001c87983 */ /* 0x000f240000300a00 */
[----:B------:R-:W-:Y:S02]  /*2b0d0*/  HMMA.1688.F32.TF32 R4, R168, R228, R4 ;  /* 0x000000e4a804723c */ /* 0x000fe40000081004 */
[----:B------:R-:W2:Y:S04]  /*2b0e0*/  LDL.LU.64 R194, [R1+0x1af8] ;  /* 0x001af80001c27983 */ /* 0x000ea80000300a00 */
[----:B------:R-:W-:Y:S01]  /*2b0f0*/  LDS R244, [R0+0x87080] ;  /* 0x0870800000f47984 */ /* 0x000fe20000000800 */
[----:B------:R-:W-:-:S02]  /*2b100*/  IMAD.MOV.U32 R229, RZ, RZ, R192 ;  /* 0x000000ffffe57224 */ /* 0x000fc400078e00c0 */
[----:B------:R-:W-:Y:S01]  /*2b110*/  IMAD.MOV.U32 R228, RZ, RZ, R193 ;  /* 0x000000ffffe47224 */ /* 0x000fe200078e00c1 */
[C---:B------:R-:W-:Y:S01]  /*2b120*/  HMMA.1688.F32.TF32 R68, R240.reuse, R26, R68 ;  /* 0x0000001af044723c */ /* 0x040fe20000081044 */
[----:B------:R-:W2:Y:S04]  /*2b130*/  LDL.LU.64 R192, [R1+0x1af0] ;  /* 0x001af00001c07983 */ /* 0x000ea80000300a00 */
[----:B------:R-:W-:Y:S04]  /*2b140*/  STL.64 [R1+0x90], R188 ;  /* 0x000090bc01007387 */ /* 0x000fe80000100a00 */
[----:B------:R1:W-:Y:S01]  /*2b150*/  STL.64 [R1+0x98], R190 ;  /* 0x000098be01007387 */ /* 0x0003e20000100a00 */
[----:B------:R-:W-:Y:S03]  /*2b160*/  HMMA.1688.F32.TF32 R248, R240, R22, R248 ;  /* 0x00000016f0f8723c */ /* 0x000fe600000810f8 */
[----:B------:R-:W-:Y:S04]  /*2b170*/  LDS R246, [R0+0x87880] ;  /* 0x0878800000f67984 */ /* 0x000fe80000000800 */
[----:B------:R-:W-:Y:S04]  /*2b180*/  LDS R245, [R2+0x87080] ;  /* 0x0870800002f57984 */ /* 0x000fe80000000800 */
[----:B-1----:R-:W3:Y:S04]  /*2b190*/  LDL.LU.64 R190, [R1+0x1ae8] ;  /* 0x001ae80001be7983 */ /* 0x002ee80000300a00 */
[----:B------:R-:W3:Y:S04]  /*2b1a0*/  LDL.LU.64 R188, [R1+0x1ae0] ;  /* 0x001ae00001bc7983 */ /* 0x000ee80000300a00 */
[----:B------:R-:W-:Y:S04]  /*2b1b0*/  STL.64 [R1+0x80], R180 ;  /* 0x000080b401007387 */ /* 0x000fe80000100a00 */
[----:B------:R1:W-:Y:S04]  /*2b1c0*/  STL.64 [R1+0x88], R182 ;  /* 0x000088b601007387 */ /* 0x0003e80000100a00 */
[----:B------:R-:W2:Y:S04]  /*2b1d0*/  LDS R247, [R2+0x87880] ;  /* 0x0878800002f77984 */ /* 0x000ea80000000800 */
[----:B------:R-:W-:Y:S04]  /*2b1e0*/  LDS R168, [R3+0x87080] ;  /* 0x0870800003a87984 */ /* 0x000fe80000000800 */
[----:B-1----:R-:W3:Y:S04]  /*2b1f0*/  LDL.LU.64 R182, [R1+0x1ad8] ;  /* 0x001ad80001b67983 */ /* 0x002ee80000300a00 */
[----:B------:R-:W3:Y:S04]  /*2b200*/  LDL.LU.64 R180, [R1+0x1ad0] ;  /* 0x001ad00001b47983 */ /* 0x000ee80000300a00 */
[----:B------:R-:W-:Y:S04]  /*2b210*/  STL.64 [R1+0x70], R176 ;  /* 0x000070b001007387 */ /* 0x000fe80000100a00 */
[----:B------:R1:W-:Y:S04]  /*2b220*/  STL.64 [R1+0x78], R178 ;  /* 0x000078b201007387 */ /* 0x0003e80000100a00 */
[----:B------:R-:W-:Y:S04]  /*2b230*/  LDS R170, [R3+0x87880] ;  /* 0x0878800003aa7984 */ /* 0x000fe80000000800 */
[----:B------:R-:W-:Y:S04]  /*2b240*/  LDS R169, [R252+0x87080] ;  /* 0x08708000fca97984 */ /* 0x000fe80000000800 */
[----:B-1----:R-:W4:Y:S04]  /*2b250*/  LDL.LU.64 R178, [R1+0x1ac8] ;  /* 0x001ac80001b27983 */ /* 0x002f280000300a00 */
[----:B------:R-:W4:Y:S04]  /*2b260*/  LDL.LU.64 R176, [R1+0x1ac0] ;  /* 0x001ac00001b07983 */ /* 0x000f280000300a00 */
[----:B------:R-:W4:Y:S04]  /*2b270*/  LDL.LU.64 R174, [R1+0x1ab8] ;  /* 0x001ab80001ae7983 */ /* 0x000f280000300a00 */
[----:B------:R-:W4:Y:S04]  /*2b280*/  LDL.LU.64 R172, [R1+0x1ab0] ;  /* 0x001ab00001ac7983 */ /* 0x000f280000300a00 */
[----:B------:R1:W-:Y:S04]  /*2b290*/  STL.64 [R1+0x60], R236 ;  /* 0x000060ec01007387 */ /* 0x0003e80000100a00 */
[----:B------:R1:W-:Y:S04]  /*2b2a0*/  STL.64 [R1+0x68], R238 ;  /* 0x000068ee01007387 */ /* 0x0003e80000100a00 */
[----:B------:R-:W2:Y:S04]  /*2b2b0*/  LDS R171, [R252+0x87880] ;  /* 0x08788000fcab7984 */ /* 0x000ea80000000800 */
[----:B-1----:R-:W4:Y:S04]  /*2b2c0*/  LDL.LU R236, [R1] ;  /* 0x0000000001ec7983 */ /* 0x002f280000300800 */
[----:B------:R-:W4:Y:S04]  /*2b2d0*/  LDL.LU R237, [R1+0x4] ;  /* 0x0000040001ed7983 */ /* 0x000f280000300800 */
[----:B------:R-:W4:Y:S04]  /*2b2e0*/  LDL.LU R238, [R1+0x8] ;  /* 0x0000080001ee7983 */ /* 0x000f280000300800 */
[----:B------:R-:W4:Y:S04]  /*2b2f0*/  LDL.LU R239, [R1+0xc] ;  /* 0x00000c0001ef7983 */ /* 0x000f280000300800 */
[----:B------:R-:W-:Y:S04]  /*2b300*/  STL.64 [R1+0x50], R68 ;  /* 0x0000504401007387 */ /* 0x000fe80000100a00 */
[----:B------:R1:W-:Y:S04]  /*2b310*/  STL.64 [R1+0x58], R70 ;  /* 0x0000584601007387 */ /* 0x0003e80000100a00 */
[----:B-1----:R-:W4:Y:S04]  /*2b320*/  LDL.LU.64 R70, [R1+0x1aa8] ;  /* 0x001aa80001467983 */ /* 0x002f280000300a00 */
[----:B------:R-:W4:Y:S04]  /*2b330*/  LDL.LU.64 R68, [R1+0x1aa0] ;  /* 0x001aa00001447983 */ /* 0x000f280000300a00 */
[----:B------:R-:W-:Y:S04]  /*2b340*/  STL.64 [R1+0x40], R248 ;  /* 0x000040f801007387 */ /* 0x000fe80000100a00 */
[----:B------:R1:W-:Y:S04]  /*2b350*/  STL.64 [R1+0x48], R250 ;  /* 0x000048fa01007387 */ /* 0x0003e80000100a00 */
[----:B-1----:R-:W4:Y:S04]  /*2b360*/  LDL.LU.64 R250, [R1+0x1a98] ;  /* 0x001a980001fa7983 */ /* 0x002f280000300a00 */
[----:B------:R-:W4:Y:S01]  /*2b370*/  LDL.LU.64 R248, [R1+0x1a90] ;  /* 0x001a900001f87983 */ /* 0x000f220000300a00 */
[----:B--2---:R-:W-:Y:S08]  /*2b380*/  HMMA.1688.F32.TF32 R192, R244, R30, R192 ;  /* 0x0000001ef4c0723c */ /* 0x004ff000000810c0 */
[C---:B---3--:R-:W-:Y:S08]  /*2b390*/  HMMA.1688.F32.TF32 R180, R240.reuse, R230, R180 ;  /* 0x000000e6f0b4723c */ /* 0x048ff000000810b4 */
[C---:B----4-:R-:W-:Y:S11]  /*2b3a0*/  HMMA.1688.F32.TF32 R236, R240.reuse, R30, R236 ;  /* 0x0000001ef0ec723c */ /* 0x050ff600000810ec */
[----:B------:R-:W-:Y:S11]  /*2b3b0*/  @!UPT UIADD3 URZ, URZ, URZ, URZ ;  /* 0x0000003f3f3ff290 */ /* 0x000ff6000fffe03f */
[----:B------:R-:W-:Y:S01]  /*2b3c0*/  @!UPT UIADD3 URZ, URZ, URZ, URZ ;  /* 0x0000003f3f3ff290 */ /* 0x000fe2000fffe03f */
[----:B------:R-:W-:Y:S04]  /*2b3d0*/  STL.64 [R1+0x30], R236 ;  /* 0x000030ec01007387 */ /* 0x000fe80000100a00 */
[----:B------:R1:W-:Y:S02]  /*2b3e0*/  STL.64 [R1+0x38], R238 ;  /* 0x000038ee01007387 */ /* 0x0003e40000100a00 */
[C---:B-1----:R-:W-:Y:S08]  /*2b3f0*/  HMMA.1688.F32.TF32 R236, R240.reuse, R214, R248 ;  /* 0x000000d6f0ec723c */ /* 0x042ff000000810f8 */
[C---:B------:R-:W-:Y:S08]  /*2b400*/  HMMA.1688.F32.TF32 R248, R240.reuse, R218, R68 ;  /* 0x000000daf0f8723c */ /* 0x040ff00000081044 */
[----:B------:R-:W-:Y:S01]  /*2b410*/  HMMA.1688.F32.TF32 R68, R240, R222, R172 ;  /* 0x000000def044723c */ /* 0x000fe200000810ac */
[----:B------:R-:W-:Y:S04]  /*2b420*/  LDS R172, [R0+0x87180] ;  /* 0x0871800000ac7984 */ /* 0x000fe80000000800 */
[----:B------:R-:W-:Y:S04]  /*2b430*/  LDS R174, [R0+0x87980] ;  /* 0x0879800000ae7984 */ /* 0x000fe80000000800 */
[----:B------:R1:W-:Y:S04]  /*2b440*/  STL.64 [R1+0x20], R236 ;  /* 0x000020ec01007387 */ /* 0x0003e80000100a00 */
[----:B------:R2:W-:Y:S04]  /*2b450*/  STL.64 [R1+0x28], R238 ;  /* 0x000028ee01007387 */ /* 0x0005e80000100a00 */
[----:B------:R-:W-:Y:S01]  /*2b460*/  STL.64 [R1+0x10], R248 ;  /* 0x000010f801007387 */ /* 0x000fe20000100a00 */
[----:B-1----:R-:W-:-:S03]  /*2b470*/  IMAD.MOV.U32 R236, RZ, RZ, R184 ;  /* 0x000000ffffec7224 */ /* 0x002fc600078e00b8 */
[----:B------:R1:W-:Y:S01]  /*2b480*/  STL.64 [R1+0x18], R250 ;  /* 0x000018fa01007387 */ /* 0x0003e20000100a00 */
[----:B------:R-:W-:-:S03]  /*2b490*/  IMAD.MOV.U32 R237, RZ, RZ, R185 ;  /* 0x000000ffffed7224 */ /* 0x000fc600078e00b9 */
[----:B------:R-:W3:Y:S01]  /*2b4a0*/  LDL.LU R184, [R1+0x1a8c] ;  /* 0x001a8c0001b87983 */ /* 0x000ee20000300800 */
[----:B--2---:R-:W-:-:S03]  /*2b4b0*/  IMAD.MOV.U32 R238, RZ, RZ, R186 ;  /* 0x000000ffffee7224 */ /* 0x004fc600078e00ba */
[----:B------:R-:W-:Y:S01]  /*2b4c0*/  STL.64 [R1], R68 ;  /* 0x0000004401007387 */ /* 0x000fe20000100a00 */
[----:B------:R-:W-:-:S03]  /*2b4d0*/  IMAD.MOV.U32 R239, RZ, RZ, R187 ;  /* 0x000000ffffef7224 */ /* 0x000fc600078e00bb */
[----:B------:R-:W-:Y:S01]  /*2b4e0*/  STL.64 [R1+0x8], R70 ;  /* 0x0000084601007387 */ /* 0x000fe20000100a00 */
[----:B-1----:R-:W-:Y:S03]  /*2b4f0*/  HMMA.1688.F32.TF32 R248, R240, R226, R176 ;  /* 0x000000e2f0f8723c */ /* 0x002fe600000810b0 */
[----:B------:R-:W3:Y:S04]  /*2b500*/  LDL.LU R185, [R1+0x1a88] ;  /* 0x001a880001b97983 */ /* 0x000ee80000300800 */
[----:B------:R-:W3:Y:S01]  /*2b510*/  LDL.LU R186, [R1+0x1a84] ;  /* 0x001a840001ba7983 */ /* 0x000ee20000300800 */
[----:B------:R-:W-:Y:S02]  /*2b520*/  IMAD.MOV.U32 R240, RZ, RZ, R196 ;  /* 0x000000fffff07224 */ /* 0x000fe400078e00c4 */
[----:B------:R-:W-:Y:S01]  /*2b530*/  IMAD.MOV.U32 R241, RZ, RZ, R197 ;  /* 0x000000fffff17224 */ /* 0x000fe200078e00c5 */
[----:B------:R-:W3:Y:S01]  /*2b540*/  LDL.LU R187, [R1+0x1a80] ;  /* 0x001a800001bb7983 */ /* 0x000ee20000300800 */
[----:B------:R-:W-:-:S03]  /*2b550*/  IMAD.MOV.U32 R242, RZ, RZ, R198 ;  /* 0x000000fffff27224 */ /* 0x000fc600078e00c6 */
[----:B------:R-:W2:Y:S01]  /*2b560*/  LDL.LU R196, [R1+0x1a7c] ;  /* 0x001a7c0001c47983 */ /* 0x000ea20000300800 */
[----:B------:R-:W-:-:S03]  /*2b570*/  IMAD.MOV.U32 R243, RZ, RZ, R199 ;  /* 0x000000fffff37224 */ /* 0x000fc600078e00c7 */
[----:B------:R-:W2:Y:S04]  /*2b580*/  LDL.LU R197, [R1+0x1a78] ;  /* 0x001a780001c57983 */ /* 0x000ea80000300800 */
[----:B------:R-:W2:Y:S04]  /*2b590*/  LDL.LU R198, [R1+0x1a74] ;  /* 0x001a740001c67983 */ /* 0x000ea80000300800 */
[----:B------:R-:W2:Y:S04]  /*2b5a0*/  LDL.LU R199, [R1+0x1a70] ;  /* 0x001a700001c77983 */ /* 0x000ea80000300800 */
[----:B------:R1:W-:Y:S04]  /*2b5b0*/  STL [R1+0x1a30], R192 ;  /* 0x001a30c001007387 */ /* 0x0003e80000100800 */
[----:B------:R4:W-:Y:S04]  /*2b5c0*/  STL [R1+0x1a2c], R193 ;  /* 0x001a2cc101007387 */ /* 0x0009e80000100800 */
[----:B------:R4:W-:Y:S04]  /*2b5d0*/  STL [R1+0x1a28], R194 ;  /* 0x001a28c201007387 */ /* 0x0009e80000100800 */
[----:B------:R4:W-:Y:S04]  /*2b5e0*/  STL [R1+0x1a24], R195 ;  /* 0x001a24c301007387 */ /* 0x0009e80000100800 */
[----:B-1----:R-:W3:Y:S04]  /*2b5f0*/  LDL.LU R192, [R1+0xd0] ;  /* 0x0000d00001c07983 */ /* 0x002ee80000300800 */
[----:B----4-:R-:W3:Y:S04]  /*2b600*/  LDL.LU R193, [R1+0xd4] ;  /* 0x0000d40001c17983 */ /* 0x010ee80000300800 */
[----:B------:R-:W3:Y:S04]  /*2b610*/  LDL.LU R194, [R1+0xd8] ;  /* 0x0000d80001c27983 */ /* 0x000ee80000300800 */
[----:B------:R-:W3:Y:S01]  /*2b620*/  LDL.LU R195, [R1+0xdc] ;  /* 0x0000dc0001c37983 */ /* 0x000ee20000300800 */
[C---:B------:R-:W-:Y:S03]  /*2b630*/  HMMA.1688.F32.TF32 R68, R244.reuse, R230, R232 ;  /* 0x000000e6f444723c */ /* 0x040fe600000810e8 */
[----:B------:R-:W-:Y:S04]  /*2b640*/  LDS R232, [R0+0x87100] ;  /* 0x0871000000e87984 */ /* 0x000fe80000000800 */
[----:B------:R-:W-:Y:S04]  /*2b650*/  LDS R234, [R0+0x87900] ;  /* 0x0879000000ea7984 */ /* 0x000fe80000000800 */
[----:B------:R-:W-:Y:S04]  /*2b660*/  LDS R233, [R2+0x87100] ;  /* 0x0871000002e97984 */ /* 0x000fe80000000800 */
[----:B------:R-:W1:Y:S01]  /*2b670*/  LDS R235, [R2+0x87900] ;  /* 0x0879000002eb7984 */ /* 0x000e620000000800 */
[C---:B------:R-:W-:Y:S03]  /*2b680*/  HMMA.1688.F32.TF32 R200, R244.reuse, R218, R200 ;  /* 0x000000daf4c8723c */ /* 0x040fe600000810c8 */
[----:B------:R-:W-:Y:S04]  /*2b690*/  LDS R176, [R3+0x87100] ;  /* 0x0871000003b07984 */ /* 0x000fe80000000800 */
[----:B------:R-:W-:Y:S01]  /*2b6a0*/  LDS R178, [R3+0x87900] ;  /* 0x0879000003b27984 */ /* 0x000fe20000000800 */
[C---:B------:R-:W-:Y:S03]  /*2b6b0*/  HMMA.1688.F32.TF32 R204, R244.reuse, R222, R204 ;  /* 0x000000def4cc723c */ /* 0x040fe600000810cc */
[----:B------:R-:W-:Y:S04]  /*2b6c0*/  LDS R177, [R252+0x87100] ;  /* 0x08710000fcb17984 */ /* 0x000fe80000000800 */
[----:B------:R-:W4:Y:S01]  /*2b6d0*/  LDS R179, [R252+0x87900] ;  /* 0x08790000fcb37984 */ /* 0x000f220000000800 */
[----:B------:R-:W-:Y:S03]  /*2b6e0*/  HMMA.1688.F32.TF32 R208, R244, R226, R208 ;  /* 0x000000e2f4d0723c */ /* 0x000fe600000810d0 */
[----:B------:R-:W-:Y:S04]  /*2b6f0*/  LDS R173, [R2+0x87180] ;  /* 0x0871800002ad7984 */ /* 0x000fe80000000800 */
[----:B------:R-:W-:Y:S01]  /*2b700*/  LDS R175, [R2+0x87980] ;  /* 0x0879800002af7984 */ /* 0x000fe20000000800 */
[----:B------:R-:W-:Y:S08]  /*2b710*/  HMMA.1688.F32.TF32 R72, R168, R26, R72 ;  /* 0x0000001aa848723c */ /* 0x000ff00000081048 */
[----:B-1----:R-:W-:Y:S08]  /*2b720*/  HMMA.1688.F32.TF32 R32, R232, R214, R32 ;  /* 0x000000d6e820723c */ /* 0x002ff00000081020 */
[C---:B------:R-:W-:Y:S08]  /*2b730*/  HMMA.1688.F32.TF32 R76, R168.reuse, R22, R76 ;  /* 0x00000016a84c723c */ /* 0x040ff0000008104c */
[C---:B------:R-:W-:Y:S08]  /*2b740*/  HMMA.1688.F32.TF32 R80, R168.reuse, R30, R80 ;  /* 0x0000001ea850723c */ /* 0x040ff00000081050 */
[-C--:B------:R-:W-:Y:S08]  /*2b750*/  HMMA.1688.F32.TF32 R84, R168, R214.reuse, R84 ;  /* 0x000000d6a854723c */ /* 0x080ff00000081054 */
[----:B--2---:R-:W-:Y:S11]  /*2b760*/  HMMA.1688.F32.TF32 R196, R244, R214, R196 ;  /* 0x000000d6f4c4723c */ /* 0x004ff600000810c4 */
[----:B------:R-:W-:Y:S11]  /*2b770*/  @!UPT UIADD3 URZ, URZ, URZ, URZ ;  /* 0x0000003f3f3ff290 */ /* 0x000ff6000fffe03f */
[----:B------:R-:W-:Y:S01]  /*2b780*/  @!UPT UIADD3 URZ, URZ, URZ, URZ ;  /* 0x0000003f3f3ff290 */ /* 0x000fe2000fffe03f */
        /* <DEDUP_REMOVED lines=22> */
[----:B-1----:R-:W-:-:S03]  /*2b8f0*/  IMAD.MOV.U32 R207, RZ, RZ, R35 ;  /* 0x000000ffffcf7224 */ /* 0x002fc600078e0023 */
[----:B------:R-:W-:Y:S04]  /*2b900*/  STL [R1+0x1a64], R74 ;  /* 0x001a644a01007387 */ /* 0x000fe80000100800 */
[----:B------:R3:W-:Y:S02]  /*2b910*/  STL [R1+0x1a60], R75 ;  /* 0x001a604b01007387 */ /* 0x0007e40000100800 */
[----:B---3--:R-:W-:Y:S07]  /*2b920*/  HMMA.1688.F32.TF32 R72, R232, R26, R192 ;  /* 0x0000001ae848723c */ /* 0x008fee00000810c0 */
[----:B------:R-:W-:-:S02]  /*2b930*/  IMAD.MOV.U32 R193, RZ, RZ, R32 ;  /* 0x000000ffffc17224 */ /* 0x000fc400078e0020 */
[----:B------:R-:W-:Y:S02]  /*2b940*/  IMAD.MOV.U32 R194, RZ, RZ, R33 ;  /* 0x000000ffffc27224 */ /* 0x000fe400078e0021 */
[----:B------:R-:W-:Y:S02]  /*2b950*/  IMAD.MOV.U32 R195, RZ, RZ, R34 ;  /* 0x000000ffffc37224 */ /* 0x000fe400078e0022 */
[C---:B------:R-:W-:Y:S01]  /*2b960*/  HMMA.1688.F32.TF32 R32, R232.reuse, R218, R36 ;  /* 0x000000dae820723c */ /* 0x040fe20000081024 */
[----:B------:R-:W-:Y:S04]  /*2b970*/  LDS R36, [R3+0x88000] ;  /* 0x0880000003247984 */ /* 0x000fe80000000800 */
[----:B------:R-:W-:Y:S03]  /*2b980*/  LDS R38, [R3+0x88800] ;  /* 0x0888000003267984 */ /* 0x000fe60000000800 */
[----:B------:R-:W-:Y:S01]  /*2b990*/  HMMA.1688.F32.TF32 R68, R232, R22, R240 ;  /* 0x00000016e844723c */ /* 0x000fe200000810f0 */
[----:B------:R-:W-:Y:S07]  /*2b9a0*/  LDS R37, [R252+0x88000] ;  /* 0x08800000fc257984 */ /* 0x000fee0000000800 */
[C---:B------:R-:W-:Y:S08]  /*2b9b0*/  HMMA.1688.F32.TF32 R88, R168.reuse, R218, R88 ;  /* 0x000000daa858723c */ /* 0x040ff00000081058 */
[----:B------:R-:W-:Y:S01]  /*2b9c0*/  HMMA.1688.F32.TF32 R92, R168, R222, R92 ;  /* 0x000000dea85c723c */ /* 0x000fe2000008105c */
[----:B------:R-:W-:-:S07]  /*2b9d0*/  IMAD.MOV.U32 R204, RZ, RZ, R32 ;  /* 0x000000ffffcc7224 */ /* 0x000fce00078e0020 */
[----:B------:R-:W-:Y:S01]  /*2b9e0*/  HMMA.1688.F32.TF32 R96, R168, R226, R96 ;  /* 0x000000e2a860723c */ /* 0x000fe20000081060 */
[----:B------:R-:W-:-:S07]  /*2b9f0*/  IMAD.MOV.U32 R205, RZ, RZ, R33 ;  /* 0x000000ffffcd7224 */ /* 0x000fce00078e0021 */
[----:B------:R-:W-:Y:S01]  /*2ba00*/  HMMA.1688.F32.TF32 R100, R168, R230, R100 ;  /* 0x000000e6a864723c */ /* 0x000fe20000081064 */
[----:B------:R-:W-:Y:S01]  /*2ba10*/  IMAD.MOV.U32 R206, RZ, RZ, R34 ;  /* 0x000000ffffce7224 */ /* 0x000fe200078e0022 */
[----:B------:R-:W-:Y:S01]  /*2ba20*/  LDS R168, [R3+0x87180] ;  /* 0x0871800003a87984 */ /* 0x000fe20000000800 */
[----:B------:R-:W-:Y:S02]  /*2ba30*/  IMAD.MOV.U32 R192, RZ, RZ, R35 ;  /* 0x000000ffffc07224 */ /* 0x000fe400078e0023 */
[----:B------:R-:W-:Y:S01]  /*2ba40*/  IMAD.MOV.U32 R196, RZ, RZ, R68 ;  /* 0x000000ffffc47224 */ /* 0x000fe200078e0044 */
[----:B------:R-:W-:Y:S02]  /*2ba50*/  LDS R170, [R3+0x87980] ;  /* 0x0879800003aa7984 */ /* 0x000fe40000000800 */
[----:B------:R-:W-:Y:S01]  /*2ba60*/  HMMA.1688.F32.TF32 R32, R232, R222, R40 ;  /* 0x000000dee820723c */ /* 0x000fe20000081028 */
[----:B------:R-:W-:Y:S01]  /*2ba70*/  IMAD.MOV.U32 R197, RZ, RZ, R69 ;  /* 0x000000ffffc57224 */ /* 0x000fe200078e0045 */
[----:B------:R-:W-:Y:S01]  /*2ba80*/  LDS R169, [R252+0x87180] ;  /* 0x08718000fca97984 */ /* 0x000fe20000000800 */
[----:B------:R-:W-:-:S02]  /*2ba90*/  IMAD.MOV.U32 R198, RZ, RZ, R70 ;  /* 0x000000ffffc67224 */ /* 0x000fc400078e0046 */
[----:B------:R-:W-:Y:S01]  /*2baa0*/  IMAD.MOV.U32 R199, RZ, RZ, R71 ;  /* 0x000000ffffc77224 */ /* 0x000fe200078e0047 */
[----:B------:R-:W1:Y:S02]  /*2bab0*/  LDS R171, [R252+0x87980] ;  /* 0x08798000fcab7984 */ /* 0x000e640000000800 */
[----:B------:R-:W-:Y:S08]  /*2bac0*/  HMMA.1688.F32.TF32 R68, R232, R30, R236 ;  /* 0x0000001ee844723c */ /* 0x000ff000000810ec */
[C---:B------:R-:W-:Y:S08]  /*2bad0*/  HMMA.1688.F32.TF32 R184, R244.reuse, R26, R184 ;  /* 0x0000001af4b8723c */ /* 0x040ff000000810b8 */
[----:B------:R-:W-:Y:S01]  /*2bae0*/  HMMA.1688.F32.TF32 R188, R244, R22, R188 ;  /* 0x00000016f4bc723c */ /* 0x000fe200000810bc */
[----:B------:R-:W-:Y:S01]  /*2baf0*/  IMAD.MOV.U32 R208, RZ, RZ, R32 ;  /* 0x000000ffffd07224 */ /* 0x000fe200078e0020 */
[----:B------:R-:W-:Y:S01]  /*2bb00*/  MOV R209, R33 ;  /* 0x0000002100d17202 */ /* 0x000fe20000000f00 */
[----:B------:R-:W-:Y:S01]  /*2bb10*/  IMAD.MOV.U32 R210, RZ, RZ, R34 ;  /* 0x000000ffffd27224 */ /* 0x000fe200078e0022 */
[----:B------:R-:W-:Y:S01]  /*2bb20*/  STL.64 [R1+0x240], R72 ;  /* 0x0002404801007387 */ /* 0x000fe20000100a00 */
[----:B------:R-:W-:-:S03]  /*2bb30*/  IMAD.MOV.U32 R211, RZ, RZ, R35 ;  /* 0x000000ffffd37224 */ /* 0x000fc600078e0023 */
[----:B------:R-:W-:Y:S01]  /*2bb40*/  HMMA.1688.F32.TF32 R32, R232, R226, R44 ;  /* 0x000000e2e820723c */ /* 0x000fe2000008102c */
[----:B------:R-:W-:Y:S01]  /*2bb50*/  MOV R200, R68 ;  /* 0x0000004400c87202 */ /* 0x000fe20000000f00 */
[----:B------:R-:W-:Y:S01]  /*2bb60*/  IMAD.MOV.U32 R201, RZ, RZ, R69 ;  /* 0x000000ffffc97224 */ /* 0x000fe200078e0045 */
[----:B------:R-:W-:Y:S01]  /*2bb70*/  LDS R40, [R0+0x88000] ;  /* 0x0880000000287984 */ /* 0x000fe20000000800 */
[----:B------:R-:W-:Y:S02]  /*2bb80*/  IMAD.MOV.U32 R202, RZ, RZ, R70 ;  /* 0x000000ffffca7224 */ /* 0x000fe400078e0046 */
[----:B------:R-:W-:Y:S01]  /*2bb90*/  IMAD.MOV.U32 R203, RZ, RZ, R71 ;  /* 0x000000ffffcb7224 */ /* 0x000fe200078e0047 */
[----:B------:R-:W-:Y:S04]  /*2bba0*/  LDS R42, [R0+0x88800] ;  /* 0x08880000002a7984 */ /* 0x000fe80000000800 */
[----:B------:R-:W-:Y:S04]  /*2bbb0*/  LDS R41, [R2+0x88000] ;  /* 0x0880000002297984 */ /* 0x000fe80000000800 */
[----:B------:R-:W-:Y:S04]  /*2bbc0*/  LDS R43, [R2+0x88800] ;  /* 0x08880000022b7984 */ /* 0x000fe80000000800 */
[----:B------:R-:W-:Y:S05]  /*2bbd0*/  LDS R39, [R252+0x88800] ;  /* 0x08880000fc277984 */ /* 0x000fea0000000800 */
[----:B------:R-:W-:-:S02]  /*2bbe0*/  IMAD.MOV.U32 R68, RZ, RZ, R32 ;  /* 0x000000ffff447224 */ /* 0x000fc400078e0020 */
[----:B------:R-:W-:Y:S02]  /*2bbf0*/  IMAD.MOV.U32 R69, RZ, RZ, R33 ;  /* 0x000000ffff457224 */ /* 0x000fe400078e0021 */
[----:B------:R-:W-:Y:S02]  /*2bc00*/  IMAD.MOV.U32 R70, RZ, RZ, R34 ;  /* 0x000000ffff467224 */ /* 0x000fe400078e0022 */
[----:B------:R-:W-:Y:S02]  /*2bc10*/  IMAD.MOV.U32 R71, RZ, RZ, R35 ;  /* 0x000000ffff477224 */ /* 0x000fe400078e0023 */
[----:B------:R-:W-:Y:S11]  /*2bc20*/  HMMA.1688.F32.TF32 R32, R232, R230, R48 ;  /* 0x000000e6e820723c */ /* 0x000ff60000081030 */
[----:B------:R-:W-:Y:S11]  /*2bc30*/  @!UPT UIADD3 URZ, URZ, URZ, URZ ;  /* 0x0000003f3f3ff290 */ /* 0x000ff6000fffe03f */
[----:B------:R-:W-:Y:S02]  /*2bc40*/  @!UPT UIADD3 URZ, URZ, URZ, URZ ;  /* 0x0000003f3f3ff290 */ /* 0x000fe4000fffe03f */
[----:B------:R-:W-:Y:S02]  /*2bc50*/  IMAD.MOV.U32 R51, RZ, RZ, R32 ;  /* 0x000000ffff337224 */ /* 0x000fe400078e0020 */
[----:B------:R-:W-:Y:S02]  /*2bc60*/  IMAD.MOV.U32 R50, RZ, RZ, R33 ;  /* 0x000000ffff327224 */ /* 0x000fe400078e0021 */
[----:B------:R-:W-:Y:S02]  /*2bc70*/  IMAD.MOV.U32 R49, RZ, RZ, R34 ;  /* 0x000000ffff317224 */ /* 0x000fe400078e0022 */
[----:B------:R-:W-:Y:S02]  /*2bc80*/  IMAD.MOV.U32 R48, RZ, RZ, R35 ;  /* 0x000000ffff307224 */ /* 0x000fe400078e0023 */
[C---:B----4-:R-:W-:Y:S11]  /*2bc90*/  HMMA.1688.F32.TF32 R32, R176.reuse, R26, R52 ;  /* 0x0000001ab020723c */ /* 0x050ff60000081034 */
        /* <DEDUP_REMOVED lines=14> */
[----:B-1----:R-:W-:Y:S11]  /*2bd80*/  HMMA.1688.F32.TF32 R244, R168, R26, R152 ;  /* 0x0000001aa8f4723c */ /* 0x002ff60000081098 */
[----:B------:R-:W-:Y:S05]  /*2bd90*/  @!UPT UIADD3 URZ, URZ, URZ, URZ ;  /* 0x0000003f3f3ff290 */ /* 0x000fea000fffe03f */
[----:B------:R-:W-:Y:S02]  /*2bda0*/  IMAD.MOV.U32 R63, RZ, RZ, R32 ;  /* 0x000000ffff3f7224 */ /* 0x000fe400078e0020 */
[----:B------:R-:W-:Y:S02]  /*2bdb0*/  IMAD.MOV.U32 R62, RZ, RZ, R33 ;  /* 0x000000ffff3e7224 */ /* 0x000fe400078e0021 */
[----:B------:R-:W-:Y:S02]  /*2bdc0*/  IMAD.MOV.U32 R61, RZ, RZ, R34 ;  /* 0x000000ffff3d7224 */ /* 0x000fe400078e0022 */
[----:B------:R-:W-:Y:S02]  /*2bdd0*/  IMAD.MOV.U32 R60, RZ, RZ, R35 ;  /* 0x000000ffff3c7224 */ /* 0x000fe400078e0023 */
[----:B------:R-:W-:Y:S01]  /*2bde0*/  HMMA.1688.F32.TF32 R32, R176, R214, R64 ;  /* 0x000000d6b020723c */ /* 0x000fe20000081040 */
[----:B------:R-:W-:Y:S04]  /*2bdf0*/  STL.64 [R1+0x248], R74 ;  /* 0x0002484a01007387 */ /* 0x000fe80000100a00 */
[----:B------:R1:W-:Y:S04]  /*2be00*/  STL [R1+0x1960], R244 ;  /* 0x001960f401007387 */ /* 0x0003e80000100800 */
[----:B------:R2:W-:Y:S04]  /*2be10*/  STL [R1+0x195c], R245 ;  /* 0x00195cf501007387 */ /* 0x0005e80000100800 */
[----:B------:R3:W-:Y:S04]  /*2be20*/  STL [R1+0x1958], R246 ;  /* 0x001958f601007387 */ /* 0x0007e80000100800 */
[----:B------:R2:W-:Y:S07]  /*2be30*/  STL [R1+0x1954], R247 ;  /* 0x001954f701007387 */ /* 0x0005ee0000100800 */
[----:B------:R-:W-:Y:S01]  /*2be40*/  IMAD.MOV.U32 R67, RZ, RZ, R32 ;  /* 0x000000ffff437224 */ /* 0x000fe200078e0020 */
[----:B------:R-:W-:Y:S01]  /*2be50*/  MOV R64, R35 ;  /* 0x0000002300407202 */ /* 0x000fe20000000f00 */
[----:B------:R-:W-:-:S02]  /*2be60*/  IMAD.MOV.U32 R66, RZ, RZ, R33 ;  /* 0x000000ffff427224 */ /* 0x000fc400078e0021 */
[----:B------:R-:W-:Y:S02]  /*2be70*/  IMAD.MOV.U32 R65, RZ, RZ, R34 ;  /* 0x000000ffff417224 */ /* 0x000fe400078e0022 */
[----:B------:R-:W-:Y:S01]  /*2be80*/  HMMA.1688.F32.TF32 R32, R176, R218, R104 ;  /* 0x000000dab020723c */ /* 0x000fe20000081068 */
[----:B------:R-:W4:Y:S07]  /*2be90*/  LDL R107, [R1+0x450] ;  /* 0x00045000016b7983 */ /* 0x000f2e0000100800 */
[----:B------:R-:W-:Y:S01]  /*2bea0*/  HMMA.1688.F32.TF32 R240, R168, R22, R156 ;  /* 0x00000016a8f0723c */ /* 0x000fe2000008109c */
[----:B-1----:R-:W-:-:S07]  /*2beb0*/  IMAD.MOV.U32 R244, RZ, RZ, R213 ;  /* 0x000000fffff47224 */ /* 0x002fce00078e00d5 */
[----:B------:R-:W-:Y:S01]  /*2bec0*/  HMMA.1688.F32.TF32 R236, R168, R30, R160 ;  /* 0x0000001ea8ec723c */ /* 0x000fe200000810a0 */
[----:B--2---:R-:W-:Y:S01]  /*2bed0*/  IMAD.MOV.U32 R245, RZ, RZ, R212 ;  /* 0x000000fffff57224 */ /* 0x004fe200078e00d4 */
[----:B------:R-:W-:Y:S01]  /*2bee0*/  MOV R155, R216 ;  /* 0x000000d8009b7202 */ /* 0x000fe20000000f00 */
[----:B------:R-:W-:Y:S01]  /*2bef0*/  IMAD.MOV.U32 R154, RZ, RZ, R217 ;  /* 0x000000ffff9a7224 */ /* 0x000fe200078e00d9 */
[----:B------:R-:W-:Y:S04]  /*2bf00*/  LDS R104, [R3+0x88080] ;  /* 0x0880800003687984 */ /* 0x000fe80000000800 */
[----:B------:R-:W-:Y:S01]  /*2bf10*/  IMAD.MOV.U32 R235, RZ, RZ, R32 ;  /* 0x000000ffffeb7224 */ /* 0x000fe200078e0020 */
[----:B------:R-:W-:Y:S01]  /*2bf20*/  LDS R106, [R3+0x88880] ;  /* 0x08888000036a7984 */ /* 0x000fe20000000800 */
[----:B------:R-:W-:-:S02]  /*2bf30*/  IMAD.MOV.U32 R234, RZ, RZ, R33 ;  /* 0x000000ffffea7224 */ /* 0x000fc400078e0021 */
[----:B------:R-:W-:Y:S01]  /*2bf40*/  IMAD.MOV.U32 R233, RZ, RZ, R34 ;  /* 0x000000ffffe97224 */ /* 0x000fe200078e0022 */
[----:B------:R-:W-:Y:S01]  /*2bf50*/  LDS R105, [R252+0x88080] ;  /* 0x08808000fc697984 */ /* 0x000fe20000000800 */
[----:B------:R-:W-:Y:S02]  /*2bf60*/  IMAD.MOV.U32 R232, RZ, RZ, R35 ;  /* 0x000000ffffe87224 */ /* 0x000fe400078e0023 */
[----:B------:R-:W-:Y:S01]  /*2bf70*/  HMMA.1688.F32.TF32 R32, R176, R222, R108 ;  /* 0x000000deb020723c */ /* 0x000fe2000008106c */
[----:B------:R-:W-:Y:S02]  /*2bf80*/  IMAD.MOV.U32 R152, RZ, RZ, R221 ;  /* 0x000000ffff987224 */ /* 0x000fe400078e00dd */
[----:B------:R-:W-:Y:S02]  /*2bf90*/  IMAD.MOV.U32 R153, RZ, RZ, R220 ;  /* 0x000000ffff997224 */ /* 0x000fe400078e00dc */
[----:B---3--:R-:W-:Y:S02]  /*2bfa0*/  IMAD.MOV.U32 R246, RZ, RZ, R29 ;  /* 0x000000fffff67224 */ /* 0x008fe400078e001d */
[----:B------:R-:W-:-:S02]  /*2bfb0*/  IMAD.MOV.U32 R247, RZ, RZ, R28 ;  /* 0x000000fffff77224 */ /* 0x000fc400078e001c */
[----:B------:R-:W-:Y:S02]  /*2bfc0*/  IMAD.MOV.U32 R156, RZ, RZ, R25 ;  /* 0x000000ffff9c7224 */ /* 0x000fe400078e0019 */
[----:B------:R-:W-:Y:S02]  /*2bfd0*/  IMAD.MOV.U32 R157, RZ, RZ, R24 ;  /* 0x000000ffff9d7224 */ /* 0x000fe400078e0018 */
[----:B------:R-:W-:Y:S02]  /*2bfe0*/  IMAD.MOV.U32 R158, RZ, RZ, R21 ;  /* 0x000000ffff9e7224 */ /* 0x000fe400078e0015 */
[----:B------:R-:W-:Y:S01]  /*2bff0*/  IMAD.MOV.U32 R159, RZ, RZ, R20 ;  /* 0x000000ffff9f7224 */ /* 0x000fe200078e0014 */
[----:B------:R-:W-:Y:S04]  /*2c000*/  STL [R1+0x1970], R240 ;  /* 0x001970f001007387 */ /* 0x000fe80000100800 */
[----:B------:R-:W-:Y:S04]  /*2c010*/  LDS R108, [R0+0x88080] ;  /* 0x08808000006c7984 */ /* 0x000fe80000000800 */
[----:B------:R-:W-:Y:S01]  /*2c020*/  IMAD.MOV.U32 R72, RZ, RZ, R32 ;  /* 0x000000ffff487224 */ /* 0x000fe200078e0020 */
[----:B------:R-:W-:Y:S01]  /*2c030*/  LDS R110, [R0+0x88880] ;  /* 0x08888000006e7984 */ /* 0x000fe20000000800 */
[----:B------:R-:W-:-:S02]  /*2c040*/  IMAD.MOV.U32 R73, RZ, RZ, R33 ;  /* 0x000000ffff497224 */ /* 0x000fc400078e0021 */
[----:B------:R-:W-:Y:S01]  /*2c050*/  IMAD.MOV.U32 R74, RZ, RZ, R34 ;  /* 0x000000ffff4a7224 */ /* 0x000fe200078e0022 */
[----:B------:R-:W-:Y:S01]  /*2c060*/  LDS R109, [R2+0x88080] ;  /* 0x08808000026d7984 */ /* 0x000fe20000000800 */
[----:B------:R-:W-:Y:S02]  /*2c070*/  IMAD.MOV.U32 R75, RZ, RZ, R35 ;  /* 0x000000ffff4b7224 */ /* 0x000fe400078e0023 */
[C---:B------:R-:W-:Y:S01]  /*2c080*/  HMMA.1688.F32.TF32 R32, R176.reuse, R226, R112 ;  /* 0x000000e2b020723c */ /* 0x040fe20000081070 */
[----:B------:R-:W-:Y:S11]  /*2c090*/  LDS R111, [R2+0x88880] ;  /* 0x08888000026f7984 */ /* 0x000ff60000000800 */
[----:B------:R-:W-:Y:S11]  /*2c0a0*/  @!UPT UIADD3 URZ, URZ, URZ, URZ ;  /* 0x0000003f3f3ff290 */ /* 0x000ff6000fffe03f */
[----:B------:R-:W-:Y:S01]  /*2c0b0*/  @!UPT UIADD3 URZ, URZ, URZ, URZ ;  /* 0x0000003f3f3ff290 */ /* 0x000fe2000fffe03f */
[----:B------:R-:W-:Y:S02]  /*2c0c0*/  IMAD.MOV.U32 R115, RZ, RZ, R32 ;  /* 0x000000ffff737224 */ /* 0x000fe400078e0020 */
[----:B------:R-:W-:Y:S02]  /*2c0d0*/  IMAD.MOV.U32 R114, RZ, RZ, R33 ;  /* 0x000000ffff727224 */ /* 0x000fe400078e0021 */
[----:B------:R-:W-:Y:S02]  /*2c0e0*/  IMAD.MOV.U32 R113, RZ, RZ, R34 ;  /* 0x000000ffff717224 */ /* 0x000fe400078e0022 */
[----:B------:R-:W-:Y:S02]  /*2c0f0*/  IMAD.MOV.U32 R112, RZ, RZ, R35 ;  /* 0x000000ffff707224 */ /* 0x000fe400078e0023 */
[----:B------:R-:W-:Y:S11]  /*2c100*/  HMMA.1688.F32.TF32 R32, R176, R230, R116 ;  /* 0x000000e6b020723c */ /* 0x000ff60000081074 */
[----:B------:R-:W-:Y:S11]  /*2c110*/  @!UPT UIADD3 URZ, URZ, URZ, URZ ;  /* 0x0000003f3f3ff290 */ /* 0x000ff6000fffe03f */
[----:B------:R-:W-:Y:S02]  /*2c120*/  @!UPT UIADD3 URZ, URZ, URZ, URZ ;  /* 0x0000003f3f3ff290 */ /* 0x000fe4000fffe03f */
[----:B------:R-:W-:Y:S01]  /*2c130*/  MOV R119, R32 ;  /* 0x0000002000777202 */ /* 0x000fe20000000f00 */
        /* <DEDUP_REMOVED lines=39> */
[C---:B------:R-:W-:Y:S08]  /*2c3b0*/  HMMA.1688.F32.TF32 R212, R168.reuse, R214, R164 ;  /* 0x000000d6a8d4723c */ /* 0x040ff000000810a4 */
[----:B------:R-:W-:Y:S01]  /*2c3c0*/  HMMA.1688.F32.TF32 R216, R168, R218, R16 ;  /* 0x000000daa8d8723c */ /* 0x000fe20000081010 */
[----:B------:R-:W-:Y:S01]  /*2c3d0*/  IMAD.MOV.U32 R146, RZ, RZ, R225 ;  /* 0x000000ffff927224 */ /* 0x000fe200078e00e1 */
[----:B----4-:R-:W-:Y:S01]  /*2c3e0*/  LDSM.16.M88.4 R28, [R107+0x18100] ;  /* 0x018100006b1c783b */ /* 0x010fe20000000200 */
[----:B------:R-:W-:-:S02]  /*2c3f0*/  IMAD.MOV.U32 R147, RZ, RZ, R224 ;  /* 0x000000ffff937224 */ /* 0x000fc400078e00e0 */
[----:B------:R-:W-:Y:S01]  /*2c400*/  IMAD.MOV.U32 R144, RZ, RZ, R229 ;  /* 0x000000ffff907224 */ /* 0x000fe200078e00e5 */
[----:B------:R-:W-:Y:S02]  /*2c410*/  LDSM.16.M88.4 R24, [R107+0x20100] ;  /* 0x020100006b18783b */ /* 0x000fe40000000200 */
[----:B------:R-:W-:Y:S01]  /*2c420*/  IMAD.MOV.U32 R139, RZ, RZ, R32 ;  /* 0x000000ffff8b7224 */ /* 0x000fe200078e0020 */
[----:B------:R-:W-:Y:S01]  /*2c430*/  MOV R137, R34 ;  /* 0x0000002200897202 */ /* 0x000fe20000000f00 */
[----:B------:R-:W-:Y:S01]  /*2c440*/  IMAD.MOV.U32 R138, RZ, RZ, R33 ;  /* 0x000000ffff8a7224 */ /* 0x000fe200078e0021 */
[----:B------:R-:W-:Y:S01]  /*2c450*/  LDSM.16.M88.4 R20, [R107+0x28100] ;  /* 0x028100006b14783b */ /* 0x000fe20000000200 */
[----:B------:R-:W-:Y:S02]  /*2c460*/  IMAD.MOV.U32 R136, RZ, RZ, R35 ;  /* 0x000000ffff887224 */ /* 0x000fe400078e0023 */
[----:B------:R-:W-:Y:S01]  /*2c470*/  HMMA.1688.F32.TF32 R32, R172, R230, R148 ;  /* 0x000000e6ac20723c */ /* 0x000fe20000081094 */
[----:B------:R-:W-:Y:S01]  /*2c480*/  IMAD.MOV.U32 R145, RZ, RZ, R228 ;  /* 0x000000ffff917224 */ /* 0x000fe200078e00e4 */
[----:B------:R-:W-:Y:S06]  /*2c490*/  LDSM.16.M88.4 R16, [R107+0x30100] ;  /* 0x030100006b10783b */ /* 0x000fec0000000200 */
[C---:B------:R-:W-:Y:S01]  /*2c4a0*/  HMMA.1688.F32.TF32 R224, R168.reuse, R226, R8 ;  /* 0x000000e2a8e0723c */ /* 0x040fe20000081008 */
[----:B------:R-:W1:Y:S07]  /*2c4b0*/  LDSM.16.M88.4 R8, [R107+0x100] ;  /* 0x000100006b08783b */ /* 0x000e6e0000000200 */
[----:B------:R-:W-:Y:S01]  /*2c4c0*/  HMMA.1688.F32.TF32 R228, R168, R230, R4 ;  /* 0x000000e6a8e4723c */ /* 0x000fe20000081004 */
[----:B------:R-:W2:Y:S07]  /*2c4d0*/  LDSM.16.M88.4 R4, [R107+0x8100] ;  /* 0x008100006b04783b */ /* 0x000eae0000000200 */
[----:B------:R-:W-:-:S02]  /*2c4e0*/  IMAD.MOV.U32 R143, RZ, RZ, R32 ;  /* 0x000000ffff8f7224 */ /* 0x000fc400078e0020 */
[----:B------:R-:W-:Y:S02]  /*2c4f0*/  IMAD.MOV.U32 R142, RZ, RZ, R33 ;  /* 0x000000ffff8e7224 */ /* 0x000fe400078e0021 */
[----:B------:R-:W-:Y:S02]  /*2c500*/  IMAD.MOV.U32 R141, RZ, RZ, R34 ;  /* 0x000000ffff8d7224 */ /* 0x000fe400078e0022 */
[----:B------:R-:W-:Y:S01]  /*2c510*/  IMAD.MOV.U32 R140, RZ, RZ, R35 ;  /* 0x000000ffff8c7224 */ /* 0x000fe200078e0023 */
[----:B------:R-:W-:Y:S01]  /*2c520*/  HMMA.1688.F32.TF32 R220, R168, R222, R12 ;  /* 0x000000dea8dc723c */ /* 0x000fe2000008100c */
[----:B------:R-:W3:Y:S04]  /*2c530*/  LDSM.16.M88.4 R32, [R107+0x10100] ;  /* 0x010100006b20783b */ /* 0x000ee80000000200 */
[----:B------:R4:W-:Y:S04]  /*2c540*/  STL [R1+0x196c], R241 ;  /* 0x00196cf101007387 */ /* 0x0009e80000100800 */
        /* <DEDUP_REMOVED lines=26> */
[----:B-1----:R-:W-:Y:S04]  /*2c6f0*/  STL [R1+0x19c4], R10 ;  /* 0x0019c40a01007387 */ /* 0x002fe80000100800 */
[----:B------:R-:W-:Y:S04]  /*2c700*/  STL [R1+0x19c0], R11 ;  /* 0x0019c00b01007387 */ /* 0x000fe80000100800 */
[----:B--2---:R-:W-:Y:S04]  /*2c710*/  STL [R1+0x19cc], R6 ;  /* 0x0019cc0601007387 */ /* 0x004fe80000100800 */
[----:B------:R-:W-:Y:S04]  /*2c720*/  STL [R1+0x19c8], R7 ;  /* 0x0019c80701007387 */ /* 0x000fe80000100800 */
[----:B---3--:R-:W-:Y:S04]  /*2c730*/  STL [R1+0x19d4], R34 ;  /* 0x0019d42201007387 */ /* 0x008fe80000100800 */
        /* <DEDUP_REMOVED lines=17> */
[----:B------:R-:W1:Y:S01]  /*2c850*/  LDSM.16.M88.4 R12, [R107+0x38100] ;  /* 0x038100006b0c783b */ /* 0x000e620000000200 */
[C---:B------:R-:W-:Y:S08]  /*2c860*/  HMMA.1688.F32.TF32 R160, R40.reuse, R8, R156 ;  /* 0x0000000828a0723c */ /* 0x040ff0000008109c */
[----:B------:R-:W-:Y:S08]  /*2c870*/  HMMA.1688.F32.TF32 R144, R40, R28, R144 ;  /* 0x0000001c2890723c */ /* 0x000ff00000081090 */
[----:B------:R-:W-:Y:S01]  /*2c880*/  HMMA.1688.F32.TF32 R248, R36, R16, R248 ;  /* 0x0000001024f8723c */ /* 0x000fe200000810f8 */
[----:B------:R-:W-:Y:S01]  /*2c890*/  IMAD.MOV.U32 R168, RZ, RZ, R47 ;  /* 0x000000ffffa87224 */ /* 0x000fe200078e002f */
[----:B------:R-:W2:Y:S06]  /*2c8a0*/  LDS R107, [R252+0x88880] ;  /* 0x08888000fc6b7984 */ /* 0x000eac0000000800 */
[----:B------:R-:W-:Y:S08]  /*2c8b0*/  HMMA.1688.F32.TF32 R156, R40, R4, R244 ;  /* 0x00000004289c723c */ /* 0x000ff000000810f4 */
[----:B----4-:R-:W-:-:S02]  /*2c8c0*/  IMAD.MOV.U32 R241, RZ, RZ, R144 ;  /* 0x000000fffff17224 */ /* 0x010fc400078e0090 */
[----:B------:R-:W-:Y:S01]  /*2c8d0*/  IMAD.MOV.U32 R242, RZ, RZ, R145 ;  /* 0x000000fffff27224 */ /* 0x000fe200078e0091 */
[----:B-1----:R-:W-:Y:S04]  /*2c8e0*/  STL [R1+0x19fc], R14 ;  /* 0x0019fc0e01007387 */ /* 0x002fe80000100800 */
[----:B------:R-:W-:Y:S01]  /*2c8f0*/  STL [R1+0x19f8], R15 ;  /* 0x0019f80f01007387 */ /* 0x000fe20000100800 */
[----:B------:R-:W-:-:S03]  /*2c900*/  IMAD.MOV.U32 R243, RZ, RZ, R146 ;  /* 0x000000fffff37224 */ /* 0x000fc600078e0092 */
[----:B------:R1:W-:Y:S01]  /*2c910*/  STL.64 [R1+0xd0], R160 ;  /* 0x0000d0a001007387 */ /* 0x0003e20000100a00 */
[----:B------:R-:W-:-:S03]  /*2c920*/  IMAD.MOV.U32 R244, RZ, RZ, R147 ;  /* 0x000000fffff47224 */ /* 0x000fc600078e0093 */
        /* <DEDUP_REMOVED lines=10> */
[----:B-1----:R-:W2:Y:S04]  /*2c9d0*/  LDL.LU R160, [R1+0x50] ;  /* 0x0000500001a07983 */ /* 0x002ea80000300800 */
[----:B------:R-:W2:Y:S04]  /*2c9e0*/  LDL.LU R161, [R1+0x54] ;  /* 0x0000540001a17983 */ /* 0x000ea80000300800 */
[----:B----4-:R-:W4:Y:S04]  /*2c9f0*/  LDL.LU R162, [R1+0x58] ;  /* 0x0000580001a27983 */ /* 0x010f280000300800 */
[----:B------:R-:W4:Y:S01]  /*2ca00*/  LDL.LU R163, [R1+0x5c] ;  /* 0x00005c0001a37983 */ /* 0x000f220000300800 */
[----:B------:R-:W-:-:S02]  /*2ca10*/  IMAD.MOV.U32 R219, RZ, RZ, R156 ;  /* 0x000000ffffdb7224 */ /* 0x000fc400078e009c */
[----:B------:R-:W-:Y:S01]  /*2ca20*/  IMAD.MOV.U32 R225, RZ, RZ, R157 ;  /* 0x000000ffffe17224 */ /* 0x000fe200078e009d */
[----:B------:R-:W4:Y:S01]  /*2ca30*/  LDL.LU R156, [R1+0x40] ;  /* 0x00004000019c7983 */ /* 0x000f220000300800 */
[----:B------:R-:W-:Y:S02]  /*2ca40*/  IMAD.MOV.U32 R226, RZ, RZ, R158 ;  /* 0x000000ffffe27224 */ /* 0x000fe400078e009e */
[----:B------:R-:W-:Y:S01]  /*2ca50*/  IMAD.MOV.U32 R227, RZ, RZ, R159 ;  /* 0x000000ffffe37224 */ /* 0x000fe200078e009f */
[----:B------:R-:W4:Y:S01]  /*2ca60*/  LDL.LU R157, [R1+0x44] ;  /* 0x00004400019d7983 */ /* 0x000f220000300800 */
[----:B------:R-:W-:Y:S01]  /*2ca70*/  MOV R245, R152 ;  /* 0x0000009800f57202 */ /* 0x000fe20000000f00 */
[----:B------:R-:W-:Y:S02]  /*2ca80*/  IMAD.MOV.U32 R246, RZ, RZ, R153 ;  /* 0x000000fffff67224 */ /* 0x000fe400078e0099 */
[----:B------:R-:W-:Y:S01]  /*2ca90*/  IMAD.MOV.U32 R247, RZ, RZ, R154 ;  /* 0x000000fffff77224 */ /* 0x000fe200078e009a */
[----:B------:R-:W4:Y:S01]  /*2caa0*/  LDL.LU R158, [R1+0x48] ;  /* 0x00004800019e7983 */ /* 0x000f220000300800 */
[----:B------:R-:W-:-:S03]  /*2cab0*/  IMAD.MOV.U32 R239, RZ, RZ, R155 ;  /* 0x000000ffffef7224 */ /* 0x000fc600078e009b */
[----:B------:R-:W4:Y:S01]  /*2cac0*/  LDL.LU R159, [R1+0x4c] ;  /* 0x00004c00019f7983 */ /* 0x000f220000300800 */
[C---:B---3--:R-:W-:Y:S11]  /*2cad0*/  HMMA.1688.F32.TF32 R152, R40.reuse, R24, R172 ;  /* 0x000000182898723c */ /* 0x048ff600000810ac */
[----:B------:R-:W-:Y:S11]  /*2cae0*/  @!UPT UIADD3 URZ, URZ, URZ, URZ ;  /* 0x0000003f3f3ff290 */ /* 0x000ff6000fffe03f */
[----:B------:R-:W-:Y:S02]  /*2caf0*/  @!UPT UIADD3 URZ, URZ, URZ, URZ ;  /* 0x0000003f3f3ff290 */ /* 0x000fe4000fffe03f */
[----:B------:R-:W-:Y:S02]  /*2cb00*/  IMAD.MOV.U32 R236, RZ, RZ, R152 ;  /* 0x000000ffffec7224 */ /* 0x000fe400078e0098 */
[----:B------:R-:W-:Y:S01]  /*2cb10*/  IMAD.MOV.U32 R237, RZ, RZ, R153 ;  /* 0x000000ffffed7224 */ /* 0x000fe200078e0099 */
[----:B------:R-:W3:Y:S01]  /*2cb20*/  LDL.LU R152, [R1+0x30] ;  /* 0x0000300001987983 */ /* 0x000ee20000300800 */
[----:B------:R-:W-:Y:S02]  /*2cb30*/  IMAD.MOV.U32 R238, RZ, RZ, R154 ;  /* 0x000000ffffee7224 */ /* 0x000fe400078e009a */
[----:B------:R-:W-:Y:S01]  /*2cb40*/  IMAD.MOV.U32 R240, RZ, RZ, R155 ;  /* 0x000000fffff07224 */ /* 0x000fe200078e009b */
[----:B------:R-:W3:Y:S04]  /*2cb50*/  LDL.LU R153, [R1+0x34] ;  /* 0x0000340001997983 */ /* 0x000ee80000300800 */
[----:B------:R-:W3:Y:S04]  /*2cb60*/  LDL.LU R154, [R1+0x38] ;  /* 0x00003800019a7983 */ /* 0x000ee80000300800 */
[----:B------:R-:W3:Y:S01]  /*2cb70*/  LDL.LU R155, [R1+0x3c] ;  /* 0x00003c00019b7983 */ /* 0x000ee20000300800 */
[----:B--2---:R-:W-:Y:S03]  /*2cb80*/  HMMA.1688.F32.TF32 R148, R40, R20, R148 ;  /* 0x000000142894723c */ /* 0x004fe60000081094 */
[----:B------:R-:W2:Y:S04]  /*2cb90*/  LDL.LU R172, [R1+0x20] ;  /* 0x0000200001ac7983 */ /* 0x000ea80000300800 */
[----:B------:R-:W2:Y:S04]  /*2cba0*/  LDL.LU R173, [R1+0x24] ;  /* 0x0000240001ad7983 */ /* 0x000ea80000300800 */
[----:B------:R-:W2:Y:S04]  /*2cbb0*/  LDL.LU R174, [R1+0x28] ;  /* 0x0000280001ae7983 */ /* 0x000ea80000300800 */
[----:B------:R-:W2:Y:S09]  /*2cbc0*/  LDL.LU R175, [R1+0x2c] ;  /* 0x00002c0001af7983 */ /* 0x000eb20000300800 */
[----:B------:R-:W-:Y:S01]  /*2cbd0*/  IMAD.MOV.U32 R212, RZ, RZ, R148 ;  /* 0x000000ffffd47224 */ /* 0x000fe200078e0094 */
[----:B------:R-:W-:Y:S01]  /*2cbe0*/  MOV R213, R149 ;  /* 0x0000009500d57202 */ /* 0x000fe20000000f00 */
[----:B------:R-:W2:Y:S01]  /*2cbf0*/  LDL.LU R148, [R1+0x10] ;  /* 0x0000100001947983 */ /* 0x000ea20000300800 */
[----:B------:R-:W-:-:S02]  /*2cc00*/  IMAD.MOV.U32 R214, RZ, RZ, R150 ;  /* 0x000000ffffd67224 */ /* 0x000fc400078e0096 */
[----:B------:R-:W-:Y:S01]  /*2cc10*/  IMAD.MOV.U32 R215, RZ, RZ, R151 ;  /* 0x000000ffffd77224 */ /* 0x000fe200078e0097 */
[----:B------:R-:W2:Y:S01]  /*2cc20*/  LDL.LU R149, [R1+0x14] ;  /* 0x0000140001957983 */ /* 0x000ea20000300800 */
[C---:B------:R-:W-:Y:S03]  /*2cc30*/  HMMA.1688.F32.TF32 R144, R40.reuse, R16, R144 ;  /* 0x000000102890723c */ /* 0x040fe60000081090 */
[----:B------:R-:W2:Y:S04]  /*2cc40*/  LDL.LU R150, [R1+0x18] ;  /* 0x0000180001967983 */ /* 0x000ea80000300800 */
[----:B------:R-:W2:Y:S11]  /*2cc50*/  LDL.LU R151, [R1+0x1c] ;  /* 0x00001c0001977983 */ /* 0x000eb60000300800 */
[----:B------:R-:W-:Y:S06]  /*2cc60*/  @!UPT UIADD3 URZ, URZ, URZ, URZ ;  /* 0x0000003f3f3ff290 */ /* 0x000fec000fffe03f */
[----:B------:R-:W-:Y:S02]  /*2cc70*/  IMAD.MOV.U32 R223, RZ, RZ, R144 ;  /* 0x000000ffffdf7224 */ /* 0x000fe400078e0090 */
[----:B------:R-:W-:Y:S01]  /*2cc80*/  IMAD.MOV.U32 R216, RZ, RZ, R145 ;  /* 0x000000ffffd87224 */ /* 0x000fe200078e0091 */
[----:B------:R-:W2:Y:S01]  /*2cc90*/  LDL.LU R144, [R1] ;  /* 0x0000000001907983 */ /* 0x000ea20000300800 */
[----:B------:R-:W-:Y:S02]  /*2cca0*/  IMAD.MOV.U32 R217, RZ, RZ, R146 ;  /* 0x000000ffffd97224 */ /* 0x000fe400078e0092 */
[----:B------:R-:W-:Y:S01]  /*2ccb0*/  IMAD.MOV.U32 R218, RZ, RZ, R147 ;  /* 0x000000ffffda7224 */ /* 0x000fe200078e0093 */
[----:B------:R-:W2:Y:S04]  /*2ccc0*/  LDL.LU R145, [R1+0x4] ;  /* 0x0000040001917983 */ /* 0x000ea80000300800 */
[----:B------:R-:W2:Y:S04]  /*2ccd0*/  LDL.LU R146, [R1+0x8] ;  /* 0x0000080001927983 */ /* 0x000ea80000300800 */
[----:B------:R-:W2:Y:S01]  /*2cce0*/  LDL.LU R147, [R1+0xc] ;  /* 0x00000c0001937983 */ /* 0x000ea20000300800 */
[----:B------:R-:W-:Y:S03]  /*2ccf0*/  HMMA.1688.F32.TF32 R40, R40, R12, R164 ;  /* 0x0000000c2828723c */ /* 0x000fe600000810a4 */
[----:B------:R-:W-:Y:S01]  /*2cd00*/  STL.64 [R1+0x1888], R250 ;  /* 0x001888fa01007387 */ /* 0x000fe20000100a00 */
[----:B------:R-:W-:-:S02]  /*2cd10*/  IMAD.MOV.U32 R169, RZ, RZ, R46 ;  /* 0x000000ffffa97224 */ /* 0x000fc400078e002e */
[----:B------:R-:W-:Y:S01]  /*2cd20*/  IMAD.MOV.U32 R170, RZ, RZ, R45 ;  /* 0x000000ffffaa7224 */ /* 0x000fe200078e002d */
[----:B------:R-:W-:Y:S01]  /*2cd30*/  LDS R164, [R3+0x88100] ;  /* 0x0881000003a47984 */ /* 0x000fe20000000800 */
[----:B------:R-:W-:-:S03]  /*2cd40*/  IMAD.MOV.U32 R171, RZ, RZ, R44 ;  /* 0x000000ffffab7224 */ /* 0x000fc600078e002c */
[----:B------:R-:W-:Y:S04]  /*2cd50*/  LDS R166, [R3+0x88900] ;  /* 0x0889000003a67984 */ /* 0x000fe80000000800 */
[----:B------:R-:W-:Y:S04]  /*2cd60*/  LDS R165, [R252+0x88100] ;  /* 0x08810000fca57984 */ /* 0x000fe80000000800 */
[----:B------:R-:W1:Y:S05]  /*2cd70*/  LDS R167, [R252+0x88900] ;  /* 0x08890000fca77984 */ /* 0x000e6a0000000800 */
[----:B------:R-:W-:-:S02]  /*2cd80*/  IMAD.MOV.U32 R224, RZ, RZ, R40 ;  /* 0x000000ffffe07224 */ /* 0x000fc400078e0028 */
        /* <DEDUP_REMOVED lines=10> */
[-C--:B------:R-:W-:Y:S11]  /*2ce30*/  HMMA.1688.F32.TF32 R40, R36, R4.reuse, R156 ;  /* 0x000000042428723c */ /* 0x080ff6000008109c */
[----:B------:R-:W-:Y:S11]  /*2ce40*/  @!UPT UIADD3 URZ, URZ, URZ, URZ ;  /* 0x0000003f3f3ff290 */ /* 0x000ff6000fffe03f */
[----:B------:R-:W-:Y:S02]  /*2ce50*/  @!UPT UIADD3 URZ, URZ, URZ, URZ ;  /* 0x0000003f3f3ff290 */ /* 0x000fe4000fffe03f */
[----:B------:R-:W-:Y:S02]  /*2ce60*/  IMAD.MOV.U32 R6, RZ, RZ, R40 ;  /* 0x000000ffff067224 */ /* 0x000fe400078e0028 */
[----:B------:R-:W-:Y:S02]  /*2ce70*/  IMAD.MOV.U32 R7, RZ, RZ, R41 ;  /* 0x000000ffff077224 */ /* 0x000fe400078e0029 */
[----:B------:R-:W-:Y:S02]  /*2ce80*/  IMAD.MOV.U32 R10, RZ, RZ, R42 ;  /* 0x000000ffff0a7224 */ /* 0x000fe400078e002a */
[----:B------:R-:W-:Y:S01]  /*2ce90*/  IMAD.MOV.U32 R11, RZ, RZ, R43 ;  /* 0x000000ffff0b7224 */ /* 0x000fe200078e002b */
[----:B------:R-:W-:Y:S01]  /*2cea0*/  HMMA.1688.F32.TF32 R44, R108, R4, R188 ;  /* 0x000000046c2c723c */ /* 0x000fe200000810bc */
[----:B------:R-:W-:Y:S02]  /*2ceb0*/  IMAD.MOV.U32 R156, RZ, RZ, R72 ;  /* 0x000000ffff9c7224 */ /* 0x000fe400078e0048 */
[----:B------:R-:W-:-:S02]  /*2cec0*/  IMAD.MOV.U32 R157, RZ, RZ, R73 ;  /* 0x000000ffff9d7224 */ /* 0x000fc400078e0049 */
[----:B------:R-:W-:Y:S02]  /*2ced0*/  IMAD.MOV.U32 R158, RZ, RZ, R74 ;  /* 0x000000ffff9e7224 */ /* 0x000fe400078e004a */
[----:B------:R-:W-:Y:S01]  /*2cee0*/  IMAD.MOV.U32 R159, RZ, RZ, R75 ;  /* 0x000000ffff9f7224 */ /* 0x000fe200078e004b */
[C---:B---3--:R-:W-:Y:S11]  /*2cef0*/  HMMA.1688.F32.TF32 R40, R36.reuse, R32, R152 ;  /* 0x000000202428723c */ /* 0x048ff60000081098 */
[----:B------:R-:W-:Y:S11]  /*2cf00*/  @!UPT UIADD3 URZ, URZ, URZ, URZ ;  /* 0x0000003f3f3ff290 */ /* 0x000ff6000fffe03f */
[----:B------:R-:W-:Y:S02]  /*2cf10*/  @!UPT UIADD3 URZ, URZ, URZ, URZ ;  /* 0x0000003f3f3ff290 */ /* 0x000fe4000fffe03f */
[----:B------:R-:W-:Y:S02]  /*2cf20*/  IMAD.MOV.U32 R30, RZ, RZ, R40 ;  /* 0x000000ffff1e7224 */ /* 0x000fe400078e0028 */
[----:B------:R-:W-:Y:S02]  /*2cf30*/  IMAD.MOV.U32 R31, RZ, RZ, R41 ;  /* 0x000000ffff1f7224 */ /* 0x000fe400078e0029 */
[----:B------:R-:W-:Y:S02]  /*2cf40*/  IMAD.MOV.U32 R34, RZ, RZ, R42 ;  /* 0x000000ffff227224 */ /* 0x000fe400078e002a */
[----:B------:R-:W-:Y:S02]  /*2cf50*/  IMAD.MOV.U32 R35, RZ, RZ, R43 ;  /* 0x000000ffff237224 */ /* 0x000fe400078e002b */
[C---:B--2---:R-:W-:Y:S11]  /*2cf60*/  HMMA.1688.F32.TF32 R40, R36.reuse, R28, R172 ;  /* 0x0000001c2428723c */ /* 0x044ff600000810ac */
        /* <DEDUP_REMOVED lines=13> */
[C---:B------:R-:W-:Y:S08]  /*2d040*/  HMMA.1688.F32.TF32 R40, R36.reuse, R20, R144 ;  /* 0x000000142428723c */ /* 0x040ff00000081090 */
[----:B------:R-:W-:Y:S11]  /*2d050*/  HMMA.1688.F32.TF32 R36, R36, R12, R180 ;  /* 0x0000000c2424723c */ /* 0x000ff600000810b4 */
[----:B------:R-:W-:Y:S04]  /*2d060*/  @!UPT UIADD3 URZ, URZ, URZ, URZ ;  /* 0x0000003f3f3ff290 */ /* 0x000fe8000fffe03f */
[----:B------:R-:W-:Y:S04]  /*2d070*/  STL.64 [R1], R40 ;  /* 0x0000002801007387 */ /* 0x000fe80000100a00 */
[----:B------:R2:W-:Y:S02]  /*2d080*/  STL.64 [R1+0x8], R42 ;  /* 0x0000082a01007387 */ /* 0x0005e40000100a00 */
[----:B--2---:R-:W-:Y:S02]  /*2d090*/  HMMA.1688.F32.TF32 R40, R108, R8, R184 ;  /* 0x000000086c28723c */ /* 0x004fe400000810b8 */
[----:B------:R-:W-:Y:S04]  /*2d0a0*/  STL.64 [R1+0x1880], R248 ;  /* 0x001880f801007387 */ /* 0x000fe80000100a00 */
[----:B------:R-:W-:Y:S04]  /*2d0b0*/  STL.64 [R1+0x1898], R38 ;  /* 0x0018982601007387 */ /* 0x000fe80000100a00 */
[----:B------:R-:W-:Y:S01]  /*2d0c0*/  STL.64 [R1+0x1890], R36 ;  /* 0x0018902401007387 */ /* 0x000fe20000100a00 */
[----:B------:R-:W-:-:S02]  /*2d0d0*/  IMAD.MOV.U32 R187, RZ, RZ, R128 ;  /* 0x000000ffffbb7224 */ /* 0x000fc400078e0080 */
[----:B------:R-:W-:Y:S02]  /*2d0e0*/  IMAD.MOV.U32 R186, RZ, RZ, R129 ;  /* 0x000000ffffba7224 */ /* 0x000fe400078e0081 */
[----:B------:R-:W-:-:S08]  /*2d0f0*/  IMAD.MOV.U32 R128, RZ, RZ, R68 ;  /* 0x000000ffff807224 */ /* 0x000fd000078e0044 */
[----:B------:R-:W-:Y:S04]  /*2d100*/  STL.64 [R1+0x18a8], R42 ;  /* 0x0018a82a01007387 */ /* 0x000fe80000100a00 */
[----:B------:R-:W-:Y:S04]  /*2d110*/  STL.64 [R1+0x18a0], R40 ;  /* 0x0018a02801007387 */ /* 0x000fe80000100a00 */
[----:B------:R-:W2:Y:S04]  /*2d120*/  LDL.LU R72, [R1+0x1a6c] ;  /* 0x001a6c0001487983 */ /* 0x000ea80000300800 */
[----:B------:R-:W2:Y:S04]  /*2d130*/  LDL.LU R73, [R1+0x1a68] ;  /* 0x001a680001497983 */ /* 0x000ea80000300800 */
[----:B------:R-:W2:Y:S01]  /*2d140*/  LDL.LU R74, [R1+0x1a64] ;  /* 0x001a6400014a7983 */ /* 0x000ea20000300800 */
[----:B------:R-:W-:-:S03]  /*2d150*/  IMAD.MOV.U32 R185, RZ, RZ, R130 ;  /* 0x000000ffffb97224 */ /* 0x000fc600078e0082 */
[----:B------:R-:W2:Y:S01]  /*2d160*/  LDL.LU R75, [R1+0x1a60] ;  /* 0x001a6000014b7983 */ /* 0x000ea20000300800 */
[----:B------:R-:W-:-:S03]  /*2d170*/  IMAD.MOV.U32 R129, RZ, RZ, R69 ;  /* 0x000000ffff817224 */ /* 0x000fc600078e0045 */
[----:B------:R-:W-:Y:S01]  /*2d180*/  STL.64 [R1+0x18b8], R46 ;  /* 0x0018b82e01007387 */ /* 0x000fe20000100a00 */
[----:B------:R-:W-:-:S03]  /*2d190*/  IMAD.MOV.U32 R184, RZ, RZ, R131 ;  /* 0x000000ffffb87224 */ /* 0x000fc600078e0083 */
[----:B------:R3:W-:Y:S01]  /*2d1a0*/  STL.64 [R1+0x18b0], R44 ;  /* 0x0018b02c01007387 */ /* 0x0007e20000100a00 */
        /* <DEDUP_REMOVED lines=11> */
[----:B------:R-:W-:-:S02]  /*2d260*/  IMAD.MOV.U32 R180, RZ, RZ, R127 ;  /* 0x000000ffffb47224 */ /* 0x000fc400078e007f */
[----:B------:R-:W-:Y:S01]  /*2d270*/  IMAD.MOV.U32 R126, RZ, RZ, R210 ;  /* 0x000000ffff7e7224 */ /* 0x000fe200078e00d2 */
[----:B------:R-:W2:Y:S01]  /*2d280*/  LDL.LU R208, [R1+0x1a4c] ;  /* 0x001a4c0001d07983 */ /* 0x000ea20000300800 */
[----:B------:R-:W-:Y:S02]  /*2d290*/  IMAD.MOV.U32 R175, RZ, RZ, R120 ;  /* 0x000000ffffaf7224 */ /* 0x000fe400078e0078 */
[----:B------:R-:W-:Y:S01]  /*2d2a0*/  IMAD.MOV.U32 R127, RZ, RZ, R211 ;  /* 0x000000ffff7f7224 */ /* 0x000fe200078e00d3 */
[----:B------:R-:W2:Y:S01]  /*2d2b0*/  LDL.LU R209, [R1+0x1a48] ;  /* 0x001a480001d17983 */ /* 0x000ea20000300800 */
[----:B------:R-:W-:Y:S01]  /*2d2c0*/  IMAD.MOV.U32 R174, RZ, RZ, R121 ;  /* 0x000000ffffae7224 */ /* 0x000fe200078e0079 */
[----:B------:R-:W-:Y:S01]  /*2d2d0*/  MOV R173, R122 ;  /* 0x0000007a00ad7202 */ /* 0x000fe20000000f00 */
[----:B------:R-:W-:Y:S01]  /*2d2e0*/  IMAD.MOV.U32 R120, RZ, RZ, R204 ;  /* 0x000000ffff787224 */ /* 0x000fe200078e00cc */
[----:B------:R-:W2:Y:S01]  /*2d2f0*/  LDL.LU R210, [R1+0x1a44] ;  /* 0x001a440001d27983 */ /* 0x000ea20000300800 */
[----:B------:R-:W-:Y:S01]  /*2d300*/  MOV R121, R205 ;  /* 0x000000cd00797202 */ /* 0x000fe20000000f00 */
[----:B------:R-:W-:-:S02]  /*2d310*/  IMAD.MOV.U32 R172, RZ, RZ, R123 ;  /* 0x000000ffffac7224 */ /* 0x000fc400078e007b */
[----:B------:R-:W2:Y:S01]  /*2d320*/  LDL.LU R211, [R1+0x1a40] ;  /* 0x001a400001d37983 */ /* 0x000ea20000300800 */
[----:B------:R-:W-:-:S03]  /*2d330*/  IMAD.MOV.U32 R122, RZ, RZ, R206 ;  /* 0x000000ffff7a7224 */ /* 0x000fc600078e00ce */
[----:B------:R-:W2:Y:S01]  /*2d340*/  LDL.LU R204, [R1+0x1a3c] ;  /* 0x001a3c0001cc7983 */ /* 0x000ea20000300800 */
[----:B------:R-:W-:Y:S02]  /*2d350*/  IMAD.MOV.U32 R191, RZ, RZ, R116 ;  /* 0x000000ffffbf7224 */ /* 0x000fe400078e0074 */
[----:B------:R-:W-:Y:S01]  /*2d360*/  IMAD.MOV.U32 R123, RZ, RZ, R192 ;  /* 0x000000ffff7b7224 */ /* 0x000fe200078e00c0 */
[----:B------:R-:W2:Y:S01]  /*2d370*/  LDL.LU R205, [R1+0x1a38] ;  /* 0x001a380001cd7983 */ /* 0x000ea20000300800 */
[----:B------:R-:W-:Y:S02]  /*2d380*/  IMAD.MOV.U32 R190, RZ, RZ, R117 ;  /* 0x000000ffffbe7224 */ /* 0x000fe400078e0075 */
[----:B------:R-:W-:Y:S01]  /*2d390*/  IMAD.MOV.U32 R116, RZ, RZ, R193 ;  /* 0x000000ffff747224 */ /* 0x000fe200078e00c1 */
[----:B------:R-:W2:Y:S01]  /*2d3a0*/  LDL.LU R206, [R1+0x1a34] ;  /* 0x001a340001ce7983 */ /* 0x000ea20000300800 */
[----:B------:R-:W-:Y:S02]  /*2d3b0*/  IMAD.MOV.U32 R189, RZ, RZ, R118 ;  /* 0x000000ffffbd7224 */ /* 0x000fe400078e0076 */
[----:B------:R-:W-:Y:S01]  /*2d3c0*/  IMAD.MOV.U32 R117, RZ, RZ, R194 ;  /* 0x000000ffff757224 */ /* 0x000fe200078e00c2 */
[----:B------:R-:W2:Y:S01]  /*2d3d0*/  LDL.LU R192, [R1+0x1a30] ;  /* 0x001a300001c07983 */ /* 0x000ea20000300800 */
[----:B------:R-:W-:-:S03]  /*2d3e0*/  IMAD.MOV.U32 R118, RZ, RZ, R195 ;  /* 0x000000ffff767224 */ /* 0x000fc600078e00c3 */
[----:B------:R-:W2:Y:S04]  /*2d3f0*/  LDL.LU R193, [R1+0x1a2c] ;  /* 0x001a2c0001c17983 */ /* 0x000ea80000300800 */
[----:B------:R-:W2:Y:S04]  /*2d400*/  LDL.LU R194, [R1+0x1a28] ;  /* 0x001a280001c27983 */ /* 0x000ea80000300800 */
[----:B------:R-:W2:Y:S01]  /*2d410*/  LDL.LU R195, [R1+0x1a24] ;  /* 0x001a240001c37983 */ /* 0x000ea20000300800 */
[----:B------:R-:W-:Y:S01]  /*2d420*/  IMAD.MOV.U32 R188, RZ, RZ, R119 ;  /* 0x000000ffffbc7224 */ /* 0x000fe200078e0077 */
[----:B------:R-:W-:Y:S01]  /*2d430*/  MOV R162, R113 ;  /* 0x0000007100a27202 */ /* 0x000fe20000000f00 */
[----:B------:R-:W-:-:S02]  /*2d440*/  IMAD.MOV.U32 R163, RZ, RZ, R112 ;  /* 0x000000ffffa37224 */ /* 0x000fc400078e0070 */
[----:B------:R-:W-:Y:S02]  /*2d450*/  IMAD.MOV.U32 R119, RZ, RZ, R207 ;  /* 0x000000ffff777224 */ /* 0x000fe400078e00cf */
[----:B------:R-:W4:Y:S01]  /*2d460*/  LDL.LU R207, [R1+0x1a20] ;  /* 0x001a200001cf7983 */ /* 0x000f220000300800 */
[----:B------:R-:W-:Y:S01]  /*2d470*/  IMAD.MOV.U32 R112, RZ, RZ, R200 ;  /* 0x000000ffff707224 */ /* 0x000fe200078e00c8 */
[----:B---3--:R-:W-:Y:S01]  /*2d480*/  MOV R44, R51 ;  /* 0x00000033002c7202 */ /* 0x008fe20000000f00 */
[----:B------:R-:W-:Y:S01]  /*2d490*/  IMAD.MOV.U32 R161, RZ, RZ, R114 ;  /* 0x000000ffffa17224 */ /* 0x000fe200078e0072 */
[----:B------:R-:W3:Y:S01]  /*2d4a0*/  LDL.LU R200, [R1+0x1a1c] ;  /* 0x001a1c0001c87983 */ /* 0x000ee20000300800 */
[----:B------:R-:W-:Y:S02]  /*2d4b0*/  IMAD.MOV.U32 R113, RZ, RZ, R201 ;  /* 0x000000ffff717224 */ /* 0x000fe400078e00c9 */
[----:B------:R-:W-:Y:S01]  /*2d4c0*/  IMAD.MOV.U32 R160, RZ, RZ, R115 ;  /* 0x000000ffffa07224 */ /* 0x000fe200078e0073 */
[----:B------:R-:W3:Y:S01]  /*2d4d0*/  LDL.LU R201, [R1+0x1a18] ;  /* 0x001a180001c97983 */ /* 0x000ee20000300800 */
[----:B------:R-:W-:-:S02]  /*2d4e0*/  IMAD.MOV.U32 R45, RZ, RZ, R50 ;  /* 0x000000ffff2d7224 */ /* 0x000fc400078e0032 */
[----:B------:R-:W-:Y:S02]  /*2d4f0*/  IMAD.MOV.U32 R46, RZ, RZ, R49 ;  /* 0x000000ffff2e7224 */ /* 0x000fe400078e0031 */
[----:B------:R-:W-:Y:S02]  /*2d500*/  IMAD.MOV.U32 R47, RZ, RZ, R48 ;  /* 0x000000ffff2f7224 */ /* 0x000fe400078e0030 */
[----:B------:R-:W-:Y:S02]  /*2d510*/  IMAD.MOV.U32 R114, RZ, RZ, R202 ;  /* 0x000000ffff727224 */ /* 0x000fe400078e00ca */
[----:B------:R-:W3:Y:S01]  /*2d520*/  LDL.LU R202, [R1+0x1a14] ;  /* 0x001a140001ca7983 */ /* 0x000ee20000300800 */
[----:B------:R-:W-:-:S03]  /*2d530*/  IMAD.MOV.U32 R115, RZ, RZ, R203 ;  /* 0x000000ffff737224 */ /* 0x000fc600078e00cb */
[----:B------:R-:W3:Y:S01]  /*2d540*/  LDL.LU R203, [R1+0x1a10] ;  /* 0x001a100001cb7983 */ /* 0x000ee20000300800 */
[----:B--2---:R-:W-:Y:S07]  /*2d550*/  HMMA.1688.F32.TF32 R48, R108, R32, R192 ;  /* 0x000000206c30723c */ /* 0x004fee00000810c0 */
[----:B------:R-:W-:Y:S01]  /*2d560*/  IMAD.MOV.U32 R192, RZ, RZ, R196 ;  /* 0x000000ffffc07224 */ /* 0x000fe200078e00c4 */
[----:B------:R-:W-:Y:S01]  /*2d570*/  MOV R194, R198 ;  /* 0x000000c600c27202 */ /* 0x000fe20000000f00 */
[----:B------:R-:W2:Y:S01]  /*2d580*/  LDL.LU R196, [R1+0x1a0c] ;  /* 0x001a0c0001c47983 */ /* 0x000ea20000300800 */
[----:B------:R-:W-:-:S02]  /*2d590*/  IMAD.MOV.U32 R193, RZ, RZ, R197 ;  /* 0x000000ffffc17224 */ /* 0x000fc400078e00c5 */
[----:B------:R-:W-:Y:S01]  /*2d5a0*/  IMAD.MOV.U32 R195, RZ, RZ, R199 ;  /* 0x000000ffffc37224 */ /* 0x000fe200078e00c7 */
[----:B------:R-:W2:Y:S04]  /*2d5b0*/  LDL.LU R197, [R1+0x1a08] ;  /* 0x001a080001c57983 */ /* 0x000ea80000300800 */
[----:B------:R-:W2:Y:S04]  /*2d5c0*/  LDL.LU R198, [R1+0x1a04] ;  /* 0x001a040001c67983 */ /* 0x000ea80000300800 */
[----:B------:R-:W2:Y:S04]  /*2d5d0*/  LDL.LU R199, [R1+0x1a00] ;  /* 0x001a000001c77983 */ /* 0x000ea80000300800 */
[----:B------:R-:W-:Y:S04]  /*2d5e0*/  STL.64 [R1+0x18c8], R50 ;  /* 0x0018c83201007387 */ /* 0x000fe80000100a00 */
[----:B------:R1:W-:Y:S04]  /*2d5f0*/  STL.64 [R1+0x18c0], R48 ;  /* 0x0018c03001007387 */ /* 0x0003e80000100a00 */
[----:B-1----:R-:W2:Y:S04]  /*2d600*/  LDL.LU R48, [R1+0x240] ;  /* 0x0002400001307983 */ /* 0x002ea80000300800 */
[----:B------:R-:W2:Y:S04]  /*2d610*/  LDL.LU R49, [R1+0x244] ;  /* 0x0002440001317983 */ /* 0x000ea80000300800 */
[----:B------:R-:W2:Y:S04]  /*2d620*/  LDL.LU R50, [R1+0x248] ;  /* 0x0002480001327983 */ /* 0x000ea80000300800 */
[----:B------:R-:W2:Y:S01]  /*2d630*/  LDL.LU R51, [R1+0x24c] ;  /* 0x00024c0001337983 */ /* 0x000ea20000300800 */
[----:B------:R-:W-:Y:S01]  /*2d640*/  IMAD.MOV.U32 R36, RZ, RZ, R139 ;  /* 0x000000ffff247224 */ /* 0x000fe200078e008b */
[----:B------:R-:W-:Y:S01]  /*2d650*/  MOV R40, R135 ;  /* 0x0000008700287202 */ /* 0x000fe20000000f00 */
[----:B------:R-:W-:Y:S01]  /*2d660*/  IMAD.MOV.U32 R37, RZ, RZ, R138 ;  /* 0x000000ffff257224 */ /* 0x000fe200078e008a */
[----:B------:R-:W-:Y:S01]  /*2d670*/  LDS R135, [R2+0x88900] ;  /* 0x0889000002877984 */ /* 0x000fe20000000800 */
[----:B------:R-:W-:-:S02]  /*2d680*/  IMAD.MOV.U32 R38, RZ, RZ, R137 ;  /* 0x000000ffff267224 */ /* 0x000fc400078e0089 */
[----:B------:R-:W-:Y:S02]  /*2d690*/  IMAD.MOV.U32 R39, RZ, RZ, R136 ;  /* 0x000000ffff277224 */ /* 0x000fe400078e0088 */
[----:B------:R-:W-:Y:S02]  /*2d6a0*/  IMAD.MOV.U32 R41, RZ, RZ, R134 ;  /* 0x000000ffff297224 */ /* 0x000fe400078e0086 */
[----:B------:R-:W-:Y:S01]  /*2d6b0*/  IMAD.MOV.U32 R42, RZ, RZ, R133 ;  /* 0x000000ffff2a7224 */ /* 0x000fe200078e0085 */
[----:B------:R-:W-:Y:S01]  /*2d6c0*/  LDS R134, [R0+0x88900] ;  /* 0x0889000000867984 */ /* 0x000fe20000000800 */
[----:B------:R-:W-:Y:S02]  /*2d6d0*/  IMAD.MOV.U32 R43, RZ, RZ, R132 ;  /* 0x000000ffff2b7224 */ /* 0x000fe400078e0084 */
[----:B------:R-:W-:Y:S01]  /*2d6e0*/  IMAD.MOV.U32 R136, RZ, RZ, R55 ;  /* 0x000000ffff887224 */ /* 0x000fe200078e0037 */
[----:B------:R-:W-:Y:S01]  /*2d6f0*/  LDS R132, [R0+0x88100] ;  /* 0x0881000000847984 */ /* 0x000fe20000000800 */
[----:B------:R-:W-:-:S02]  /*2d700*/  IMAD.MOV.U32 R137, RZ, RZ, R54 ;  /* 0x000000ffff897224 */ /* 0x000fc400078e0036 */
[----:B------:R-:W-:Y:S01]  /*2d710*/  IMAD.MOV.U32 R138, RZ, RZ, R53 ;  /* 0x000000ffff8a7224 */ /* 0x000fe200078e0035 */
[----:B------:R-:W1:Y:S01]  /*2d720*/  LDS R133, [R2+0x88100] ;  /* 0x0881000002857984 */ /* 0x000e620000000800 */
        /* <DEDUP_REMOVED lines=8> */
[----:B------:R-:W-:Y:S02]  /*2d7b0*/  IMAD.MOV.U32 R143, RZ, RZ, R56 ;  /* 0x000000ffff8f7224 */ /* 0x000fe400078e0038 */
[----:B---3--:R-:W-:Y:S01]  /*2d7c0*/  HMMA.1688.F32.TF32 R56, R108, R24, R200 ;  /* 0x000000186c38723c */ /* 0x008fe200000810c8 */
[----:B------:R-:W-:Y:S02]  /*2d7d0*/  IMAD.MOV.U32 R144, RZ, RZ, R63 ;  /* 0x000000ffff907224 */ /* 0x000fe400078e003f */
[----:B------:R-:W-:-:S02]  /*2d7e0*/  IMAD.MOV.U32 R145, RZ, RZ, R62 ;  /* 0x000000ffff917224 */ /* 0x000fc400078e003e */
[----:B------:R-:W-:Y:S02]  /*2d7f0*/  IMAD.MOV.U32 R146, RZ, RZ, R61 ;  /* 0x000000ffff927224 */ /* 0x000fe400078e003d */
[----:B------:R-:W-:Y:S01]  /*2d800*/  IMAD.MOV.U32 R147, RZ, RZ, R60 ;  /* 0x000000ffff937224 */ /* 0x000fe200078e003c */
[----:B------:R-:W-:Y:S01]  /*2d810*/  MOV R151, R64 ;  /* 0x0000004000977202 */ /* 0x000fe20000000f00 */
[----:B----4-:R-:W-:Y:S01]  /*2d820*/  HMMA.1688.F32.TF32 R60, R108, R20, R204 ;  /* 0x000000146c3c723c */ /* 0x010fe200000810cc */
[----:B------:R-:W-:Y:S02]  /*2d830*/  IMAD.MOV.U32 R148, RZ, RZ, R67 ;  /* 0x000000ffff947224 */ /* 0x000fe400078e0043 */
[----:B------:R-:W-:Y:S02]  /*2d840*/  IMAD.MOV.U32 R149, RZ, RZ, R66 ;  /* 0x000000ffff957224 */ /* 0x000fe400078e0042 */
[----:B------:R-:W-:-:S03]  /*2d850*/  IMAD.MOV.U32 R150, RZ, RZ, R65 ;  /* 0x000000ffff967224 */ /* 0x000fc600078e0041 */
[C---:B------:R-:W-:Y:S08]  /*2d860*/  HMMA.1688.F32.TF32 R64, R108.reuse, R16, R208 ;  /* 0x000000106c40723c */ /* 0x040ff000000810d0 */
[----:B------:R-:W-:Y:S08]  /*2d870*/  HMMA.1688.F32.TF32 R68, R108, R12, R68 ;  /* 0x0000000c6c44723c */ /* 0x000ff00000081044 */
[C---:B------:R-:W-:Y:S08]  /*2d880*/  HMMA.1688.F32.TF32 R72, R104.reuse, R8, R72 ;  /* 0x000000086848723c */ /* 0x040ff00000081048 */
[----:B------:R-:W-:Y:S01]  /*2d890*/  HMMA.1688.F32.TF32 R76, R104, R4, R76 ;  /* 0x00000004684c723c */ /* 0x000fe2000008104c */
[----:B------:R-:W-:-:S02]  /*2d8a0*/  IMAD.MOV.U32 R152, RZ, RZ, R235 ;  /* 0x000000ffff987224 */ /* 0x000fc400078e00eb */
[----:B------:R-:W-:Y:S01]  /*2d8b0*/  IMAD.MOV.U32 R153, RZ, RZ, R234 ;  /* 0x000000ffff997224 */ /* 0x000fe200078e00ea */
[----:B------:R-:W-:Y:S01]  /*2d8c0*/  LDS R235, [R252+0x88980] ;  /* 0x08898000fceb7984 */ /* 0x000fe20000000800 */
[----:B------:R-:W-:Y:S02]  /*2d8d0*/  IMAD.MOV.U32 R154, RZ, RZ, R233 ;  /* 0x000000ffff9a7224 */ /* 0x000fe400078e00e9 */
[----:B------:R-:W-:Y:S01]  /*2d8e0*/  IMAD.MOV.U32 R155, RZ, RZ, R232 ;  /* 0x000000ffff9b7224 */ /* 0x000fe200078e00e8 */
[C---:B------:R-:W-:Y:S01]  /*2d8f0*/  HMMA.1688.F32.TF32 R136, R164.reuse, R8, R136 ;  /* 0x00000008a488723c */ /* 0x040fe20000081088 */
[----:B------:R-:W-:Y:S04]  /*2d900*/  LDS R232, [R3+0x88180] ;  /* 0x0881800003e87984 */ /* 0x000fe80000000800 */
[----:B------:R-:W-:Y:S03]  /*2d910*/  LDS R234, [R3+0x88980] ;  /* 0x0889800003ea7984 */ /* 0x000fe60000000800 */
[C---:B------:R-:W-:Y:S01]  /*2d920*/  HMMA.1688.F32.TF32 R140, R164.reuse, R4, R140 ;  /* 0x00000004a48c723c */ /* 0x040fe2000008108c */
[----:B------:R-:W-:Y:S07]  /*2d930*/  LDS R233, [R252+0x88180] ;  /* 0x08818000fce97984 */ /* 0x000fee0000000800 */
        /* <DEDUP_REMOVED lines=12> */
[C---:B-1----:R-:W-:Y:S08]  /*2da00*/  HMMA.1688.F32.TF32 R112, R132.reuse, R32, R112 ;  /* 0x000000208470723c */ /* 0x042ff00000081070 */
[-C--:B------:R-:W-:Y:S08]  /*2da10*/  HMMA.1688.F32.TF32 R116, R132, R28.reuse, R116 ;  /* 0x0000001c8474723c */ /* 0x080ff00000081074 */
[----:B--2---:R-:W-:Y:S01]  /*2da20*/  HMMA.1688.F32.TF32 R52, R108, R28, R196 ;  /* 0x0000001c6c34723c */ /* 0x004fe200000810c4 */
[----:B------:R-:W-:Y:S04]  /*2da30*/  LDS R196, [R0+0x88180] ;  /* 0x0881800000c47984 */ /* 0x000fe80000000800 */
[----:B------:R-:W-:Y:S04]  /*2da40*/  LDS R198, [R0+0x88980] ;  /* 0x0889800000c67984 */ /* 0x000fe80000000800 */
[----:B------:R-:W-:Y:S04]  /*2da50*/  LDS R197, [R2+0x88180] ;  /* 0x0881800002c57984 */ /* 0x000fe80000000800 */
[----:B------:R-:W1:Y:S10]  /*2da60*/  LDS R199, [R2+0x88980] ;  /* 0x0889800002c77984 */ /* 0x000e740000000800 */
[----:B------:R-:W-:Y:S04]  /*2da70*/  STL.64 [R1+0x18d8], R54 ;  /* 0x0018d83601007387 */ /* 0x000fe80000100a00 */
[----:B------:R2:W-:Y:S04]  /*2da80*/  STL.64 [R1+0x18d0], R52 ;  /* 0x0018d03401007387 */ /* 0x0005e80000100a00 */
[----:B------:R-:W-:Y:S04]  /*2da90*/  STL.64 [R1+0x18e8], R58 ;  /* 0x0018e83a01007387 */ /* 0x000fe80000100a00 */
[----:B------:R3:W-:Y:S04]  /*2daa0*/  STL.64 [R1+0x18e0], R56 ;  /* 0x0018e03801007387 */ /* 0x0007e80000100a00 */
[----:B------:R-:W-:Y:S04]  /*2dab0*/  STL.64 [R1+0x18f8], R62 ;  /* 0x0018f83e01007387 */ /* 0x000fe80000100a00 */
[----:B------:R2:W-:Y:S04]  /*2dac0*/  STL.64 [R1+0x18f0], R60 ;  /* 0x0018f03c01007387 */ /* 0x0005e80000100a00 */
[----:B------:R-:W-:Y:S01]  /*2dad0*/  STL.64 [R1+0x1908], R66 ;  /* 0x0019084201007387 */ /* 0x000fe20000100a00 */
[----:B------:R-:W-:Y:S03]  /*2dae0*/  HMMA.1688.F32.TF32 R108, R132, R4, R192 ;  /* 0x00000004846c723c */ /* 0x000fe600000810c0 */
[----:B------:R2:W-:Y:S04]  /*2daf0*/  STL.64 [R1+0x1900], R64 ;  /* 0x0019004001007387 */ /* 0x0005e80000100a00 */
[----:B------:R-:W-:Y:S01]  /*2db00*/  STL.64 [R1+0x1918], R70 ;  /* 0x0019184601007387 */ /* 0x000fe20000100a00 */
[C---:B-1----:R-:W-:Y:S03]  /*2db10*/  HMMA.1688.F32.TF32 R168, R196.reuse, R8, R168 ;  /* 0x00000008c4a8723c */ /* 0x042fe600000810a8 */
[----:B------:R1:W-:Y:S04]  /*2db20*/  STL.64 [R1+0x1910], R68 ;  /* 0x0019104401007387 */ /* 0x0003e80000100a00 */
[----:B------:R-:W-:Y:S01]  /*2db30*/  STL.64 [R1+0x1928], R74 ;  /* 0x0019284a01007387 */ /* 0x000fe20000100a00 */
[C---:B------:R-:W-:Y:S03]  /*2db40*/  HMMA.1688.F32.TF32 R172, R196.reuse, R4, R172 ;  /* 0x00000004c4ac723c */ /* 0x040fe600000810ac */
[----:B------:R1:W-:Y:S04]  /*2db50*/  STL.64 [R1+0x1920], R72 ;  /* 0x0019204801007387 */ /* 0x0003e80000100a00 */
[----:B------:R-:W-:Y:S01]  /*2db60*/  STL.64 [R1+0x1938], R78 ;  /* 0x0019384e01007387 */ /* 0x000fe20000100a00 */
[C---:B------:R-:W-:Y:S03]  /*2db70*/  HMMA.1688.F32.TF32 R176, R196.reuse, R32, R176 ;  /* 0x00000020c4b0723c */ /* 0x040fe600000810b0 */
[----:B------:R1:W-:Y:S05]  /*2db80*/  STL.64 [R1+0x1930], R76 ;  /* 0x0019304c01007387 */ /* 0x0003ea0000100a00 */
[C---:B------:R-:W-:Y:S08]  /*2db90*/  HMMA.1688.F32.TF32 R180, R196.reuse, R28, R180 ;  /* 0x0000001cc4b4723c */ /* 0x040ff000000810b4 */
[C---:B------:R-:W-:Y:S08]  /*2dba0*/  HMMA.1688.F32.TF32 R184, R196.reuse, R24, R184 ;  /* 0x00000018c4b8723c */ /* 0x040ff000000810b8 */
[C---:B------:R-:W-:Y:S08]  /*2dbb0*/  HMMA.1688.F32.TF32 R188, R196.reuse, R20, R40 ;  /* 0x00000014c4bc723c */ /* 0x040ff00000081028 */
[C---:B------:R-:W-:Y:S08]  /*2dbc0*/  HMMA.1688.F32.TF32 R192, R196.reuse, R16, R36 ;  /* 0x00000010c4c0723c */ /* 0x040ff00000081024 */
[----:B------:R-:W-:Y:S01]  /*2dbd0*/  HMMA.1688.F32.TF32 R196, R196, R12, R248 ;  /* 0x0000000cc4c4723c */ /* 0x000fe200000810f8 */
[----:B------:R-:W-:-:S06]  /*2dbe0*/  IMAD.MOV.U32 R36, RZ, RZ, R22 ;  /* 0x000000ffff247224 */ /* 0x000fcc00078e0016 */
[----:B------:R-:W-:Y:S02]  /*2dbf0*/  IMAD.MOV.U32 R248, RZ, RZ, R14 ;  /* 0x000000fffff87224 */ /* 0x000fe400078e000e */
[----:B------:R-:W2:Y:S01]  /*2dc00*/  LDL.LU R14, [R1+0x19fc] ;  /* 0x0019fc00010e7983 */ /* 0x000ea20000300800 */
[----:B------:R-:W-:Y:S02]  /*2dc10*/  IMAD.MOV.U32 R249, RZ, RZ, R15 ;  /* 0x000000fffff97224 */ /* 0x000fe400078e000f */
[----:B------:R-:W-:Y:S01]  /*2dc20*/  IMAD.MOV.U32 R250, RZ, RZ, R18 ;  /* 0x000000fffffa7224 */ /* 0x000fe200078e0012 */
[----:B------:R-:W2:Y:S01]  /*2dc30*/  LDL.LU R15, [R1+0x19f8] ;  /* 0x0019f800010f7983 */ /* 0x000ea20000300800 */
[----:B------:R-:W-:-:S03]  /*2dc40*/  IMAD.MOV.U32 R251, RZ, RZ, R19 ;  /* 0x000000fffffb7224 */ /* 0x000fc600078e0013 */
        /* <DEDUP_REMOVED lines=9> */
[----:B------:R-:W-:Y:S01]  /*2dce0*/  IMAD.MOV.U32 R41, RZ, RZ, R31 ;  /* 0x000000ffff297224 */ /* 0x000fe200078e001f */
[C---:B------:R-:W-:Y:S02]  /*2dcf0*/  HMMA.1688.F32.TF32 R104, R132.reuse, R8, R48 ;  /* 0x000000088468723c */ /* 0x040fe40000081030 */
[----:B------:R-:W2:Y:S01]  /*2dd00*/  LDL.LU R27, [R1+0x19e0] ;  /* 0x0019e000011b7983 */ /* 0x000ea20000300800 */
[----:B------:R-:W-:Y:S01]  /*2dd10*/  IMAD.MOV.U32 R42, RZ, RZ, R34 ;  /* 0x000000ffff2a7224 */ /* 0x000fe200078e0022 */
[----:B------:R-:W-:Y:S02]  /*2dd20*/  MOV R43, R35 ;  /* 0x00000023002b7202 */ /* 0x000fe40000000f00 */
[----:B------:R-:W2:Y:S02]  /*2dd30*/  LDL.LU R30, [R1+0x19dc] ;  /* 0x0019dc00011e7983 */ /* 0x000ea40000300800 */
[C---:B------:R-:W-:Y:S02]  /*2dd40*/  HMMA.1688.F32.TF32 R120, R132.reuse, R24, R120 ;  /* 0x000000188478723c */ /* 0x040fe40000081078 */
[----:B------:R-:W2:Y:S04]  /*2dd50*/  LDL.LU R31, [R1+0x19d8] ;  /* 0x0019d800011f7983 */ /* 0x000ea80000300800 */
[----:B------:R-:W2:Y:S02]  /*2dd60*/  LDL.LU R34, [R1+0x19d4] ;  /* 0x0019d40001227983 */ /* 0x000ea40000300800 */
[C---:B------:R-:W-:Y:S02]  /*2dd70*/  HMMA.1688.F32.TF32 R124, R132.reuse, R20, R124 ;  /* 0x00000014847c723c */ /* 0x040fe4000008107c */
[----:B------:R-:W2:Y:S06]  /*2dd80*/  LDL.LU R35, [R1+0x19d0] ;  /* 0x0019d00001237983 */ /* 0x000eac0000300800 */
[----:B------:R-:W-:Y:S01]  /*2dd90*/  HMMA.1688.F32.TF32 R128, R132, R16, R128 ;  /* 0x000000108480723c */ /* 0x000fe20000081080 */
[----:B------:R-:W-:-:S07]  /*2dda0*/  IMAD.MOV.U32 R48, RZ, RZ, R228 ;  /* 0x000000ffff307224 */ /* 0x000fce00078e00e4 */
        /* <DEDUP_REMOVED lines=12> */
[----:B------:R-:W2:Y:S02]  /*2de70*/  LDL.LU R228, [R1+0x19bc] ;  /* 0x0019bc0001e47983 */ /* 0x000ea40000300800 */
[----:B--2---:R-:W-:Y:S02]  /*2de80*/  IMAD.MOV.U32 R52, RZ, RZ, R224 ;  /* 0x000000ffff347224 */ /* 0x004fe400078e00e0 */
[----:B------:R-:W2:Y:S01]  /*2de90*/  LDL.LU R229, [R1+0x19b8] ;  /* 0x0019b80001e57983 */ /* 0x000ea20000300800 */
[----:B------:R-:W-:-:S03]  /*2dea0*/  IMAD.MOV.U32 R53, RZ, RZ, R220 ;  /* 0x000000ffff357224 */ /* 0x000fc600078e00dc */
[----:B------:R-:W2:Y:S01]  /*2deb0*/  LDL.LU R230, [R1+0x19b4] ;  /* 0x0019b40001e67983 */ /* 0x000ea20000300800 */
[----:B------:R-:W-:-:S03]  /*2dec0*/  IMAD.MOV.U32 R54, RZ, RZ, R221 ;  /* 0x000000ffff367224 */ /* 0x000fc600078e00dd */
[----:B------:R-:W2:Y:S01]  /*2ded0*/  LDL.LU R231, [R1+0x19b0] ;  /* 0x0019b00001e77983 */ /* 0x000ea20000300800 */
[----:B------:R-:W-:-:S03]  /*2dee0*/  IMAD.MOV.U32 R55, RZ, RZ, R222 ;  /* 0x000000ffff377224 */ /* 0x000fc600078e00de */
[----:B------:R-:W2:Y:S01]  /*2def0*/  LDL.LU R224, [R1+0x19ac] ;  /* 0x0019ac0001e07983 */ /* 0x000ea20000300800 */
[----:B---3--:R-:W-:-:S03]  /*2df00*/  MOV R56, R223 ;  /* 0x000000df00387202 */ /* 0x008fc60000000f00 */
[----:B------:R-:W3:Y:S04]  /*2df10*/  LDL.LU R220, [R1+0x19a8] ;  /* 0x0019a80001dc7983 */ /* 0x000ee80000300800 */
[----:B------:R-:W3:Y:S04]  /*2df20*/  LDL.LU R221, [R1+0x19a4] ;  /* 0x0019a40001dd7983 */ /* 0x000ee80000300800 */
[----:B------:R-:W3:Y:S04]  /*2df30*/  LDL.LU R222, [R1+0x19a0] ;  /* 0x0019a00001de7983 */ /* 0x000ee80000300800 */
[----:B------:R-:W3:Y:S01]  /*2df40*/  LDL.LU R223, [R1+0x199c] ;  /* 0x00199c0001df7983 */ /* 0x000ee20000300800 */
[----:B------:R-:W-:-:S02]  /*2df50*/  IMAD.MOV.U32 R57, RZ, RZ, R216 ;  /* 0x000000ffff397224 */ /* 0x000fc400078e00d8 */
[----:B------:R-:W-:Y:S01]  /*2df60*/  IMAD.MOV.U32 R58, RZ, RZ, R217 ;  /* 0x000000ffff3a7224 */ /* 0x000fe200078e00d9 */
        /* <DEDUP_REMOVED lines=18> */
[----:B-1----:R-:W-:Y:S01]  /*2e090*/  IMAD.MOV.U32 R68, RZ, RZ, R241 ;  /* 0x000000ffff447224 */ /* 0x002fe200078e00f1 */
[----:B------:R-:W-:Y:S02]  /*2e0a0*/  MOV R69, R242 ;  /* 0x000000f200457202 */ /* 0x000fe40000000f00 */
        /* <DEDUP_REMOVED lines=20> */
[----:B------:R-:W2:Y:S04]  /*2e1f0*/  LDL.LU R219, [R1+0x194c] ;  /* 0x00194c0001db7983 */ /* 0x000ea80000300800 */
[----:B------:R-:W2:Y:S04]  /*2e200*/  LDL.LU R225, [R1+0x1948] ;  /* 0x0019480001e17983 */ /* 0x000ea80000300800 */
[----:B------:R-:W2:Y:S04]  /*2e210*/  LDL.LU R226, [R1+0x1944] ;  /* 0x0019440001e27983 */ /* 0x000ea80000300800 */
[----:B------:R-:W2:Y:S01]  /*2e220*/  LDL.LU R227, [R1+0x1940] ;  /* 0x0019400001e37983 */ /* 0x000ea20000300800 */
[C---:B---3--:R-:W-:Y:S11]  /*2e230*/  HMMA.1688.F32.TF32 R220, R232.reuse, R20, R220 ;  /* 0x00000014e8dc723c */ /* 0x048ff600000810dc */
[----:B------:R-:W-:Y:S11]  /*2e240*/  @!UPT UIADD3 URZ, URZ, URZ, URZ ;  /* 0x0000003f3f3ff290 */ /* 0x000ff6000fffe03f */
[----:B------:R-:W-:Y:S01]  /*2e250*/  @!UPT UIADD3 URZ, URZ, URZ, URZ ;  /* 0x0000003f3f3ff290 */ /* 0x000fe2000fffe03f */
[----:B------:R1:W-:Y:S04]  /*2e260*/  STL [R1+0x1878], R220 ;  /* 0x001878dc01007387 */ /* 0x0003e80000100800 */
[----:B------:R3:W-:Y:S04]  /*2e270*/  STL [R1+0x1874], R221 ;  /* 0x001874dd01007387 */ /* 0x0007e80000100800 */
[----:B------:R3:W-:Y:S04]  /*2e280*/  STL [R1+0x1870], R222 ;  /* 0x001870de01007387 */ /* 0x0007e80000100800 */
[----:B------:R2:W-:Y:S04]  /*2e290*/  STL [R1+0x186c], R223 ;  /* 0x00186cdf01007387 */ /* 0x0005e80000100800 */
[----:B-1----:R-:W4:Y:S04]  /*2e2a0*/  LDL.LU R220, [R1+0xd0] ;  /* 0x0000d00001dc7983 */ /* 0x002f280000300800 */
[----:B---3--:R-:W4:Y:S04]  /*2e2b0*/  LDL.LU R221, [R1+0xd4] ;  /* 0x0000d40001dd7983 */ /* 0x008f280000300800 */
[----:B------:R-:W4:Y:S04]  /*2e2c0*/  LDL.LU R222, [R1+0xd8] ;  /* 0x0000d80001de7983 */ /* 0x000f280000300800 */
[----:B--2---:R-:W4:Y:S01]  /*2e2d0*/  LDL.LU R223, [R1+0xdc] ;  /* 0x0000dc0001df7983 */ /* 0x004f220000300800 */
[C---:B------:R-:W-:Y:S08]  /*2e2e0*/  HMMA.1688.F32.TF32 R212, R232.reuse, R28, R212 ;  /* 0x0000001ce8d4723c */ /* 0x040ff000000810d4 */
[C---:B------:R-:W-:Y:S01]  /*2e2f0*/  HMMA.1688.F32.TF32 R204, R232.reuse, R4, R240 ;  /* 0x00000004e8cc723c */ /* 0x040fe200000810f0 */
[----:B------:R-:W-:Y:S04]  /*2e300*/  LDS R240, [R0+0x89080] ;  /* 0x0890800000f07984 */ /* 0x000fe80000000800 */
[----:B------:R-:W-:Y:S03]  /*2e310*/  LDS R242, [R0+0x89880] ;  /* 0x0898800000f27984 */ /* 0x000fe60000000800 */
        /* <DEDUP_REMOVED lines=14> */
[----:B------:R-:W-:Y:S04]  /*2e400*/  LDS R234, [R0+0x89800] ;  /* 0x0898000000ea7984 */ /* 0x000fe80000000800 */
[----:B------:R-:W-:Y:S04]  /*2e410*/  LDS R233, [R2+0x89000] ;  /* 0x0890000002e97984 */ /* 0x000fe80000000800 */
[----:B------:R-:W1:Y:S04]  /*2e420*/  LDS R235, [R2+0x89800] ;  /* 0x0898000002eb7984 */ /* 0x000e680000000800 */
        /* <DEDUP_REMOVED lines=12> */
[----:B------:R-:W-:Y:S08]  /*2e4f0*/  HMMA.1688.F32.TF32 R248, R236, R26, R248 ;  /* 0x0000001aecf8723c */ /* 0x000ff000000810f8 */
[C---:B----4-:R-:W-:Y:S08]  /*2e500*/  HMMA.1688.F32.TF32 R220, R232.reuse, R10, R220 ;  /* 0x0000000ae8dc723c */ /* 0x050ff000000810dc */
[----:B------:R-:W-:Y:S11]  /*2e510*/  HMMA.1688.F32.TF32 R232, R232, R14, R52 ;  /* 0x0000000ee8e8723c */ /* 0x000ff60000081034 */
[----:B------:R-:W-:Y:S05]  /*2e520*/  @!UPT UIADD3 URZ, URZ, URZ, URZ ;  /* 0x0000003f3f3ff290 */ /* 0x000fea000fffe03f */
[----:B------:R-:W-:Y:S01]  /*2e530*/  MOV R29, R222 ;  /* 0x000000de001d7202 */ /* 0x000fe20000000f00 */
[----:B------:R-:W-:Y:S02]  /*2e540*/  IMAD.MOV.U32 R28, RZ, RZ, R223 ;  /* 0x000000ffff1c7224 */ /* 0x000fe400078e00df */
[----:B------:R-:W-:Y:S02]  /*2e550*/  IMAD.MOV.U32 R33, RZ, RZ, R220 ;  /* 0x000000ffff217224 */ /* 0x000fe400078e00dc */
[----:B------:R-:W-:Y:S02]  /*2e560*/  IMAD.MOV.U32 R32, RZ, RZ, R221 ;  /* 0x000000ffff207224 */ /* 0x000fe400078e00dd */
[----:B------:R-:W-:Y:S02]  /*2e570*/  IMAD.MOV.U32 R222, RZ, RZ, R78 ;  /* 0x000000ffffde7224 */ /* 0x000fe400078e004e */
[----:B------:R-:W-:Y:S02]  /*2e580*/  IMAD.MOV.U32 R223, RZ, RZ, R79 ;  /* 0x000000ffffdf7224 */ /* 0x000fe400078e004f */
[----:B------:R-:W-:Y:S01]  /*2e590*/  IMAD.MOV.U32 R220, RZ, RZ, R76 ;  /* 0x000000ffffdc7224 */ /* 0x000fe200078e004c */
[----:B------:R-:W3:Y:S01]  /*2e5a0*/  LDL.LU.64 R78, [R1+0x1938] ;  /* 0x00193800014e7983 */ /* 0x000ee20000300a00 */
[----:B------:R-:W-:-:S03]  /*2e5b0*/  IMAD.MOV.U32 R221, RZ, RZ, R77 ;  /* 0x000000ffffdd7224 */ /* 0x000fc600078e004d */
[----:B------:R-:W3:Y:S04]  /*2e5c0*/  LDL.LU.64 R76, [R1+0x1930] ;  /* 0x00193000014c7983 */ /* 0x000ee80000300a00 */
[----:B------:R-:W-:Y:S04]  /*2e5d0*/  STL.64 [R1+0x400], R72 ;  /* 0x0004004801007387 */ /* 0x000fe80000100a00 */
[----:B------:R1:W-:Y:S04]  /*2e5e0*/  STL.64 [R1+0x408], R74 ;  /* 0x0004084a01007387 */ /* 0x0003e80000100a00 */
[----:B-1----:R-:W2:Y:S04]  /*2e5f0*/  LDL.LU.64 R74, [R1+0x1928] ;  /* 0x00192800014a7983 */ /* 0x002ea80000300a00 */
[----:B------:R-:W2:Y:S04]  /*2e600*/  LDL.LU.64 R72, [R1+0x1920] ;  /* 0x0019200001487983 */ /* 0x000ea80000300a00 */
        /* <DEDUP_REMOVED lines=42> */
[----:B-1----:R-:W4:Y:S04]  /*2e8b0*/  LDL.LU.64 R250, [R1+0x1888] ;  /* 0x0018880001fa7983 */ /* 0x002f280000300a00 */
[----:B------:R-:W4:Y:S01]  /*2e8c0*/  LDL.LU.64 R248, [R1+0x1880] ;  /* 0x0018800001f87983 */ /* 0x000f220000300a00 */
[C---:B--2---:R-:W-:Y:S11]  /*2e8d0*/  HMMA.1688.F32.TF32 R232, R236.reuse, R22, R232 ;  /* 0x00000016ece8723c */ /* 0x044ff600000810e8 */
[----:B------:R-:W-:Y:S11]  /*2e8e0*/  @!UPT UIADD3 URZ, URZ, URZ, URZ ;  /* 0x0000003f3f3ff290 */ /* 0x000ff6000fffe03f */
[----:B------:R-:W-:Y:S01]  /*2e8f0*/  @!UPT UIADD3 URZ, URZ, URZ, URZ ;  /* 0x0000003f3f3ff290 */ /* 0x000fe2000fffe03f */
[----:B------:R-:W-:Y:S04]  /*2e900*/  STL.64 [R1+0x2e0], R232 ;  /* 0x0002e0e801007387 */ /* 0x000fe80000100a00 */
[----:B------:R4:W-:Y:S01]  /*2e910*/  STL.64 [R1+0x2e8], R234 ;  /* 0x0002e8ea01007387 */ /* 0x0009e20000100a00 */
[C---:B---3--:R-:W-:Y:S08]  /*2e920*/  HMMA.1688.F32.TF32 R36, R236.reuse, R14, R36 ;  /* 0x0000000eec24723c */ /* 0x048ff00000081024 */
[----:B----4-:R-:W-:Y:S11]  /*2e930*/  HMMA.1688.F32.TF32 R232, R236, R18, R248 ;  /* 0x00000012ece8723c */ /* 0x010ff600000810f8 */
[----:B------:R-:W-:Y:S11]  /*2e940*/  @!UPT UIADD3 URZ, URZ, URZ, URZ ;  /* 0x0000003f3f3ff290 */ /* 0x000ff6000fffe03f */
[----:B------:R-:W-:Y:S01]  /*2e950*/  @!UPT UIADD3 URZ, URZ, URZ, URZ ;  /* 0x0000003f3f3ff290 */ /* 0x000fe2000fffe03f */
[----:B------:R-:W-:Y:S04]  /*2e960*/  STL.64 [R1+0x2d0], R232 ;  /* 0x0002d0e801007387 */ /* 0x000fe80000100a00 */
[----:B------:R-:W-:Y:S04]  /*2e970*/  STL.64 [R1+0x2d8], R234 ;  /* 0x0002d8ea01007387 */ /* 0x000fe80000100a00 */
[----:B------:R-:W-:Y:S04]  /*2e980*/  STL.64 [R1+0x1b0], R36 ;  /* 0x0001b02401007387 */ /* 0x000fe80000100a00 */
[----:B------:R1:W-:Y:S02]  /*2e990*/  STL.64 [R1+0x1b8], R38 ;  /* 0x0001b82601007387 */ /* 0x0003e40000100a00 */
[C---:B-1----:R-:W-:Y:S08]  /*2e9a0*/  HMMA.1688.F32.TF32 R36, R240.reuse, R34, R48 ;  /* 0x00000022f024723c */ /* 0x042ff00000081030 */
[C---:B------:R-:W-:Y:S11]  /*2e9b0*/  HMMA.1688.F32.TF32 R40, R240.reuse, R10, R40 ;  /* 0x0000000af028723c */ /* 0x040ff60000081028 */
[----:B------:R-:W-:Y:S05]  /*2e9c0*/  @!UPT UIADD3 URZ, URZ, URZ, URZ ;  /* 0x0000003f3f3ff290 */ /* 0x000fea000fffe03f */
[----:B------:R-:W-:Y:S01]  /*2e9d0*/  IMAD.MOV.U32 R25, RZ, RZ, R37 ;  /* 0x000000ffff197224 */ /* 0x000fe200078e0025 */
[----:B------:R-:W-:Y:S01]  /*2e9e0*/  MOV R20, R36 ;  /* 0x0000002400147202 */ /* 0x000fe20000000f00 */
[----:B------:R-:W-:Y:S02]  /*2e9f0*/  IMAD.MOV.U32 R24, RZ, RZ, R38 ;  /* 0x000000ffff187224 */ /* 0x000fe400078e0026 */
[----:B------:R-:W-:Y:S02]  /*2ea00*/  IMAD.MOV.U32 R21, RZ, RZ, R39 ;  /* 0x000000ffff157224 */ /* 0x000fe400078e0027 */
[----:B------:R-:W-:Y:S02]  /*2ea10*/  HMMA.1688.F32.TF32 R36, R240, R30, R52 ;  /* 0x0000001ef024723c */ /* 0x000fe40000081034 */
[----:B------:R-:W-:Y:S02]  /*2ea20*/  IMAD.MOV.U32 R9, RZ, RZ, R42 ;  /* 0x000000ffff097224 */ /* 0x000fe400078e002a */
[----:B------:R-:W-:-:S02]  /*2ea30*/  IMAD.MOV.U32 R8, RZ, RZ, R43 ;  /* 0x000000ffff087224 */ /* 0x000fc400078e002b */
[----:B------:R-:W-:Y:S02]  /*2ea40*/  IMAD.MOV.U32 R5, RZ, RZ, R40 ;  /* 0x000000ffff057224 */ /* 0x000fe400078e0028 */
[----:B------:R-:W-:Y:S02]  /*2ea50*/  IMAD.MOV.U32 R4, RZ, RZ, R41 ;  /* 0x000000ffff047224 */ /* 0x000fe400078e0029 */
[C---:B------:R-:W-:Y:S08]  /*2ea60*/  HMMA.1688.F32.TF32 R40, R240.reuse, R6, R44 ;  /* 0x00000006f028723c */ /* 0x040ff0000008102c */
[----:B------:R-:W-:Y:S06]  /*2ea70*/  HMMA.1688.F32.TF32 R44, R240, R22, R60 ;  /* 0x00000016f02c723c */ /* 0x000fec000008103c */
[----:B------:R-:W-:-:S02]  /*2ea80*/  IMAD.MOV.U32 R17, RZ, RZ, R37 ;  /* 0x000000ffff117224 */ /* 0x000fc400078e0025 */
[----:B------:R-:W-:Y:S02]  /*2ea90*/  IMAD.MOV.U32 R16, RZ, RZ, R38 ;  /* 0x000000ffff107224 */ /* 0x000fe400078e0026 */
[----:B------:R-:W-:Y:S02]  /*2eaa0*/  IMAD.MOV.U32 R13, RZ, RZ, R39 ;  /* 0x000000ffff0d7224 */ /* 0x000fe400078e0027 */
[----:B------:R-:W-:Y:S02]  /*2eab0*/  IMAD.MOV.U32 R12, RZ, RZ, R36 ;  /* 0x000000ffff0c7224 */ /* 0x000fe400078e0024 */
[C---:B------:R-:W-:Y:S01]  /*2eac0*/  HMMA.1688.F32.TF32 R36, R240.reuse, R26, R56 ;  /* 0x0000001af024723c */ /* 0x040fe20000081038 */
[----:B------:R-:W-:Y:S04]  /*2ead0*/  STL.64 [R1+0x190], R40 ;  /* 0x0001902801007387 */ /* 0x000fe80000100a00 */
[----:B------:R1:W-:Y:S03]  /*2eae0*/  STL.64 [R1+0x198], R42 ;  /* 0x0001982a01007387 */ /* 0x0003e60000100a00 */
[C---:B-1----:R-:W-:Y:S01]  /*2eaf0*/  HMMA.1688.F32.TF32 R40, R240.reuse, R18, R64 ;  /* 0x00000012f028723c */ /* 0x042fe20000081040 */
[----:B------:R-:W-:Y:S01]  /*2eb00*/  IMAD.MOV.U32 R60, RZ, RZ, R220 ;  /* 0x000000ffff3c7224 */ /* 0x000fe200078e00dc */
[----:B------:R-:W-:Y:S11]  /*2eb10*/  LDS R64, [R3+0x8a000] ;  /* 0x08a0000003407984 */ /* 0x000ff60000000800 */
[----:B------:R-:W-:Y:S02]  /*2eb20*/  @!UPT UIADD3 URZ, URZ, URZ, URZ ;  /* 0x0000003f3f3ff290 */ /* 0x000fe4000fffe03f */
[----:B------:R-:W-:Y:S04]  /*2eb30*/  STL.64 [R1+0x160], R36 ;  /* 0x0001602401007387 */ /* 0x000fe80000100a00 */
[----:B------:R1:W-:Y:S04]  /*2eb40*/  STL.64 [R1+0x168], R38 ;  /* 0x0001682601007387 */ /* 0x0003e80000100a00 */
[----:B------:R-:W-:Y:S04]  /*2eb50*/  STL.64 [R1+0x150], R44 ;  /* 0x0001502c01007387 */ /* 0x000fe80000100a00 */
[----:B------:R2:W-:Y:S01]  /*2eb60*/  STL.64 [R1+0x158], R46 ;  /* 0x0001582e01007387 */ /* 0x0005e20000100a00 */
[----:B-1----:R-:W-:Y:S01]  /*2eb70*/  HMMA.1688.F32.TF32 R36, R240, R14, R68 ;  /* 0x0000000ef024723c */ /* 0x002fe20000081044 */
[----:B------:R-:W-:-:S02]  /*2eb80*/  IMAD.MOV.U32 R61, RZ, RZ, R221 ;  /* 0x000000ffff3d7224 */ /* 0x000fc400078e00dd */
[----:B------:R-:W-:Y:S01]  /*2eb90*/  LDS R66, [R3+0x8a800] ;  /* 0x08a8000003427984 */ /* 0x000fe20000000800 */
[----:B------:R-:W-:Y:S02]  /*2eba0*/  IMAD.MOV.U32 R62, RZ, RZ, R222 ;  /* 0x000000ffff3e7224 */ /* 0x000fe400078e00de */
[----:B------:R-:W-:Y:S01]  /*2ebb0*/  IMAD.MOV.U32 R63, RZ, RZ, R223 ;  /* 0x000000ffff3f7224 */ /* 0x000fe200078e00df */
[----:B------:R-:W-:Y:S01]  /*2ebc0*/  LDS R65, [R252+0x8a000] ;  /* 0x08a00000fc417984 */ /* 0x000fe20000000800 */
[C---:B--2---:R-:W-:Y:S03]  /*2ebd0*/  HMMA.1688.F32.TF32 R44, R244.reuse, R10, R72 ;  /* 0x0000000af42c723c */ /* 0x044fe60000081048 */
[----:B------:R-:W-:Y:S04]  /*2ebe0*/  STL.64 [R1+0x140], R40 ;  /* 0x0001402801007387 */ /* 0x000fe80000100a00 */
[----:B------:R1:W-:Y:S04]  /*2ebf0*/  STL.64 [R1+0x148], R42 ;  /* 0x0001482a01007387 */ /* 0x0003e80000100a00 */
[----:B------:R-:W-:Y:S04]  /*2ec00*/  LDS R240, [R3+0x89180] ;  /* 0x0891800003f07984 */ /* 0x000fe80000000800 */
[----:B------:R-:W-:Y:S01]  /*2ec10*/  LDS R242, [R3+0x89980] ;  /* 0x0899800003f27984 */ /* 0x000fe20000000800 */
[C---:B-1----:R-:W-:Y:S03]  /*2ec20*/  HMMA.1688.F32.TF32 R40, R244.reuse, R6, R76 ;  /* 0x00000006f428723c */ /* 0x042fe6000008104c */
[----:B------:R-:W-:Y:S04]  /*2ec30*/  STL.64 [R1+0x120], R36 ;  /* 0x0001202401007387 */ /* 0x000fe80000100a00 */
[----:B------:R1:W-:Y:S04]  /*2ec40*/  STL.64 [R1+0x128], R38 ;  /* 0x0001282601007387 */ /* 0x0003e80000100a00 */
[----:B------:R-:W-:Y:S04]  /*2ec50*/  STL.64 [R1+0x110], R44 ;  /* 0x0001102c01007387 */ /* 0x000fe80000100a00 */
[----:B------:R2:W-:Y:S01]  /*2ec60*/  STL.64 [R1+0x118], R46 ;  /* 0x0001182e01007387 */ /* 0x0005e20000100a00 */
[C---:B-1----:R-:W-:Y:S03]  /*2ec70*/  HMMA.1688.F32.TF32 R36, R244.reuse, R34, R80 ;  /* 0x00000022f424723c */ /* 0x042fe60000081050 */
[----:B------:R-:W-:Y:S04]  /*2ec80*/  LDS R241, [R252+0x89180] ;  /* 0x08918000fcf17984 */ /* 0x000fe80000000800 */
[----:B------:R-:W-:Y:S01]  /*2ec90*/  LDS R243, [R252+0x89980] ;  /* 0x08998000fcf37984 */ /* 0x000fe20000000800 */
[C---:B--2---:R-:W-:Y:S03]  /*2eca0*/  HMMA.1688.F32.TF32 R44, R244.reuse, R30, R84 ;  /* 0x0000001ef42c723c */ /* 0x044fe60000081054 */
[----:B------:R-:W-:Y:S04]  /*2ecb0*/  STL.64 [R1+0x100], R40 ;  /* 0x0001002801007387 */ /* 0x000fe80000100a00 */
[----:B------:R-:W-:Y:S04]  /*2ecc0*/  STL.64 [R1+0x108], R42 ;  /* 0x0001082a01007387 */ /* 0x000fe80000100a00 */
[----:B------:R-:W-:Y:S04]  /*2ecd0*/  LDS R67, [R252+0x8a800] ;  /* 0x08a80000fc437984 */ /* 0x000fe80000000800 */
[----:B------:R-:W-:Y:S04]  /*2ece0*/  STL.64 [R1+0xf0], R36 ;  /* 0x0000f02401007387 */ /* 0x000fe80000100a00 */
[----:B------:R1:W-:Y:S04]  /*2ecf0*/  STL.64 [R1+0xf8], R38 ;  /* 0x0000f82601007387 */ /* 0x0003e80000100a00 */
[----:B------:R-:W-:Y:S04]  /*2ed00*/  STL.64 [R1+0xe0], R44 ;  /* 0x0000e02c01007387 */ /* 0x000fe80000100a00 */
[----:B------:R-:W-:Y:S04]  /*2ed10*/  STL.64 [R1+0xe8], R46 ;  /* 0x0000e82e01007387 */ /* 0x000fe80000100a00 */
[----:B------:R-:W-:Y:S04]  /*2ed20*/  LDS R44, [R0+0x89100] ;  /* 0x08910000002c7984 */ /* 0x000fe80000000800 */
[----:B------:R-:W-:Y:S04]  /*2ed30*/  LDS R46, [R0+0x89900] ;  /* 0x08990000002e7984 */ /* 0x000fe80000000800 */
[----:B------:R-:W-:Y:S04]  /*2ed40*/  LDS R45, [R2+0x89100] ;  /* 0x08910000022d7984 */ /* 0x000fe80000000800 */
[----:B------:R-:W2:Y:S01]  /*2ed50*/  LDS R47, [R2+0x89900] ;  /* 0x08990000022f7984 */ /* 0x000ea20000000800 */
[C---:B-1----:R-:W-:Y:S08]  /*2ed60*/  HMMA.1688.F32.TF32 R36, R244.reuse, R22, R92 ;  /* 0x00000016f424723c */ /* 0x042ff0000008105c */
[C---:B------:R-:W-:Y:S11]  /*2ed70*/  HMMA.1688.F32.TF32 R40, R244.reuse, R26, R88 ;  /* 0x0000001af428723c */ /* 0x040ff60000081058 */
[----:B------:R-:W-:Y:S05]  /*2ed80*/  @!UPT UIADD3 URZ, URZ, URZ, URZ ;  /* 0x0000003f3f3ff290 */ /* 0x000fea000fffe03f */
[----:B------:R-:W-:Y:S02]  /*2ed90*/  IMAD.MOV.U32 R87, RZ, RZ, R36 ;  /* 0x000000ffff577224 */ /* 0x000fe400078e0024 */
[----:B------:R-:W-:Y:S02]  /*2eda0*/  IMAD.MOV.U32 R86, RZ, RZ, R37 ;  /* 0x000000ffff567224 */ /* 0x000fe400078e0025 */
[----:B------:R-:W-:Y:S02]  /*2edb0*/  IMAD.MOV.U32 R85, RZ, RZ, R38 ;  /* 0x000000ffff557224 */ /* 0x000fe400078e0026 */
[----:B------:R-:W-:Y:S02]  /*2edc0*/  IMAD.MOV.U32 R84, RZ, RZ, R39 ;  /* 0x000000ffff547224 */ /* 0x000fe400078e0027 */
[----:B------:R-:W-:Y:S08]  /*2edd0*/  HMMA.1688.F32.TF32 R36, R244, R18, R96 ;  /* 0x00000012f424723c */ /* 0x000ff00000081060 */
[C---:B--2---:R-:W-:Y:S08]  /*2ede0*/  HMMA.1688.F32.TF32 R48, R44.reuse, R6, R108 ;  /* 0x000000062c30723c */ /* 0x044ff0000008106c */
[----:B------:R-:W-:Y:S01]  /*2edf0*/  HMMA.1688.F32.TF32 R52, R44, R10, R104 ;  /* 0x0000000a2c34723c */ /* 0x000fe20000081068 */
[----:B------:R-:W-:Y:S07]  /*2ee00*/  STL.64 [R1+0xd0], R40 ;  /* 0x0000d02801007387 */ /* 0x000fee0000100a00 */
[----:B------:R-:W-:Y:S01]  /*2ee10*/  HMMA.1688.F32.TF32 R244, R244, R14, R100 ;  /* 0x0000000ef4f4723c */ /* 0x000fe20000081064 */
[----:B------:R-:W-:Y:S04]  /*2ee20*/  STL.64 [R1+0xd8], R42 ;  /* 0x0000d82a01007387 */ /* 0x000fe80000100a00 */
[----:B------:R-:W-:Y:S04]  /*2ee30*/  LDS R40, [R3+0x89100] ;  /* 0x0891000003287984 */ /* 0x000fe80000000800 */
[----:B------:R-:W-:Y:S04]  /*2ee40*/  LDS R42, [R3+0x89900] ;  /* 0x08990000032a7984 */ /* 0x000fe80000000800 */
[----:B------:R-:W-:Y:S04]  /*2ee50*/  LDS R41, [R252+0x89100] ;  /* 0x08910000fc297984 */ /* 0x000fe80000000800 */
[----:B------:R-:W1:Y:S01]  /*2ee60*/  LDS R43, [R252+0x89900] ;  /* 0x08990000fc2b7984 */ /* 0x000e620000000800 */
[----:B------:R-:W-:Y:S01]  /*2ee70*/  HMMA.1688.F32.TF32 R56, R44, R18, R128 ;  /* 0x000000122c38723c */ /* 0x000fe20000081080 */
[----:B------:R-:W-:-:S02]  /*2ee80*/  IMAD.MOV.U32 R68, RZ, RZ, R33 ;  /* 0x000000ffff447224 */ /* 0x000fc400078e0021 */
[----:B------:R-:W-:Y:S01]  /*2ee90*/  IMAD.MOV.U32 R70, RZ, RZ, R29 ;  /* 0x000000ffff467224 */ /* 0x000fe200078e001d */
[----:B------:R-:W-:Y:S01]  /*2eea0*/  MOV R69, R32 ;  /* 0x0000002000457202 */ /* 0x000fe20000000f00 */
[----:B------:R2:W-:Y:S04]  /*2eeb0*/  STL [R1+0x1864], R244 ;  /* 0x001864f401007387 */ /* 0x0005e80000100800 */
[----:B------:R-:W-:Y:S04]  /*2eec0*/  STL.64 [R1+0xb0], R36 ;  /* 0x0000b02401007387 */ /* 0x000fe80000100a00 */
[----:B------:R-:W-:Y:S04]  /*2eed0*/  STL.64 [R1+0xb8], R38 ;  /* 0x0000b82601007387 */ /* 0x000fe80000100a00 */
[----:B------:R-:W-:Y:S04]  /*2eee0*/  STL [R1+0x1860], R245 ;  /* 0x001860f501007387 */ /* 0x000fe80000100800 */
[----:B------:R-:W-:Y:S04]  /*2eef0*/  STL [R1+0x185c], R246 ;  /* 0x00185cf601007387 */ /* 0x000fe80000100800 */
[----:B------:R-:W-:Y:S01]  /*2ef00*/  STL [R1+0x1858], R247 ;  /* 0x001858f701007387 */ /* 0x000fe20000100800 */
[----:B--2---:R-:W-:-:S03]  /*2ef10*/  IMAD.MOV.U32 R244, RZ, RZ, R51 ;  /* 0x000000fffff47224 */ /* 0x004fc600078e0033 */
[----:B------:R-:W-:Y:S04]  /*2ef20*/  STL.64 [R1+0x3a0], R48 ;  /* 0x0003a03001007387 */ /* 0x000fe80000100a00 */
[----:B------:R-:W-:Y:S04]  /*2ef30*/  STL.64 [R1+0x3b0], R52 ;  /* 0x0003b03401007387 */ /* 0x000fe80000100a00 */
[----:B------:R2:W-:Y:S04]  /*2ef40*/  STL.64 [R1+0x3b8], R54 ;  /* 0x0003b83601007387 */ /* 0x0005e80000100a00 */
[----:B------:R3:W-:Y:S04]  /*2ef50*/  STL [R1+0x3a8], R50 ;  /* 0x0003a83201007387 */ /* 0x0007e80000100800 */
[----:B------:R-:W-:Y:S01]  /*2ef60*/  LDS R36, [R0+0x89180] ;  /* 0x0891800000247984 */ /* 0x000fe20000000800 */
[C---:B--2---:R-:W-:Y:S03]  /*2ef70*/  HMMA.1688.F32.TF32 R52, R44.reuse, R34, R112 ;  /* 0x000000222c34723c */ /* 0x044fe60000081070 */
[----:B------:R-:W-:Y:S04]  /*2ef80*/  LDS R38, [R0+0x89980] ;  /* 0x0899800000267984 */ /* 0x000fe80000000800 */
[----:B------:R-:W-:Y:S01]  /*2ef90*/  LDS R37, [R2+0x89180] ;  /* 0x0891800002257984 */ /* 0x000fe20000000800 */
[----:B---3--:R-:W-:Y:S03]  /*2efa0*/  HMMA.1688.F32.TF32 R48, R44, R30, R116 ;  /* 0x0000001e2c30723c */ /* 0x008fe60000081074 */
[----:B------:R2:W-:Y:S04]  /*2efb0*/  STL [R1+0x1868], R244 ;  /* 0x001868f401007387 */ /* 0x0005e80000100800 */
[----:B------:R-:W3:Y:S01]  /*2efc0*/  LDS R39, [R2+0x89980] ;  /* 0x0899800002277984 */ /* 0x000ee20000000800 */
[----:B------:R-:W-:Y:S01]  /*2efd0*/  HMMA.1688.F32.TF32 R232, R240, R6, R204 ;  /* 0x00000006f0e8723c */ /* 0x000fe200000810cc */
[----:B------:R-:W-:-:S02]  /*2efe0*/  IMAD.MOV.U32 R71, RZ, RZ, R28 ;  /* 0x000000ffff477224 */ /* 0x000fc400078e001c */
[----:B------:R-:W-:Y:S04]  /*2eff0*/  LDS R96, [R0+0x8a080] ;  /* 0x08a0800000607984 */ /* 0x000fe80000000800 */
[----:B------:R-:W-:Y:S01]  /*2f000*/  LDS R98, [R0+0x8a880] ;  /* 0x08a8800000627984 */ /* 0x000fe20000000800 */
[----:B------:R-:W-:Y:S03]  /*2f010*/  HMMA.1688.F32.TF32 R236, R240, R18, R224 ;  /* 0x00000012f0ec723c */ /* 0x000fe600000810e0 */
[----:B------:R-:W-:Y:S04]  /*2f020*/  LDS R97, [R2+0x8a080] ;  /* 0x08a0800002617984 */ /* 0x000fe80000000800 */
[----:B------:R-:W-:Y:S04]  /*2f030*/  LDS R99, [R2+0x8a880] ;  /* 0x08a8800002637984 */ /* 0x000fe80000000800 */
[----:B------:R-:W-:Y:S01]  /*2f040*/  STL.64 [R1+0x380], R48 ;  /* 0x0003803001007387 */ /* 0x000fe20000100a00 */
[----:B--2---:R-:W-:-:S03]  /*2f050*/  IMAD.MOV.U32 R244, RZ, RZ, R51 ;  /* 0x000000fffff47224 */ /* 0x004fc600078e0033 */
[----:B------:R-:W-:Y:S04]  /*2f060*/  STL.64 [R1+0x390], R52 ;  /* 0x0003903401007387 */ /* 0x000fe80000100a00 */
[----:B------:R-:W-:Y:S04]  /*2f070*/  STL.64 [R1+0x398], R54 ;  /* 0x0003983601007387 */ /* 0x000fe80000100a00 */
[----:B------:R2:W-:Y:S04]  /*2f080*/  STL [R1+0x388], R50 ;  /* 0x0003883201007387 */ /* 0x0005e80000100800 */
[----:B------:R-:W-:Y:S04]  /*2f090*/  LDS R128, [R3+0x8a080] ;  /* 0x08a0800003807984 */ /* 0x000fe80000000800 */
[----:B------:R-:W-:Y:S01]  /*2f0a0*/  LDS R130, [R3+0x8a880] ;  /* 0x08a8800003827984 */ /* 0x000fe20000000800 */
[C---:B--2---:R-:W-:Y:S03]  /*2f0b0*/  HMMA.1688.F32.TF32 R48, R44.reuse, R26, R120 ;  /* 0x0000001a2c30723c */ /* 0x044fe60000081078 */
[----:B------:R-:W-:Y:S04]  /*2f0c0*/  LDS R129, [R252+0x8a080] ;  /* 0x08a08000fc817984 */ /* 0x000fe80000000800 */
[----:B------:R-:W-:Y:S04]  /*2f0d0*/  LDS R131, [R252+0x8a880] ;  /* 0x08a88000fc837984 */ /* 0x000fe80000000800 */
[----:B------:R-:W-:Y:S04]  /*2f0e0*/  LDS R224, [R0+0x8a180] ;  /* 0x08a1800000e07984 */ /* 0x000fe80000000800 */
[----:B------:R-:W-:Y:S04]  /*2f0f0*/  LDS R226, [R0+0x8a980] ;  /* 0x08a9800000e27984 */ /* 0x000fe80000000800 */
[----:B------:R-:W-:Y:S04]  /*2f100*/  LDS R225, [R2+0x8a180] ;  /* 0x08a1800002e17984 */ /* 0x000fe80000000800 */
[----:B------:R-:W-:Y:S01]  /*2f110*/  LDS R227, [R2+0x8a980] ;  /* 0x08a9800002e37984 */ /* 0x000fe20000000800 */
[----:B------:R-:W-:Y:S01]  /*2f120*/  IMAD.MOV.U32 R245, RZ, RZ, R48 ;  /* 0x000000fffff57224 */ /* 0x000fe200078e0030 */
[----:B------:R-:W-:Y:S01]  /*2f130*/  MOV R247, R50 ;  /* 0x0000003200f77202 */ /* 0x000fe20000000f00 */
[----:B------:R-:W-:Y:S01]  /*2f140*/  IMAD.MOV.U32 R246, RZ, RZ, R49 ;  /* 0x000000fffff67224 */ /* 0x000fe200078e0031 */
[----:B------:R2:W-:Y:S02]  /*2f150*/  STL [R1+0x37c], R51 ;  /* 0x00037c3301007387 */ /* 0x0005e40000100800 */
[C---:B--2---:R-:W-:Y:S08]  /*2f160*/  HMMA.1688.F32.TF32 R48, R44.reuse, R22, R124 ;  /* 0x000000162c30723c */ /* 0x044ff0000008107c */
[----:B------:R-:W-:Y:S08]  /*2f170*/  HMMA.1688.F32.TF32 R52, R44, R14, R132 ;  /* 0x0000000e2c34723c */ /* 0x000ff00000081084 */
[C---:B-1----:R-:W-:Y:S07]  /*2f180*/  HMMA.1688.F32.TF32 R44, R40.reuse, R6, R140 ;  /* 0x00000006282c723c */ /* 0x042fee000008108c */
[----:B------:R-:W-:Y:S04]  /*2f190*/  STL.64 [R1+0x360], R48 ;  /* 0x0003603001007387 */ /* 0x000fe80000100a00 */
[----:B------:R1:W-:Y:S02]  /*2f1a0*/  STL.64 [R1+0x368], R50 ;  /* 0x0003683201007387 */ /* 0x0003e40000100a00 */
[C---:B-1----:R-:W-:Y:S02]  /*2f1b0*/  HMMA.1688.F32.TF32 R48, R40.reuse, R10, R136 ;  /* 0x0000000a2830723c */ /* 0x042fe40000081088 */
[----:B------:R-:W-:Y:S04]  /*2f1c0*/  STL.64 [R1+0x350], R56 ;  /* 0x0003503801007387 */ /* 0x000fe80000100a00 */
[----:B------:R-:W-:Y:S04]  /*2f1d0*/  STL.64 [R1+0x358], R58 ;  /* 0x0003583a01007387 */ /* 0x000fe80000100a00 */
[----:B------:R-:W-:Y:S04]  /*2f1e0*/  STL.64 [R1+0x2c0], R52 ;  /* 0x0002c03401007387 */ /* 0x000fe80000100a00 */
[----:B------:R-:W-:Y:S09]  /*2f1f0*/  STL.64 [R1+0x2c8], R54 ;  /* 0x0002c83601007387 */ /* 0x000ff20000100a00 */
[----:B------:R-:W-:Y:S04]  /*2f200*/  STL.64 [R1+0x2b0], R48 ;  /* 0x0002b03001007387 */ /* 0x000fe80000100a00 */
[----:B------:R-:W-:Y:S04]  /*2f210*/  STL.64 [R1+0x2b8], R50 ;  /* 0x0002b83201007387 */ /* 0x000fe80000100a00 */
[----:B------:R-:W-:Y:S04]  /*2f220*/  STL.64 [R1+0x2a0], R44 ;  /* 0x0002a02c01007387 */ /* 0x000fe80000100a00 */
[----:B------:R1:W-:Y:S02]  /*2f230*/  STL.64 [R1+0x2a8], R46 ;  /* 0x0002a82e01007387 */ /* 0x0003e40000100a00 */
[C---:B-1----:R-:W-:Y:S11]  /*2f240*/  HMMA.1688.F32.TF32 R44, R40.reuse, R26, R152 ;  /* 0x0000001a282c723c */ /* 0x042ff60000081098 */
[----:B------:R-:W-:Y:S11]  /*2f250*/  @!UPT UIADD3 URZ, URZ, URZ, URZ ;  /* 0x0000003f3f3ff290 */ /* 0x000ff6000fffe03f */
[----:B------:R-:W-:Y:S02]  /*2f260*/  @!UPT UIADD3 URZ, URZ, URZ, URZ ;  /* 0x0000003f3f3ff290 */ /* 0x000fe4000fffe03f */
[----:B------:R-:W-:Y:S02]  /*2f270*/  IMAD.MOV.U32 R155, RZ, RZ, R44 ;  /* 0x000000ffff9b7224 */ /* 0x000fe400078e002c */
[----:B------:R-:W-:Y:S02]  /*2f280*/  IMAD.MOV.U32 R154, RZ, RZ, R45 ;  /* 0x000000ffff9a7224 */ /* 0x000fe400078e002d */
[----:B------:R-:W-:Y:S02]  /*2f290*/  IMAD.MOV.U32 R153, RZ, RZ, R46 ;  /* 0x000000ffff997224 */ /* 0x000fe400078e002e */
[----:B------:R-:W-:Y:S02]  /*2f2a0*/  IMAD.MOV.U32 R152, RZ, RZ, R47 ;  /* 0x000000ffff987224 */ /* 0x000fe400078e002f */
[C---:B------:R-:W-:Y:S08]  /*2f2b0*/  HMMA.1688.F32.TF32 R44, R40.reuse, R22, R156 ;  /* 0x00000016282c723c */ /* 0x040ff0000008109c */
[C---:B------:R-:W-:Y:S08]  /*2f2c0*/  HMMA.1688.F32.TF32 R52, R40.reuse, R34, R144 ;  /* 0x000000222834723c */ /* 0x040ff00000081090 */
[----:B------:R-:W-:Y:S08]  /*2f2d0*/  HMMA.1688.F32.TF32 R48, R40, R30, R148 ;  /* 0x0000001e2830723c */ /* 0x000ff00000081094 */
[----:B------:R-:W-:-:S02]  /*2f2e0*/  IMAD.MOV.U32 R159, RZ, RZ, R44 ;  /* 0x000000ffff9f7224 */ /* 0x000fc400078e002c */
[----:B------:R-:W-:Y:S02]  /*2f2f0*/  IMAD.MOV.U32 R158, RZ, RZ, R45 ;  /* 0x000000ffff9e7224 */ /* 0x000fe400078e002d */
[----:B------:R-:W-:Y:S02]  /*2f300*/  IMAD.MOV.U32 R157, RZ, RZ, R46 ;  /* 0x000000ffff9d7224 */ /* 0x000fe400078e002e */
[----:B------:R-:W-:Y:S02]  /*2f310*/  IMAD.MOV.U32 R156, RZ, RZ, R47 ;  /* 0x000000ffff9c7224 */ /* 0x000fe400078e002f */
[C---:B------:R-:W-:Y:S08]  /*2f320*/  HMMA.1688.F32.TF32 R44, R40.reuse, R18, R160 ;  /* 0x00000012282c723c */ /* 0x040ff000000810a0 */
[----:B------:R-:W-:Y:S01]  /*2f330*/  HMMA.1688.F32.TF32 R40, R40, R14, R164 ;  /* 0x0000000e2828723c */ /* 0x000fe200000810a4 */
[----:B------:R-:W-:Y:S04]  /*2f340*/  STL.64 [R1+0x290], R52 ;  /* 0x0002903401007387 */ /* 0x000fe80000100a00 */
[----:B------:R-:W-:Y:S04]  /*2f350*/  STL.64 [R1+0x298], R54 ;  /* 0x0002983601007387 */ /* 0x000fe80000100a00 */
[----:B------:R-:W-:Y:S04]  /*2f360*/  STL.64 [R1+0x280], R48 ;  /* 0x0002803001007387 */ /* 0x000fe80000100a00 */
[----:B------:R-:W-:Y:S04]  /*2f370*/  STL.64 [R1+0x288], R50 ;  /* 0x0002883201007387 */ /* 0x000fe80000100a00 */
[----:B------:R-:W-:Y:S04]  /*2f380*/  STL [R1+0x1854], R155 ;  /* 0x0018549b01007387 */ /* 0x000fe80000100800 */
[----:B------:R-:W-:Y:S04]  /*2f390*/  STL [R1+0x1850], R153 ;  /* 0x0018509901007387 */ /* 0x000fe80000100800 */
[----:B------:R-:W-:Y:S04]  /*2f3a0*/  STL.64 [R1+0x258], R46 ;  /* 0x0002582e01007387 */ /* 0x000fe80000100a00 */
[----:B------:R-:W-:Y:S04]  /*2f3b0*/  STL.64 [R1+0x240], R40 ;  /* 0x0002402801007387 */ /* 0x000fe80000100a00 */
[----:B------:R3:W-:Y:S02]  /*2f3c0*/  STL.64 [R1+0x248], R42 ;  /* 0x0002482a01007387 */ /* 0x0007e40000100a00 */
[----:B---3--:R-:W-:Y:S01]  /*2f3d0*/  HMMA.1688.F32.TF32 R40, R36, R6, R172 ;  /* 0x000000062428723c */ /* 0x008fe200000810ac */
[----:B------:R-:W-:-:S02]  /*2f3e0*/  IMAD.MOV.U32 R155, RZ, RZ, R44 ;  /* 0x000000ffff9b7224 */ /* 0x000fc400078e002c */
[----:B------:R-:W-:-:S05]  /*2f3f0*/  IMAD.MOV.U32 R153, RZ, RZ, R45 ;  /* 0x000000ffff997224 */ /* 0x000fca00078e002d */
        /* <DEDUP_REMOVED lines=14> */
[----:B------:R-:W-:Y:S11]  /*2f4e0*/  IMAD.MOV.U32 R167, RZ, RZ, R44 ;  /* 0x000000ffffa77224 */ /* 0x000ff600078e002c */
[----:B------:R-:W-:Y:S11]  /*2f4f0*/  @!UPT UIADD3 URZ, URZ, URZ, URZ ;  /* 0x0000003f3f3ff290 */ /* 0x000ff6000fffe03f */
[----:B------:R-:W-:Y:S01]  /*2f500*/  @!UPT UIADD3 URZ, URZ, URZ, URZ ;  /* 0x0000003f3f3ff290 */ /* 0x000fe2000fffe03f */
[----:B------:R-:W-:Y:S01]  /*2f510*/  IMAD.MOV.U32 R179, RZ, RZ, R40 ;  /* 0x000000ffffb37224 */ /* 0x000fe200078e0028 */
[----:B------:R-:W-:Y:S01]  /*2f520*/  MOV R176, R43 ;  /* 0x0000002b00b07202 */ /* 0x000fe20000000f00 */
[----:B------:R-:W-:Y:S02]  /*2f530*/  IMAD.MOV.U32 R178, RZ, RZ, R41 ;  /* 0x000000ffffb27224 */ /* 0x000fe400078e0029 */
[----:B------:R-:W-:Y:S02]  /*2f540*/  IMAD.MOV.U32 R177, RZ, RZ, R42 ;  /* 0x000000ffffb17224 */ /* 0x000fe400078e002a */
[----:B------:R-:W-:Y:S01]  /*2f550*/  HMMA.1688.F32.TF32 R40, R36, R22, R188 ;  /* 0x000000162428723c */ /* 0x000fe200000810bc */
[----:B------:R-:W-:Y:S01]  /*2f560*/  IMAD.MOV.U32 R166, RZ, RZ, R45 ;  /* 0x000000ffffa67224 */ /* 0x000fe200078e002d */
[----:B------:R-:W-:Y:S01]  /*2f570*/  MOV R165, R46 ;  /* 0x0000002e00a57202 */ /* 0x000fe20000000f00 */
[----:B------:R-:W-:-:S05]  /*2f580*/  IMAD.MOV.U32 R164, RZ, RZ, R47 ;  /* 0x000000ffffa47224 */ /* 0x000fca00078e002f */
[C---:B------:R-:W-:Y:S11]  /*2f590*/  HMMA.1688.F32.TF32 R44, R36.reuse, R30, R180 ;  /* 0x0000001e242c723c */ /* 0x040ff600000810b4 */
[----:B------:R-:W-:Y:S05]  /*2f5a0*/  @!UPT UIADD3 URZ, URZ, URZ, URZ ;  /* 0x0000003f3f3ff290 */ /* 0x000fea000fffe03f */
[----:B------:R-:W-:Y:S02]  /*2f5b0*/  IMAD.MOV.U32 R183, RZ, RZ, R40 ;  /* 0x000000ffffb77224 */ /* 0x000fe400078e0028 */
[----:B------:R-:W-:Y:S02]  /*2f5c0*/  IMAD.MOV.U32 R182, RZ, RZ, R41 ;  /* 0x000000ffffb67224 */ /* 0x000fe400078e0029 */
[----:B------:R-:W-:Y:S02]  /*2f5d0*/  IMAD.MOV.U32 R181, RZ, RZ, R42 ;  /* 0x000000ffffb57224 */ /* 0x000fe400078e002a */
[----:B------:R-:W-:Y:S02]  /*2f5e0*/  IMAD.MOV.U32 R180, RZ, RZ, R43 ;  /* 0x000000ffffb47224 */ /* 0x000fe400078e002b */
[----:B------:R-:W-:Y:S01]  /*2f5f0*/  HMMA.1688.F32.TF32 R40, R36, R18, R192 ;  /* 0x000000122428723c */ /* 0x000fe200000810c0 */
[----:B------:R-:W-:Y:S01]  /*2f600*/  STL.64 [R1+0x200], R44 ;  /* 0x0002002c01007387 */ /* 0x000fe20000100a00 */
[----:B------:R-:W-:Y:S01]  /*2f610*/  MOV R48, R5 ;  /* 0x0000000500307202 */ /* 0x000fe20000000f00 */
[----:B------:R-:W-:-:S02]  /*2f620*/  IMAD.MOV.U32 R49, RZ, RZ, R4 ;  /* 0x000000ffff317224 */ /* 0x000fc400078e0004 */
[----:B------:R-:W-:Y:S01]  /*2f630*/  IMAD.MOV.U32 R50, RZ, RZ, R9 ;  /* 0x000000ffff327224 */ /* 0x000fe200078e0009 */
[----:B------:R-:W-:Y:S02]  /*2f640*/  LDS R192, [R3+0x8a100] ;  /* 0x08a1000003c07984 */ /* 0x000fe40000000800 */
[----:B------:R-:W-:Y:S01]  /*2f650*/  HMMA.1688.F32.TF32 R36, R36, R14, R196 ;  /* 0x0000000e2424723c */ /* 0x000fe200000810c4 */
[----:B------:R-:W-:Y:S01]  /*2f660*/  IMAD.MOV.U32 R51, RZ, RZ, R8 ;  /* 0x000000ffff337224 */ /* 0x000fe200078e0008 */
[----:B------:R-:W-:Y:S01]  /*2f670*/  LDS R194, [R3+0x8a900] ;  /* 0x08a9000003c27984 */ /* 0x000fe20000000800 */
[----:B------:R-:W-:Y:S02]  /*2f680*/  IMAD.MOV.U32 R59, RZ, RZ, R13 ;  /* 0x000000ffff3b7224 */ /* 0x000fe400078e000d */
[----:B------:R-:W-:Y:S01]  /*2f690*/  IMAD.MOV.U32 R56, RZ, RZ, R12 ;  /* 0x000000ffff387224 */ /* 0x000fe200078e000c */
[----:B------:R-:W-:Y:S01]  /*2f6a0*/  LDS R193, [R252+0x8a100] ;  /* 0x08a10000fcc17984 */ /* 0x000fe20000000800 */
[----:B------:R-:W-:-:S02]  /*2f6b0*/  IMAD.MOV.U32 R57, RZ, RZ, R17 ;  /* 0x000000ffff397224 */ /* 0x000fc400078e0011 */
[----:B------:R-:W-:Y:S01]  /*2f6c0*/  IMAD.MOV.U32 R58, RZ, RZ, R16 ;  /* 0x000000ffff3a7224 */ /* 0x000fe200078e0010 */
[----:B------:R-:W-:Y:S06]  /*2f6d0*/  LDS R195, [R252+0x8a900] ;  /* 0x08a90000fcc37984 */ /* 0x000fec0000000800 */
[----:B------:R-:W-:Y:S02]  /*2f6e0*/  IMAD.MOV.U32 R187, RZ, RZ, R40 ;  /* 0x000000ffffbb7224 */ /* 0x000fe400078e0028 */
[----:B------:R-:W-:Y:S02]  /*2f6f0*/  IMAD.MOV.U32 R186, RZ, RZ, R41 ;  /* 0x000000ffffba7224 */ /* 0x000fe400078e0029 */
[----:B------:R-:W-:-:S02]  /*2f700*/  IMAD.MOV.U32 R185, RZ, RZ, R42 ;  /* 0x000000ffffb97224 */ /* 0x000fc400078e002a */
[----:B------:R-:W-:Y:S02]  /*2f710*/  IMAD.MOV.U32 R184, RZ, RZ, R43 ;  /* 0x000000ffffb87224 */ /* 0x000fe400078e002b */
[C---:B------:R-:W-:Y:S01]  /*2f720*/  HMMA.1688.F32.TF32 R40, R240.reuse, R10, R200 ;  /* 0x0000000af028723c */ /* 0x040fe200000810c8 */
[----:B------:R-:W-:Y:S04]  /*2f730*/  STL.64 [R1+0x208], R46 ;  /* 0x0002082e01007387 */ /* 0x000fe80000100a00 */
[----:B------:R-:W-:Y:S11]  /*2f740*/  STL.64 [R1+0x1c0], R36 ;  /* 0x0001c02401007387 */ /* 0x000ff60000100a00 */
[----:B------:R-:W-:Y:S08]  /*2f750*/  @!UPT UIADD3 URZ, URZ, URZ, URZ ;  /* 0x0000003f3f3ff290 */ /* 0x000ff0000fffe03f */
[----:B------:R-:W-:Y:S02]  /*2f760*/  IMAD.MOV.U32 R191, RZ, RZ, R40 ;  /* 0x000000ffffbf7224 */ /* 0x000fe400078e0028 */
[----:B------:R-:W-:Y:S02]  /*2f770*/  IMAD.MOV.U32 R190, RZ, RZ, R41 ;  /* 0x000000ffffbe7224 */ /* 0x000fe400078e0029 */
[----:B------:R-:W-:Y:S02]  /*2f780*/  IMAD.MOV.U32 R189, RZ, RZ, R42 ;  /* 0x000000ffffbd7224 */ /* 0x000fe400078e002a */
[----:B------:R-:W-:Y:S02]  /*2f790*/  IMAD.MOV.U32 R188, RZ, RZ, R43 ;  /* 0x000000ffffbc7224 */ /* 0x000fe400078e002b */
[C---:B------:R-:W-:Y:S01]  /*2f7a0*/  HMMA.1688.F32.TF32 R40, R240.reuse, R30, R212 ;  /* 0x0000001ef028723c */ /* 0x040fe200000810d4 */
[----:B------:R1:W-:Y:S04]  /*2f7b0*/  STL.64 [R1+0x1c8], R38 ;  /* 0x0001c82601007387 */ /* 0x0003e80000100a00 */
[----:B------:R2:W-:Y:S04]  /*2f7c0*/  STL [R1+0x184c], R232 ;  /* 0x00184ce801007387 */ /* 0x0005e80000100800 */
[----:B------:R3:W-:Y:S04]  /*2f7d0*/  STL [R1+0x1848], R233 ;  /* 0x001848e901007387 */ /* 0x0007e80000100800 */
[----:B------:R2:W-:Y:S04]  /*2f7e0*/  STL [R1+0x1844], R234 ;  /* 0x001844ea01007387 */ /* 0x0005e80000100800 */
[----:B------:R1:W-:Y:S06]  /*2f7f0*/  STL [R1+0x1840], R235 ;  /* 0x001840eb01007387 */ /* 0x0003ec0000100800 */
[----:B------:R-:W-:Y:S04]  /*2f800*/  STL.64 [R1+0x90], R40 ;  /* 0x0000902801007387 */ /* 0x000fe80000100a00 */
[----:B------:R-:W-:Y:S04]  /*2f810*/  STL.64 [R1+0x98], R42 ;  /* 0x0000982a01007387 */ /* 0x000fe80000100a00 */
[----:B------:R-:W4:Y:S04]  /*2f820*/  LDL.LU R220, [R1+0x1878] ;  /* 0x0018780001dc7983 */ /* 0x000f280000300800 */
[----:B------:R-:W4:Y:S04]  /*2f830*/  LDL.LU R221, [R1+0x1874] ;  /* 0x0018740001dd7983 */ /* 0x000f280000300800 */
[----:B------:R-:W4:Y:S04]  /*2f840*/  LDL.LU R222, [R1+0x1870] ;  /* 0x0018700001de7983 */ /* 0x000f280000300800 */
[----:B------:R-:W4:Y:S04]  /*2f850*/  LDL.LU R223, [R1+0x186c] ;  /* 0x00186c0001df7983 */ /* 0x000f280000300800 */
[----:B------:R-:W4:Y:S01]  /*2f860*/  LDL R33, [R1+0x438] ;  /* 0x0004380001217983 */ /* 0x000f220000100800 */
[C---:B-1----:R-:W-:Y:S11]  /*2f870*/  HMMA.1688.F32.TF32 R36, R240.reuse, R34, R208 ;  /* 0x00000022f024723c */ /* 0x042ff600000810d0 */
[----:B------:R-:W-:Y:S11]  /*2f880*/  @!UPT UIADD3 URZ, URZ, URZ, URZ ;  /* 0x0000003f3f3ff290 */ /* 0x000ff6000fffe03f */
[----:B------:R-:W-:Y:S02]  /*2f890*/  @!UPT UIADD3 URZ, URZ, URZ, URZ ;  /* 0x0000003f3f3ff290 */ /* 0x000fe4000fffe03f */
[----:B------:R-:W-:Y:S01]  /*2f8a0*/  MOV R199, R36 ;  /* 0x0000002400c77202 */ /* 0x000fe20000000f00 */
[----:B------:R-:W-:Y:S02]  /*2f8b0*/  IMAD.MOV.U32 R198, RZ, RZ, R37 ;  /* 0x000000ffffc67224 */ /* 0x000fe400078e0025 */
[----:B------:R-:W-:Y:S02]  /*2f8c0*/  IMAD.MOV.U32 R197, RZ, RZ, R38 ;  /* 0x000000ffffc57224 */ /* 0x000fe400078e0026 */
[----:B------:R-:W-:Y:S02]  /*2f8d0*/  IMAD.MOV.U32 R196, RZ, RZ, R39 ;  /* 0x000000ffffc47224 */ /* 0x000fe400078e0027 */
[----:B------:R-:W-:Y:S01]  /*2f8e0*/  HMMA.1688.F32.TF32 R36, R240, R26, R216 ;  /* 0x0000001af024723c */ /* 0x000fe200000810d8 */
[----:B------:R-:W-:Y:S02]  /*2f8f0*/  IMAD.MOV.U32 R55, RZ, RZ, R21 ;  /* 0x000000ffff377224 */ /* 0x000fe400078e0015 */
[----:B------:R-:W-:-:S02]  /*2f900*/  IMAD.MOV.U32 R52, RZ, RZ, R20 ;  /* 0x000000ffff347224 */ /* 0x000fc400078e0014 */
[----:B------:R-:W-:Y:S02]  /*2f910*/  IMAD.MOV.U32 R53, RZ, RZ, R25 ;  /* 0x000000ffff357224 */ /* 0x000fe400078e0019 */
[----:B------:R-:W-:Y:S11]  /*2f920*/  IMAD.MOV.U32 R54, RZ, RZ, R24 ;  /* 0x000000ffff367224 */ /* 0x000ff600078e0018 */
[----:B------:R-:W-:Y:S06]  /*2f930*/  @!UPT UIADD3 URZ, URZ, URZ, URZ ;  /* 0x0000003f3f3ff290 */ /* 0x000fec000fffe03f */
[----:B--2---:R-:W-:Y:S02]  /*2f940*/  IMAD.MOV.U32 R232, RZ, RZ, R36 ;  /* 0x000000ffffe87224 */ /* 0x004fe400078e0024 */
[----:B---3--:R-:W-:Y:S01]  /*2f950*/  IMAD.MOV.U32 R233, RZ, RZ, R37 ;  /* 0x000000ffffe97224 */ /* 0x008fe200078e0025 */
[----:B------:R-:W-:Y:S01]  /*2f960*/  LDS R36, [R0+0x8a000] ;  /* 0x08a0000000247984 */ /* 0x000fe20000000800 */
[----:B------:R-:W-:Y:S02]  /*2f970*/  IMAD.MOV.U32 R234, RZ, RZ, R38 ;  /* 0x000000ffffea7224 */ /* 0x000fe400078e0026 */
[----:B------:R-:W-:Y:S01]  /*2f980*/  IMAD.MOV.U32 R235, RZ, RZ, R39 ;  /* 0x000000ffffeb7224 */ /* 0x000fe200078e0027 */
[----:B------:R-:W-:Y:S04]  /*2f990*/  LDS R38, [R0+0x8a800] ;  /* 0x08a8000000267984 */ /* 0x000fe80000000800 */
[----:B------:R-:W-:Y:S04]  /*2f9a0*/  LDS R37, [R2+0x8a000] ;  /* 0x08a0000002257984 */ /* 0x000fe80000000800 */
[----:B------:R-:W-:Y:S04]  /*2f9b0*/  LDS R39, [R2+0x8a800] ;  /* 0x08a8000002277984 */ /* 0x000fe80000000800 */
[----:B------:R-:W-:Y:S04]  /*2f9c0*/  STL [R1+0x17ec], R236 ;  /* 0x0017ecec01007387 */ /* 0x000fe80000100800 */
[----:B------:R-:W-:Y:S04]  /*2f9d0*/  STL [R1+0x17e8], R237 ;  /* 0x0017e8ed01007387 */ /* 0x000fe80000100800 */
[----:B------:R-:W-:Y:S04]  /*2f9e0*/  STL [R1+0x17e4], R238 ;  /* 0x0017e4ee01007387 */ /* 0x000fe80000100800 */
[----:B------:R-:W-:Y:S04]  /*2f9f0*/  STL [R1+0x17e0], R239 ;  /* 0x0017e0ef01007387 */ /* 0x000fe80000100800 */
[----:B----4-:R-:W1:Y:S01]  /*2fa00*/  LDSM.16.M88.4 R4, [R33+0x100] ;  /* 0x000100002104783b */ /* 0x010e620000000200 */
[C---:B------:R-:W-:Y:S03]  /*2fa10*/  HMMA.1688.F32.TF32 R248, R240.reuse, R22, R220 ;  /* 0x00000016f0f8723c */ /* 0x040fe600000810dc */
[----:B------:R-:W2:Y:S04]  /*2fa20*/  LDSM.16.M88.4 R8, [R33+0x8100] ;  /* 0x008100002108783b */ /* 0x000ea80000000200 */
[----:B------:R-:W-:Y:S01]  /*2fa30*/  LDSM.16.M88.4 R16, [R33+0x18100] ;  /* 0x018100002110783b */ /* 0x000fe20000000200 */
[----:B------:R-:W-:Y:S03]  /*2fa40*/  HMMA.1688.F32.TF32 R240, R240, R14, R228 ;  /* 0x0000000ef0f0723c */ /* 0x000fe600000810e4 */
[----:B------:R-:W3:Y:S04]  /*2fa50*/  LDSM.16.M88.4 R12, [R33+0x10100] ;  /* 0x01010000210c783b */ /* 0x000ee80000000200 */
[----:B------:R-:W4:Y:S04]  /*2fa60*/  LDSM.16.M88.4 R20, [R33+0x20100] ;  /* 0x020100002114783b */ /* 0x000f280000000200 */
[----:B------:R-:W3:Y:S04]  /*2fa70*/  LDSM.16.M88.4 R24, [R33+0x28100] ;  /* 0x028100002118783b */ /* 0x000ee80000000200 */
[----:B------:R-:W3:Y:S04]  /*2fa80*/  LDSM.16.M88.4 R28, [R33+0x30100] ;  /* 0x03010000211c783b */ /* 0x000ee80000000200 */
[----:B------:R-:W4:Y:S04]  /*2fa90*/  LDSM.16.M88.4 R32, [R33+0x38100] ;  /* 0x038100002120783b */ /* 0x000f280000000200 */
[----:B------:R-:W-:Y:S04]  /*2faa0*/  STL [R1+0x17f8], R240 ;  /* 0x0017f8f001007387 */ /* 0x000fe80000100800 */
[----:B------:R-:W-:Y:S01]  /*2fab0*/  STL [R1+0x17f4], R241 ;  /* 0x0017f4f101007387 */ /* 0x000fe20000100800 */
[C---:B-1----:R-:W-:Y:S03]  /*2fac0*/  HMMA.1688.F32.TF32 R44, R36.reuse, R4, R68 ;  /* 0x00000004242c723c */ /* 0x042fe60000081044 */
[----:B------:R-:W-:Y:S04]  /*2fad0*/  STL [R1+0x17f0], R242 ;  /* 0x0017f0f201007387 */ /* 0x000fe80000100800 */
[----:B------:R-:W-:Y:S04]  /*2fae0*/  STL [R1+0x17dc], R243 ;  /* 0x0017dcf301007387 */ /* 0x000fe80000100800 */
[----:B------:R-:W-:Y:S04]  /*2faf0*/  STL [R1+0x17d4], R6 ;  /* 0x0017d40601007387 */ /* 0x000fe80000100800 */
[----:B------:R-:W-:Y:S04]  /*2fb00*/  STL [R1+0x17d0], R7 ;  /* 0x0017d00701007387 */ /* 0x000fe80000100800 */
[----:B--2---:R1:W-:Y:S04]  /*2fb10*/  STL [R1+0x17fc], R10 ;  /* 0x0017fc0a01007387 */ /* 0x0043e80000100800 */
[----:B------:R-:W-:Y:S04]  /*2fb20*/  STL [R1+0x17d8], R11 ;  /* 0x0017d80b01007387 */ /* 0x000fe80000100800 */
[----:B---3--:R-:W-:Y:S04]  /*2fb30*/  STL [R1+0x1804], R14 ;  /* 0x0018040e01007387 */ /* 0x008fe80000100800 */
[----:B------:R-:W-:Y:S04]  /*2fb40*/  STL [R1+0x1800], R15 ;  /* 0x0018000f01007387 */ /* 0x000fe80000100800 */
[----:B------:R2:W-:Y:S04]  /*2fb50*/  STL [R1+0x180c], R18 ;  /* 0x00180c1201007387 */ /* 0x0005e80000100800 */
[----:B------:R3:W-:Y:S04]  /*2fb60*/  STL [R1+0x1808], R19 ;  /* 0x0018081301007387 */ /* 0x0007e80000100800 */
[----:B----4-:R-:W-:Y:S04]  /*2fb70*/  STL [R1+0x1814], R22 ;  /* 0x0018141601007387 */ /* 0x010fe80000100800 */
[----:B------:R-:W-:Y:S04]  /*2fb80*/  STL [R1+0x1810], R23 ;  /* 0x0018101701007387 */ /* 0x000fe80000100800 */
[----:B------:R4:W-:Y:S04]  /*2fb90*/  STL [R1+0x181c], R26 ;  /* 0x00181c1a01007387 */ /* 0x0009e80000100800 */
[----:B------:R1:W-:Y:S04]  /*2fba0*/  STL [R1+0x1818], R27 ;  /* 0x0018181b01007387 */ /* 0x0003e80000100800 */
[----:B------:R-:W-:Y:S04]  /*2fbb0*/  STL [R1+0x1824], R30 ;  /* 0x0018241e01007387 */ /* 0x000fe80000100800 */
[----:B------:R-:W-:Y:S04]  /*2fbc0*/  STL [R1+0x1820], R31 ;  /* 0x0018201f01007387 */ /* 0x000fe80000100800 */
[----:B------:R1:W-:Y:S04]  /*2fbd0*/  STL [R1+0x182c], R34 ;  /* 0x00182c2201007387 */ /* 0x0003e80000100800 */
[----:B------:R1:W-:Y:S04]  /*2fbe0*/  STL [R1+0x1828], R35 ;  /* 0x0018282301007387 */ /* 0x0003e80000100800 */
        /* <DEDUP_REMOVED lines=9> */
[----:B------:R-:W3:Y:S01]  /*2fc80*/  LDL.LU R79, [R1+0x3fc] ;  /* 0x0003fc00014f7983 */ /* 0x000ee20000300800 */
[----:B------:R-:W-:Y:S03]  /*2fc90*/  HMMA.1688.F32.TF32 R40, R36, R8, R60 ;  /* 0x000000082428723c */ /* 0x000fe6000008103c */
        /* <DEDUP_REMOVED lines=12> */
[----:B------:R-:W-:-:S02]  /*2fd60*/  IMAD.MOV.U32 R236, RZ, RZ, R40 ;  /* 0x000000ffffec7224 */ /* 0x000fc400078e0028 */
[----:B------:R-:W-:Y:S02]  /*2fd70*/  IMAD.MOV.U32 R237, RZ, RZ, R41 ;  /* 0x000000ffffed7224 */ /* 0x000fe400078e0029 */
[----:B------:R-:W-:Y:S02]  /*2fd80*/  IMAD.MOV.U32 R238, RZ, RZ, R42 ;  /* 0x000000ffffee7224 */ /* 0x000fe400078e002a */
[----:B------:R-:W-:-:S05]  /*2fd90*/  IMAD.MOV.U32 R239, RZ, RZ, R43 ;  /* 0x000000ffffef7224 */ /* 0x000fca00078e002b */
[----:B------:R1:W-:Y:S04]  /*2fda0*/  STL [R1+0x183c], R239 ;  /* 0x00183cef01007387 */ /* 0x0003e80000100800 */
[----:B------:R1:W-:Y:S04]  /*2fdb0*/  STL [R1+0x1838], R238 ;  /* 0x001838ee01007387 */ /* 0x0003e80000100800 */
[----:B------:R1:W-:Y:S04]  /*2fdc0*/  STL [R1+0x1834], R237 ;  /* 0x001834ed01007387 */ /* 0x0003e80000100800 */
[----:B------:R1:W-:Y:S01]  /*2fdd0*/  STL [R1+0x1830], R236 ;  /* 0x001830ec01007387 */ /* 0x0003e20000100800 */
[C---:B--2---:R-:W-:Y:S11]  /*2fde0*/  HMMA.1688.F32.TF32 R40, R36.reuse, R12, R80 ;  /* 0x0000000c2428723c */ /* 0x044ff60000081050 */
[----:B------:R-:W-:Y:S11]  /*2fdf0*/  @!UPT UIADD3 URZ, URZ, URZ, URZ ;  /* 0x0000003f3f3ff290 */ /* 0x000ff6000fffe03f */
[----:B------:R-:W-:Y:S02]  /*2fe00*/  @!UPT UIADD3 URZ, URZ, URZ, URZ ;  /* 0x0000003f3f3ff290 */ /* 0x000fe4000fffe03f */
[----:B-1----:R-:W-:Y:S02]  /*2fe10*/  IMAD.MOV.U32 R10, RZ, RZ, R40 ;  /* 0x000000ffff0a7224 */ /* 0x002fe400078e0028 */
[----:B------:R-:W-:Y:S02]  /*2fe20*/  IMAD.MOV.U32 R240, RZ, RZ, R41 ;  /* 0x000000fffff07224 */ /* 0x000fe400078e0029 */
[----:B------:R-:W-:Y:S02]  /*2fe30*/  IMAD.MOV.U32 R241, RZ, RZ, R42 ;  /* 0x000000fffff17224 */ /* 0x000fe400078e002a */
[----:B------:R-:W-:Y:S02]  /*2fe40*/  IMAD.MOV.U32 R242, RZ, RZ, R43 ;  /* 0x000000fffff27224 */ /* 0x000fe400078e002b */
[----:B---3--:R-:W-:Y:S07]  /*2fe50*/  HMMA.1688.F32.TF32 R40, R36, R16, R76 ;  /* 0x000000102428723c */ /* 0x008fee000008104c */
[----:B------:R-:W-:-:S02]  /*2fe60*/  IMAD.MOV.U32 R76, RZ, RZ, R52 ;  /* 0x000000ffff4c7224 */ /* 0x000fc400078e0034 */
[----:B------:R-:W-:Y:S01]  /*2fe70*/  IMAD.MOV.U32 R77, RZ, RZ, R53 ;  /* 0x000000ffff4d7224 */ /* 0x000fe200078e0035 */
[----:B------:R-:W2:Y:S01]  /*2fe80*/  LDL.LU R52, [R1+0x2f0] ;  /* 0x0002f00001347983 */ /* 0x000ea20000300800 */
[----:B------:R-:W-:Y:S02]  /*2fe90*/  IMAD.MOV.U32 R78, RZ, RZ, R54 ;  /* 0x000000ffff4e7224 */ /* 0x000fe400078e0036 */
[----:B------:R-:W-:Y:S01]  /*2fea0*/  IMAD.MOV.U32 R79, RZ, RZ, R55 ;  /* 0x000000ffff4f7224 */ /* 0x000fe200078e0037 */
[----:B------:R-:W2:Y:S04]  /*2feb0*/  LDL.LU R53, [R1+0x2f4] ;  /* 0x0002f40001357983 */ /* 0x000ea80000300800 */
[----:B------:R-:W2:Y:S04]  /*2fec0*/  LDL.LU R54, [R1+0x2f8] ;  /* 0x0002f80001367983 */ /* 0x000ea80000300800 */
[----:B------:R-:W2:Y:S02]  /*2fed0*/  LDL.LU R55, [R1+0x2fc] ;  /* 0x0002fc0001377983 */ /* 0x000ea40000300800 */
[----:B------:R-:W-:Y:S01]  /*2fee0*/  IMAD.MOV.U32 R18, RZ, RZ, R40 ;  /* 0x000000ffff127224 */ /* 0x000fe200078e0028 */
[----:B------:R-:W-:Y:S01]  /*2fef0*/  MOV R15, R43 ;  /* 0x0000002b000f7202 */ /* 0x000fe20000000f00 */
[----:B------:R-:W-:Y:S01]  /*2ff00*/  IMAD.MOV.U32 R19, RZ, RZ, R41 ;  /* 0x000000ffff137224 */ /* 0x000fe200078e0029 */
[----:B------:R-:W3:Y:S01]  /*2ff10*/  LDL.LU R108, [R1+0x340] ;  /* 0x00034000016c7983 */ /* 0x000ee20000300800 */
[----:B------:R-:W-:-:S02]  /*2ff20*/  IMAD.MOV.U32 R14, RZ, RZ, R42 ;  /* 0x000000ffff0e7224 */ /* 0x000fc400078e002a */
[----:B----4-:R-:W-:Y:S01]  /*2ff30*/  HMMA.1688.F32.TF32 R40, R36, R20, R72 ;  /* 0x000000142428723c */ /* 0x010fe20000081048 */
[----:B------:R-:W3:Y:S04]  /*2ff40*/  LDL.LU R109, [R1+0x344] ;  /* 0x00034400016d7983 */ /* 0x000ee80000300800 */
[----:B------:R-:W3:Y:S04]  /*2ff50*/  LDL.LU R110, [R1+0x348] ;  /* 0x00034800016e7983 */ /* 0x000ee80000300800 */
[----:B------:R-:W3:Y:S04]  /*2ff60*/  LDL.LU R111, [R1+0x34c] ;  /* 0x00034c00016f7983 */ /* 0x000ee80000300800 */
[----:B------:R-:W4:Y:S04]  /*2ff70*/  LDL.LU R104, [R1+0x330] ;  /* 0x0003300001687983 */ /* 0x000f280000300800 */
[----:B------:R-:W4:Y:S04]  /*2ff80*/  LDL.LU R105, [R1+0x334] ;  /* 0x0003340001697983 */ /* 0x000f280000300800 */
[----:B------:R-:W4:Y:S03]  /*2ff90*/  LDL.LU R106, [R1+0x338] ;  /* 0x00033800016a7983 */ /* 0x000f260000300800 */
[----:B------:R-:W-:Y:S01]  /*2ffa0*/  IMAD.MOV.U32 R243, RZ, RZ, R40 ;  /* 0x000000fffff37224 */ /* 0x000fe200078e0028 */
[----:B------:R-:W4:Y:S01]  /*2ffb0*/  LDL.LU R107, [R1+0x33c] ;  /* 0x00033c00016b7983 */ /* 0x000f220000300800 */
[----:B------:R-:W-:-:S02]  /*2ffc0*/  IMAD.MOV.U32 R11, RZ, RZ, R41 ;  /* 0x000000ffff0b7224 */ /* 0x000fc400078e0029 */
[----:B------:R-:W-:Y:S01]  /*2ffd0*/  IMAD.MOV.U32 R6, RZ, RZ, R42 ;  /* 0x000000ffff067224 */ /* 0x000fe200078e002a */
[----:B------:R-:W4:Y:S01]  /*2ffe0*/  LDL.LU R100, [R1+0x320] ;  /* 0x0003200001647983 */ /* 0x000f220000300800 */
[----:B------:R-:W-:Y:S02]  /*2fff0*/  IMAD.MOV.U32 R7, RZ, RZ, R43 ;  /* 0x000000ffff077224 */ /* 0x000fe400078e002b */
[----:B------:R-:W-:Y:S01]  /*30000*/  HMMA.1688.F32.TF32 R40, R36, R24, R68 ;  /* 0x000000182428723c */ /* 0x000fe20000081044 */
[----:B------:R-:W4:Y:S04]  /*30010*/  LDL.LU R101, [R1+0x324] ;  /* 0x0003240001657983 */ /* 0x000f280000300800 */
[----:B------:R-:W4:Y:S04]  /*30020*/  LDL.LU R102, [R1+0x328] ;  /* 0x0003280001667983 */ /* 0x000f280000300800 */
        /* <DEDUP_REMOVED lines=9> */
[----:B------:R-:W-:-:S03]  /*300c0*/  MOV R80, R56 ;  /* 0x0000003800507202 */ /* 0x000fc60000000f00 */
        /* <DEDUP_REMOVED lines=12> */
[----:B------:R-:W-:Y:S01]  /*30190*/  IMAD.MOV.U32 R83, RZ, RZ, R59 ;  /* 0x000000ffff537224 */ /* 0x000fe200078e003b */
[----:B------:R-:W-:Y:S02]  /*301a0*/  HMMA.1688.F32.TF32 R40, R36, R28, R60 ;  /* 0x0000001c2428723c */ /* 0x000fe4000008103c */
        /* <DEDUP_REMOVED lines=11> */
[----:B------:R-:W-:Y:S01]  /*30260*/  IMAD.MOV.U32 R35, RZ, RZ, R41 ;  /* 0x000000ffff237224 */ /* 0x000fe200078e0029 */
[----:B------:R-:W4:Y:S01]  /*30270*/  LDL.LU R72, [R1+0x190] ;  /* 0x0001900001487983 */ /* 0x000f220000300800 */
[----:B------:R-:W-:Y:S02]  /*30280*/  IMAD.MOV.U32 R30, RZ, RZ, R42 ;  /* 0x000000ffff1e7224 */ /* 0x000fe400078e002a */
[----:B------:R-:W-:Y:S01]  /*30290*/  IMAD.MOV.U32 R31, RZ, RZ, R43 ;  /* 0x000000ffff1f7224 */ /* 0x000fe200078e002b */
[----:B------:R-:W4:Y:S04]  /*302a0*/  LDL.LU R73, [R1+0x194] ;  /* 0x0001940001497983 */ /* 0x000f280000300800 */
[----:B------:R-:W4:Y:S04]  /*302b0*/  LDL.LU R74, [R1+0x198] ;  /* 0x00019800014a7983 */ /* 0x000f280000300800 */
[----:B------:R-:W4:Y:S01]  /*302c0*/  LDL.LU R75, [R1+0x19c] ;  /* 0x00019c00014b7983 */ /* 0x000f220000300800 */
[----:B------:R-:W-:-:S02]  /*302d0*/  IMAD.MOV.U32 R123, RZ, RZ, R84 ;  /* 0x000000ffff7b7224 */ /* 0x000fc400078e0054 */
[----:B------:R-:W-:Y:S02]  /*302e0*/  IMAD.MOV.U32 R122, RZ, RZ, R85 ;  /* 0x000000ffff7a7224 */ /* 0x000fe400078e0055 */
[----:B------:R-:W-:Y:S02]  /*302f0*/  IMAD.MOV.U32 R121, RZ, RZ, R86 ;  /* 0x000000ffff797224 */ /* 0x000fe400078e0056 */
[----:B------:R-:W-:Y:S02]  /*30300*/  IMAD.MOV.U32 R120, RZ, RZ, R87 ;  /* 0x000000ffff787224 */ /* 0x000fe400078e0057 */
[----:B------:R-:W-:Y:S01]  /*30310*/  IMAD.MOV.U32 R147, RZ, RZ, R244 ;  /* 0x000000ffff937224 */ /* 0x000fe200078e00f4 */
[----:B---3--:R-:W-:Y:S08]  /*30320*/  HMMA.1688.F32.TF32 R36, R36, R32, R108 ;  /* 0x000000202424723c */ /* 0x008ff0000008106c */
[C---:B--2---:R-:W-:Y:S11]  /*30330*/  HMMA.1688.F32.TF32 R52, R64.reuse, R20, R52 ;  /* 0x000000144034723c */ /* 0x044ff60000081034 */
[----:B------:R-:W-:Y:S05]  /*30340*/  @!UPT UIADD3 URZ, URZ, URZ, URZ ;  /* 0x0000003f3f3ff290 */ /* 0x000fea000fffe03f */
[----:B------:R-:W-:Y:S01]  /*30350*/  IMAD.MOV.U32 R239, RZ, RZ, R36 ;  /* 0x000000ffffef7224 */ /* 0x000fe200078e0024 */
[----:B------:R-:W-:Y:S01]  /*30360*/  MOV R238, R37 ;  /* 0x0000002500ee7202 */ /* 0x000fe20000000f00 */
[----:B------:R-:W-:Y:S02]  /*30370*/  IMAD.MOV.U32 R237, RZ, RZ, R38 ;  /* 0x000000ffffed7224 */ /* 0x000fe400078e0026 */
[----:B------:R-:W-:Y:S02]  /*30380*/  IMAD.MOV.U32 R236, RZ, RZ, R39 ;  /* 0x000000ffffec7224 */ /* 0x000fe400078e0027 */
[C---:B----4-:R-:W-:Y:S08]  /*30390*/  HMMA.1688.F32.TF32 R36, R64.reuse, R4, R104 ;  /* 0x000000044024723c */ /* 0x050ff00000081068 */
[C---:B------:R-:W-:Y:S08]  /*303a0*/  HMMA.1688.F32.TF32 R40, R64.reuse, R8, R100 ;  /* 0x000000084028723c */ /* 0x040ff00000081064 */
[C---:B------:R-:W-:Y:S08]  /*303b0*/  HMMA.1688.F32.TF32 R44, R64.reuse, R12, R92 ;  /* 0x0000000c402c723c */ /* 0x040ff0000008105c */
[C---:B------:R-:W-:Y:S01]  /*303c0*/  HMMA.1688.F32.TF32 R48, R64.reuse, R16, R48 ;  /* 0x000000104030723c */ /* 0x040fe20000081030 */
[----:B------:R-:W-:Y:S07]  /*303d0*/  STL.64 [R1+0x1758], R38 ;  /* 0x0017582601007387 */ /* 0x000fee0000100a00 */
[C---:B------:R-:W-:Y:S01]  /*303e0*/  HMMA.1688.F32.TF32 R56, R64.reuse, R24, R56 ;  /* 0x000000184038723c */ /* 0x040fe20000081038 */
[----:B------:R-:W-:Y:S07]  /*303f0*/  STL.64 [R1+0x1750], R36 ;  /* 0x0017502401007387 */ /* 0x000fee0000100a00 */
[C---:B------:R-:W-:Y:S01]  /*30400*/  HMMA.1688.F32.TF32 R60, R64.reuse, R28, R60 ;  /* 0x0000001c403c723c */ /* 0x040fe2000008103c */
[----:B------:R-:W-:Y:S07]  /*30410*/  STL.64 [R1+0x1768], R42 ;  /* 0x0017682a01007387 */ /* 0x000fee0000100a00 */
[----:B------:R-:W-:Y:S01]  /*30420*/  HMMA.1688.F32.TF32 R64, R64, R32, R88 ;  /* 0x000000204040723c */ /* 0x000fe20000081058 */
[----:B------:R-:W-:Y:S04]  /*30430*/  STL.64 [R1+0x1760], R40 ;  /* 0x0017602801007387 */ /* 0x000fe80000100a00 */
[----:B------:R-:W-:Y:S04]  /*30440*/  STL.64 [R1+0x1778], R46 ;  /* 0x0017782e01007387 */ /* 0x000fe80000100a00 */
[----:B------:R1:W-:Y:S04]  /*30450*/  STL.64 [R1+0x1770], R44 ;  /* 0x0017702c01007387 */ /* 0x0003e80000100a00 */
[----:B------:R-:W-:Y:S04]  /*30460*/  STL.64 [R1+0x1788], R50 ;  /* 0x0017883201007387 */ /* 0x000fe80000100a00 */
[----:B------:R-:W-:Y:S04]  /*30470*/  STL.64 [R1+0x1780], R48 ;  /* 0x0017803001007387 */ /* 0x000fe80000100a00 */
[----:B------:R-:W-:Y:S04]  /*30480*/  STL.64 [R1+0x1798], R54 ;  /* 0x0017983601007387 */ /* 0x000fe80000100a00 */
[----:B------:R-:W-:Y:S04]  /*30490*/  STL.64 [R1+0x1790], R52 ;  /* 0x0017903401007387 */ /* 0x000fe80000100a00 */
[----:B------:R-:W-:Y:S04]  /*304a0*/  STL.64 [R1+0x17a8], R58 ;  /* 0x0017a83a01007387 */ /* 0x000fe80000100a00 */
[----:B------:R2:W-:Y:S04]  /*304b0*/  STL.64 [R1+0x17a0], R56 ;  /* 0x0017a03801007387 */ /* 0x0005e80000100a00 */
[----:B------:R-:W-:Y:S04]  /*304c0*/  STL.64 [R1+0x17b8], R62 ;  /* 0x0017b83e01007387 */ /* 0x000fe80000100a00 */
[----:B------:R-:W-:Y:S04]  /*304d0*/  STL.64 [R1+0x17b0], R60 ;  /* 0x0017b03c01007387 */ /* 0x000fe80000100a00 */
[----:B------:R-:W-:Y:S04]  /*304e0*/  STL.64 [R1+0x17c8], R66 ;  /* 0x0017c84201007387 */ /* 0x000fe80000100a00 */
[----:B------:R-:W-:Y:S04]  /*304f0*/  STL.64 [R1+0x17c0], R64 ;  /* 0x0017c04001007387 */ /* 0x000fe80000100a00 */
        /* <DEDUP_REMOVED lines=48> */
[----:B------:R-:W3:Y:S04]  /*30800*/  LDL.LU R136, [R1+0x3a0] ;  /* 0x0003a00001887983 */ /* 0x000ee80000300800 */
[----:B------:R-:W3:Y:S04]  /*30810*/  LDL.LU R137, [R1+0x3a4] ;  /* 0x0003a40001897983 */ /* 0x000ee80000300800 */
[----:B------:R-:W3:Y:S01]  /*30820*/  LDL.LU R138, [R1+0x3a8] ;  /* 0x0003a800018a7983 */ /* 0x000ee20000300800 */
[----:B------:R-:W-:-:S02]  /*30830*/  IMAD.MOV.U32 R148, RZ, RZ, R245 ;  /* 0x000000ffff947224 */ /* 0x000fc400078e00f5 */
[----:B------:R-:W-:Y:S02]  /*30840*/  IMAD.MOV.U32 R149, RZ, RZ, R246 ;  /* 0x000000ffff957224 */ /* 0x000fe400078e00f6 */
[----:B------:R-:W-:Y:S02]  /*30850*/  IMAD.MOV.U32 R150, RZ, RZ, R247 ;  /* 0x000000ffff967224 */ /* 0x000fe400078e00f7 */
[----:B------:R-:W-:Y:S02]  /*30860*/  IMAD.MOV.U32 R231, RZ, RZ, R188 ;  /* 0x000000ffffe77224 */ /* 0x000fe400078e00bc */
[----:B------:R-:W-:Y:S02]  /*30870*/  IMAD.MOV.U32 R230, RZ, RZ, R189 ;  /* 0x000000ffffe67224 */ /* 0x000fe400078e00bd */
[----:B------:R-:W-:Y:S02]  /*30880*/  IMAD.MOV.U32 R188, RZ, RZ, R155 ;  /* 0x000000ffffbc7224 */ /* 0x000fe400078e009b */
[----:B------:R-:W-:-:S02]  /*30890*/  IMAD.MOV.U32 R189, RZ, RZ, R153 ;  /* 0x000000ffffbd7224 */ /* 0x000fc400078e0099 */
[----:B--2---:R-:W-:Y:S02]  /*308a0*/  IMAD.MOV.U32 R139, RZ, RZ, R244 ;  /* 0x000000ffff8b7224 */ /* 0x004fe400078e00f4 */
        /* <DEDUP_REMOVED lines=10> */
[----:B------:R-:W3:Y:S01]  /*30950*/  LDL.LU R153, [R1+0x1850] ;  /* 0x0018500001997983 */ /* 0x000ee20000300800 */
[----:B------:R-:W-:-:S02]  /*30960*/  IMAD.MOV.U32 R229, RZ, RZ, R190 ;  /* 0x000000ffffe57224 */ /* 0x000fc400078e00be */
[----:B------:R-:W-:Y:S01]  /*30970*/  IMAD.MOV.U32 R228, RZ, RZ, R191 ;  /* 0x000000ffffe47224 */ /* 0x000fe200078e00bf */
        /* <DEDUP_REMOVED lines=17> */
[----:B------:R-:W-:Y:S01]  /*30a90*/  IMAD.MOV.U32 R217, RZ, RZ, R182 ;  /* 0x000000ffffd97224 */ /* 0x000fe200078e00b6 */
[----:B------:R-:W-:Y:S01]  /*30aa0*/  MOV R218, R181 ;  /* 0x000000b500da7202 */ /* 0x000fe20000000f00 */
[----:B------:R-:W-:Y:S01]  /*30ab0*/  IMAD.MOV.U32 R183, RZ, RZ, R152 ;  /* 0x000000ffffb77224 */ /* 0x000fe200078e0098 */
[----:B------:R-:W4:Y:S01]  /*30ac0*/  LDL.LU R170, [R1+0x2a8] ;  /* 0x0002a80001aa7983 */ /* 0x000f220000300800 */
[----:B------:R-:W-:-:S03]  /*30ad0*/  IMAD.MOV.U32 R219, RZ, RZ, R180 ;  /* 0x000000ffffdb7224 */ /* 0x000fc600078e00b4 */
[----:B------:R-:W4:Y:S01]  /*30ae0*/  LDL.LU R171, [R1+0x2ac] ;  /* 0x0002ac0001ab7983 */ /* 0x000f220000300800 */
[----:B------:R-:W-:-:S03]  /*30af0*/  IMAD.MOV.U32 R181, RZ, RZ, R154 ;  /* 0x000000ffffb57224 */ /* 0x000fc600078e009a */
[----:B------:R-:W4:Y:S01]  /*30b00*/  LDL.LU R152, [R1+0x360] ;  /* 0x0003600001987983 */ /* 0x000f220000300800 */
[----:B------:R-:W-:Y:S02]  /*30b10*/  IMAD.MOV.U32 R220, RZ, RZ, R187 ;  /* 0x000000ffffdc7224 */ /* 0x000fe400078e00bb */
[----:B------:R-:W-:Y:S02]  /*30b20*/  IMAD.MOV.U32 R221, RZ, RZ, R186 ;  /* 0x000000ffffdd7224 */ /* 0x000fe400078e00ba */
[----:B------:R-:W-:Y:S02]  /*30b30*/  IMAD.MOV.U32 R187, RZ, RZ, R156 ;  /* 0x000000ffffbb7224 */ /* 0x000fe400078e009c */
[----:B------:R-:W-:Y:S02]  /*30b40*/  IMAD.MOV.U32 R222, RZ, RZ, R185 ;  /* 0x000000ffffde7224 */ /* 0x000fe400078e00b9 */
[----:B------:R-:W-:Y:S02]  /*30b50*/  IMAD.MOV.U32 R186, RZ, RZ, R157 ;  /* 0x000000ffffba7224 */ /* 0x000fe400078e009d */
[----:B------:R-:W-:-:S02]  /*30b60*/  IMAD.MOV.U32 R223, RZ, RZ, R184 ;  /* 0x000000ffffdf7224 */ /* 0x000fc400078e00b8 */
[----:B------:R-:W-:Y:S02]  /*30b70*/  IMAD.MOV.U32 R185, RZ, RZ, R158 ;  /* 0x000000ffffb97224 */ /* 0x000fe400078e009e */
[----:B------:R-:W-:Y:S02]  /*30b80*/  IMAD.MOV.U32 R184, RZ, RZ, R159 ;  /* 0x000000ffffb87224 */ /* 0x000fe400078e009f */
[----:B--2---:R-:W-:Y:S01]  /*30b90*/  IMAD.MOV.U32 R180, RZ, RZ, R155 ;  /* 0x000000ffffb47224 */ /* 0x004fe200078e009b */
[----:B---3--:R-:W-:Y:S02]  /*30ba0*/  MOV R182, R153 ;  /* 0x0000009900b67202 */ /* 0x008fe40000000f00 */
[----:B------:R-:W2:Y:S04]  /*30bb0*/  LDL.LU R153, [R1+0x364] ;  /* 0x0003640001997983 */ /* 0x000ea80000300800 */
[----:B------:R-:W2:Y:S04]  /*30bc0*/  LDL.LU R154, [R1+0x368] ;  /* 0x00036800019a7983 */ /* 0x000ea80000300800 */
[----:B------:R-:W2:Y:S04]  /*30bd0*/  LDL.LU R155, [R1+0x36c] ;  /* 0x00036c00019b7983 */ /* 0x000ea80000300800 */
[----:B------:R-:W3:Y:S04]  /*30be0*/  LDL.LU R156, [R1+0x350] ;  /* 0x00035000019c7983 */ /* 0x000ee80000300800 */
[----:B------:R-:W3:Y:S04]  /*30bf0*/  LDL.LU R157, [R1+0x354] ;  /* 0x00035400019d7983 */ /* 0x000ee80000300800 */
[----:B------:R-:W3:Y:S04]  /*30c00*/  LDL.LU R158, [R1+0x358] ;  /* 0x00035800019e7983 */ /* 0x000ee80000300800 */
[----:B------:R-:W3:Y:S01]  /*30c10*/  LDL.LU R159, [R1+0x35c] ;  /* 0x00035c00019f7983 */ /* 0x000ee20000300800 */
[C---:B------:R-:W-:Y:S08]  /*30c20*/  HMMA.1688.F32.TF32 R68, R96.reuse, R4, R68 ;  /* 0x000000046044723c */ /* 0x040ff00000081044 */
[C---:B------:R-:W-:Y:S08]  /*30c30*/  HMMA.1688.F32.TF32 R72, R96.reuse, R8, R72 ;  /* 0x000000086048723c */ /* 0x040ff00000081048 */
[C---:B------:R-:W-:Y:S08]  /*30c40*/  HMMA.1688.F32.TF32 R76, R96.reuse, R12, R76 ;  /* 0x0000000c604c723c */ /* 0x040ff0000008104c */
[C---:B------:R-:W-:Y:S08]  /*30c50*/  HMMA.1688.F32.TF32 R80, R96.reuse, R16, R80 ;  /* 0x000000106050723c */ /* 0x040ff00000081050 */
[C---:B----4-:R-:W-:Y:S08]  /*30c60*/  HMMA.1688.F32.TF32 R84, R96.reuse, R20, R84 ;  /* 0x000000146054723c */ /* 0x050ff00000081054 */
[C---:B------:R-:W-:Y:S08]  /*30c70*/  HMMA.1688.F32.TF32 R88, R96.reuse, R24, R88 ;  /* 0x000000186058723c */ /* 0x040ff00000081058 */
[C---:B------:R-:W-:Y:S08]  /*30c80*/  HMMA.1688.F32.TF32 R92, R96.reuse, R28, R92 ;  /* 0x0000001c605c723c */ /* 0x040ff0000008105c */
        /* <DEDUP_REMOVED lines=10> */
[C---:B------:R-:W-:Y:S08]  /*30d30*/  HMMA.1688.F32.TF32 R120, R128.reuse, R24, R120 ;  /* 0x000000188078723c */ /* 0x040ff00000081078 */
[C---:B------:R-:W-:Y:S08]  /*30d40*/  HMMA.1688.F32.TF32 R124, R128.reuse, R28, R124 ;  /* 0x0000001c807c723c */ /* 0x040ff0000008107c */
[----:B------:R-:W-:Y:S01]  /*30d50*/  HMMA.1688.F32.TF32 R128, R128, R32, R244 ;  /* 0x000000208080723c */ /* 0x000fe200000810f4 */
[----:B------:R-:W-:Y:S04]  /*30d60*/  LDS R244, [R3+0x8a180] ;  /* 0x08a1800003f47984 */ /* 0x000fe80000000800 */
[----:B------:R-:W-:Y:S04]  /*30d70*/  LDS R246, [R3+0x8a980] ;  /* 0x08a9800003f67984 */ /* 0x000fe80000000800 */
[----:B------:R-:W-:Y:S04]  /*30d80*/  LDS R245, [R252+0x8a180] ;  /* 0x08a18000fcf57984 */ /* 0x000fe80000000800 */
[----:B------:R-:W4:Y:S01]  /*30d90*/  LDS R247, [R252+0x8a980] ;  /* 0x08a98000fcf77984 */ /* 0x000f220000000800 */
[----:B-1----:R-:W-:Y:S01]  /*30da0*/  IMAD.MOV.U32 R44, RZ, RZ, R199 ;  /* 0x000000ffff2c7224 */ /* 0x002fe200078e00c7 */
[----:B------:R-:W-:Y:S01]  /*30db0*/  MOV R45, R198 ;  /* 0x000000c6002d7202 */ /* 0x000fe20000000f00 */
[----:B------:R-:W-:-:S02]  /*30dc0*/  IMAD.MOV.U32 R199, RZ, RZ, R164 ;  /* 0x000000ffffc77224 */ /* 0x000fc400078e00a4 */
[----:B------:R-:W-:Y:S01]  /*30dd0*/  IMAD.MOV.U32 R46, RZ, RZ, R197 ;  /* 0x000000ffff2e7224 */ /* 0x000fe200078e00c5 */
[----:B------:R-:W2:Y:S01]  /*30de0*/  LDL.LU R164, [R1+0x2b0] ;  /* 0x0002b00001a47983 */ /* 0x000ea20000300800 */
[----:B------:R-:W-:Y:S02]  /*30df0*/  IMAD.MOV.U32 R198, RZ, RZ, R165 ;  /* 0x000000ffffc67224 */ /* 0x000fe400078e00a5 */
[----:B------:R-:W-:Y:S01]  /*30e00*/  IMAD.MOV.U32 R47, RZ, RZ, R196 ;  /* 0x000000ffff2f7224 */ /* 0x000fe200078e00c4 */
[----:B------:R-:W2:Y:S01]  /*30e10*/  LDL.LU R165, [R1+0x2b4] ;  /* 0x0002b40001a57983 */ /* 0x000ea20000300800 */
[----:B------:R-:W-:Y:S02]  /*30e20*/  IMAD.MOV.U32 R197, RZ, RZ, R166 ;  /* 0x000000ffffc57224 */ /* 0x000fe400078e00a6 */
[----:B------:R-:W-:Y:S01]  /*30e30*/  IMAD.MOV.U32 R196, RZ, RZ, R167 ;  /* 0x000000ffffc47224 */ /* 0x000fe200078e00a7 */
[----:B------:R-:W2:Y:S04]  /*30e40*/  LDL.LU R166, [R1+0x2b8] ;  /* 0x0002b80001a67983 */ /* 0x000ea80000300800 */
[----:B------:R-:W2:Y:S01]  /*30e50*/  LDL.LU R167, [R1+0x2bc] ;  /* 0x0002bc0001a77983 */ /* 0x000ea20000300800 */
[----:B------:R-:W-:-:S03]  /*30e60*/  IMAD.MOV.U32 R215, RZ, RZ, R176 ;  /* 0x000000ffffd77224 */ /* 0x000fc600078e00b0 */
        /* <DEDUP_REMOVED lines=12> */
[----:B------:R-:W2:Y:S04]  /*30f30*/  LDL.LU R177, [R1+0x284] ;  /* 0x0002840001b17983 */ /* 0x000ea80000300800 */
[----:B------:R-:W2:Y:S01]  /*30f40*/  LDL.LU R178, [R1+0x288] ;  /* 0x0002880001b27983 */ /* 0x000ea20000300800 */
[-C--:B----4-:R-:W-:Y:S03]  /*30f50*/  HMMA.1688.F32.TF32 R36, R244, R20.reuse, R36 ;  /* 0x00000014f424723c */ /* 0x090fe60000081024 */
        /* <DEDUP_REMOVED lines=21> */
[-C--:B------:R-:W-:Y:S08]  /*310b0*/  HMMA.1688.F32.TF32 R148, R160, R20.reuse, R148 ;  /* 0x00000014a094723c */ /* 0x080ff00000081094 */
[----:B------:R-:W-:Y:S08]  /*310c0*/  HMMA.1688.F32.TF32 R180, R192, R20, R180 ;  /* 0x00000014c0b4723c */ /* 0x000ff000000810b4 */
[----:B---3--:R-:W-:Y:S08]  /*310d0*/  HMMA.1688.F32.TF32 R156, R160, R28, R156 ;  /* 0x0000001ca09c723c */ /* 0x008ff0000008109c */
[----:B------:R-:W-:Y:S07]  /*310e0*/  HMMA.1688.F32.TF32 R212, R224, R20, R212 ;  /* 0x00000014e0d4723c */ /* 0x000fee00000810d4 */
[----:B------:R-:W-:Y:S01]  /*310f0*/  IMAD.MOV.U32 R21, RZ, RZ, R38 ;  /* 0x000000ffff157224 */ /* 0x000fe200078e0026 */
[----:B------:R-:W-:Y:S01]  /*31100*/  MOV R20, R39 ;  /* 0x0000002700147202 */ /* 0x000fe20000000f00 */
[----:B------:R-:W-:Y:S06]  /*31110*/  HMMA.1688.F32.TF32 R44, R244, R12, R44 ;  /* 0x0000000cf42c723c */ /* 0x000fec000008102c */
[----:B------:R-:W-:Y:S04]  /*31120*/  STL [R1+0x174c], R156 ;  /* 0x00174c9c01007387 */ /* 0x000fe80000100800 */
[----:B------:R-:W-:Y:S04]  /*31130*/  STL [R1+0x1748], R157 ;  /* 0x0017489d01007387 */ /* 0x000fe80000100800 */
[----:B------:R1:W-:Y:S04]  /*31140*/  STL [R1+0x1744], R158 ;  /* 0x0017449e01007387 */ /* 0x0003e80000100800 */
[----:B------:R3:W-:Y:S01]  /*31150*/  STL [R1+0x1740], R159 ;  /* 0x0017409f01007387 */ /* 0x0007e20000100800 */
[----:B-1----:R-:W-:-:S02]  /*31160*/  IMAD.MOV.U32 R158, RZ, RZ, R36 ;  /* 0x000000ffff9e7224 */ /* 0x002fc400078e0024 */
[----:B---3--:R-:W-:Y:S02]  /*31170*/  IMAD.MOV.U32 R159, RZ, RZ, R37 ;  /* 0x000000ffff9f7224 */ /* 0x008fe400078e0025 */
[-C--:B------:R-:W-:Y:S01]  /*31180*/  HMMA.1688.F32.TF32 R36, R244, R24.reuse, R248 ;  /* 0x00000018f424723c */ /* 0x080fe200000810f8 */
[----:B------:R1:W-:Y:S04]  /*31190*/  STL.64 [R1+0xd0], R44 ;  /* 0x0000d02c01007387 */ /* 0x0003e80000100a00 */
[----:B------:R3:W-:Y:S03]  /*311a0*/  STL.64 [R1+0xd8], R46 ;  /* 0x0000d82e01007387 */ /* 0x0007e60000100a00 */
[-C--:B--2---:R-:W-:Y:S01]  /*311b0*/  HMMA.1688.F32.TF32 R152, R160, R24.reuse, R152 ;  /* 0x00000018a098723c */ /* 0x084fe20000081098 */
[----:B------:R-:W-:Y:S04]  /*311c0*/  LDS R248, [R3+0x8b080] ;  /* 0x08b0800003f87984 */ /* 0x000fe80000000800 */
[----:B------:R-:W-:Y:S03]  /*311d0*/  LDS R250, [R3+0x8b880] ;  /* 0x08b8800003fa7984 */ /* 0x000fe60000000800 */
[-C--:B------:R-:W-:Y:S01]  /*311e0*/  HMMA.1688.F32.TF32 R184, R192, R24.reuse, R184 ;  /* 0x00000018c0b8723c */ /* 0x080fe200000810b8 */
[----:B------:R-:W-:Y:S04]  /*311f0*/  LDS R249, [R252+0x8b080] ;  /* 0x08b08000fcf97984 */ /* 0x000fe80000000800 */
[----:B------:R-:W-:Y:S03]  /*31200*/  LDS R251, [R252+0x8b880] ;  /* 0x08b88000fcfb7984 */ /* 0x000fe60000000800 */
[----:B------:R-:W-:Y:S01]  /*31210*/  IMAD.MOV.U32 R156, RZ, RZ, R36 ;  /* 0x000000ffff9c7224 */ /* 0x000fe200078e0024 */
[----:B------:R-:W-:Y:S01]  /*31220*/  HMMA.1688.F32.TF32 R216, R224, R24, R216 ;  /* 0x00000018e0d8723c */ /* 0x000fe200000810d8 */
[----:B------:R-:W-:-:S02]  /*31230*/  IMAD.MOV.U32 R157, RZ, RZ, R37 ;  /* 0x000000ffff9d7224 */ /* 0x000fc400078e0025 */
[----:B------:R-:W-:Y:S02]  /*31240*/  IMAD.MOV.U32 R36, RZ, RZ, R239 ;  /* 0x000000ffff247224 */ /* 0x000fe400078e00ef */
[----:B------:R-:W2:Y:S01]  /*31250*/  LDL.LU R239, [R1+0x183c] ;  /* 0x00183c0001ef7983 */ /* 0x000ea20000300800 */
[----:B------:R-:W-:Y:S02]  /*31260*/  IMAD.MOV.U32 R37, RZ, RZ, R238 ;  /* 0x000000ffff257224 */ /* 0x000fe400078e00ee */
[----:B------:R-:W-:Y:S01]  /*31270*/  IMAD.MOV.U32 R25, RZ, RZ, R38 ;  /* 0x000000ffff197224 */ /* 0x000fe200078e0026 */
[----:B------:R-:W2:Y:S01]  /*31280*/  LDL.LU R238, [R1+0x1838] ;  /* 0x0018380001ee7983 */ /* 0x000ea20000300800 */
[----:B------:R-:W-:Y:S02]  /*31290*/  IMAD.MOV.U32 R24, RZ, RZ, R39 ;  /* 0x000000ffff187224 */ /* 0x000fe400078e0027 */
[----:B------:R-:W-:Y:S02]  /*312a0*/  IMAD.MOV.U32 R38, RZ, RZ, R237 ;  /* 0x000000ffff267224 */ /* 0x000fe400078e00ed */
[----:B------:R-:W2:Y:S01]  /*312b0*/  LDL.LU R237, [R1+0x1834] ;  /* 0x0018340001ed7983 */ /* 0x000ea20000300800 */
[----:B------:R-:W-:-:S03]  /*312c0*/  IMAD.MOV.U32 R39, RZ, RZ, R236 ;  /* 0x000000ffff277224 */ /* 0x000fc600078e00ec */
[----:B------:R-:W2:Y:S01]  /*312d0*/  LDL.LU R236, [R1+0x1830] ;  /* 0x0018300001ec7983 */ /* 0x000ea20000300800 */
[----:B------:R-:W-:Y:S01]  /*312e0*/  HMMA.1688.F32.TF32 R144, R160, R16, R144 ;  /* 0x00000010a090723c */ /* 0x000fe20000081090 */
[----:B-1----:R-:W-:Y:S01]  /*312f0*/  MOV R44, R26 ;  /* 0x0000001a002c7202 */ /* 0x002fe20000000f00 */
[----:B------:R-:W-:-:S06]  /*31300*/  IMAD.MOV.U32 R45, RZ, RZ, R27 ;  /* 0x000000ffff2d7224 */ /* 0x000fcc00078e001b */
[----:B------:R-:W-:Y:S01]  /*31310*/  HMMA.1688.F32.TF32 R140, R160, R12, R140 ;  /* 0x0000000ca08c723c */ /* 0x000fe2000008108c */
[----:B---3--:R-:W-:-:S07]  /*31320*/  IMAD.MOV.U32 R46, RZ, RZ, R22 ;  /* 0x000000ffff2e7224 */ /* 0x008fce00078e0016 */
[----:B------:R-:W-:Y:S01]  /*31330*/  HMMA.1688.F32.TF32 R172, R192, R12, R172 ;  /* 0x0000000cc0ac723c */ /* 0x000fe200000810ac */
[----:B------:R-:W-:-:S07]  /*31340*/  IMAD.MOV.U32 R47, RZ, RZ, R23 ;  /* 0x000000ffff2f7224 */ /* 0x000fce00078e0017 */
[----:B------:R-:W-:Y:S08]  /*31350*/  HMMA.1688.F32.TF32 R204, R224, R12, R204 ;  /* 0x0000000ce0cc723c */ /* 0x000ff000000810cc */
[C---:B------:R-:W-:Y:S08]  /*31360*/  HMMA.1688.F32.TF32 R168, R192.reuse, R8, R168 ;  /* 0x00000008c0a8723c */ /* 0x040ff000000810a8 */
[----:B------:R-:W-:Y:S08]  /*31370*/  HMMA.1688.F32.TF32 R188, R192, R28, R188 ;  /* 0x0000001cc0bc723c */ /* 0x000ff000000810bc */
[C---:B------:R-:W-:Y:S08]  /*31380*/  HMMA.1688.F32.TF32 R132, R160.reuse, R4, R132 ;  /* 0x00000004a084723c */ /* 0x040ff00000081084 */
[----:B------:R-:W-:Y:S08]  /*31390*/  HMMA.1688.F32.TF32 R136, R160, R8, R136 ;  /* 0x00000008a088723c */ /* 0x000ff00000081088 */
[----:B------:R-:W-:Y:S08]  /*313a0*/  HMMA.1688.F32.TF32 R164, R192, R4, R164 ;  /* 0x00000004c0a4723c */ /* 0x000ff000000810a4 */
[----:B------:R-:W-:Y:S08]  /*313b0*/  HMMA.1688.F32.TF32 R160, R160, R32, R56 ;  /* 0x00000020a0a0723c */ /* 0x000ff00000081038 */
[----:B----4-:R-:W-:Y:S01]  /*313c0*/  HMMA.1688.F32.TF32 R176, R192, R16, R176 ;  /* 0x00000010c0b0723c */ /* 0x010fe200000810b0 */
[----:B------:R-:W-:-:S02]  /*313d0*/  IMAD.MOV.U32 R56, RZ, RZ, R10 ;  /* 0x000000ffff387224 */ /* 0x000fc400078e000a */
[----:B------:R-:W-:Y:S02]  /*313e0*/  IMAD.MOV.U32 R57, RZ, RZ, R240 ;  /* 0x000000ffff397224 */ /* 0x000fe400078e00f0 */
[----:B------:R-:W-:Y:S02]  /*313f0*/  IMAD.MOV.U32 R58, RZ, RZ, R241 ;  /* 0x000000ffff3a7224 */ /* 0x000fe400078e00f1 */
[----:B------:R-:W-:Y:S01]  /*31400*/  IMAD.MOV.U32 R59, RZ, RZ, R242 ;  /* 0x000000ffff3b7224 */ /* 0x000fe200078e00f2 */
[----:B------:R-:W-:Y:S08]  /*31410*/  HMMA.1688.F32.TF32 R192, R192, R32, R52 ;  /* 0x00000020c0c0723c */ /* 0x000ff00000081034 */
[-C--:B------:R-:W-:Y:S08]  /*31420*/  HMMA.1688.F32.TF32 R208, R224, R16.reuse, R208 ;  /* 0x00000010e0d0723c */ /* 0x080ff000000810d0 */
[----:B------:R-:W-:Y:S01]  /*31430*/  HMMA.1688.F32.TF32 R40, R244, R16, R40 ;  /* 0x00000010f428723c */ /* 0x000fe20000081028 */
[----:B------:R-:W-:-:S02]  /*31440*/  IMAD.MOV.U32 R52, RZ, RZ, R18 ;  /* 0x000000ffff347224 */ /* 0x000fc400078e0012 */
[----:B------:R-:W-:Y:S02]  /*31450*/  IMAD.MOV.U32 R53, RZ, RZ, R19 ;  /* 0x000000ffff357224 */ /* 0x000fe400078e0013 */
[----:B------:R-:W-:Y:S02]  /*31460*/  IMAD.MOV.U32 R54, RZ, RZ, R14 ;  /* 0x000000ffff367224 */ /* 0x000fe400078e000e */
[----:B------:R-:W-:Y:S11]  /*31470*/  IMAD.MOV.U32 R55, RZ, RZ, R15 ;  /* 0x000000ffff377224 */ /* 0x000ff600078e000f */
[----:B------:R-:W-:Y:S06]  /*31480*/  @!UPT UIADD3 URZ, URZ, URZ, URZ ;  /* 0x0000003f3f3ff290 */ /* 0x000fec000fffe03f */
[----:B------:R-:W-:Y:S02]  /*31490*/  IMAD.MOV.U32 R17, RZ, RZ, R40 ;  /* 0x000000ffff117224 */ /* 0x000fe400078e0028 */
[----:B------:R-:W-:Y:S02]  /*314a0*/  IMAD.MOV.U32 R16, RZ, RZ, R41 ;  /* 0x000000ffff107224 */ /* 0x000fe400078e0029 */
[----:B------:R-:W-:Y:S02]  /*314b0*/  IMAD.MOV.U32 R40, RZ, RZ, R34 ;  /* 0x000000ffff287224 */ /* 0x000fe400078e0022 */
[----:B------:R-:W-:Y:S01]  /*314c0*/  IMAD.MOV.U32 R13, RZ, RZ, R42 ;  /* 0x000000ffff0d7224 */ /* 0x000fe200078e002a */
[----:B------:R-:W3:Y:S01]  /*314d0*/  LDL.LU R34, [R1+0x182c] ;  /* 0x00182c0001227983 */ /* 0x000ee20000300800 */
[----:B------:R-:W-:Y:S02]  /*314e0*/  IMAD.MOV.U32 R41, RZ, RZ, R35 ;  /* 0x000000ffff297224 */ /* 0x000fe400078e0023 */
[----:B------:R-:W-:Y:S01]  /*314f0*/  IMAD.MOV.U32 R12, RZ, RZ, R43 ;  /* 0x000000ffff0c7224 */ /* 0x000fe200078e002b */
[----:B------:R-:W3:Y:S01]  /*31500*/  LDL.LU R35, [R1+0x1828] ;  /* 0x0018280001237983 */ /* 0x000ee20000300800 */
[----:B------:R-:W-:-:S02]  /*31510*/  IMAD.MOV.U32 R42, RZ, RZ, R30 ;  /* 0x000000ffff2a7224 */ /* 0x000fc400078e001e */
[----:B------:R-:W-:Y:S01]  /*31520*/  IMAD.MOV.U32 R43, RZ, RZ, R31 ;  /* 0x000000ffff2b7224 */ /* 0x000fe200078e001f */
[----:B------:R-:W4:Y:S04]  /*31530*/  LDL.LU R30, [R1+0x1824] ;  /* 0x00182400011e7983 */ /* 0x000f280000300800 */
[----:B------:R-:W4:Y:S04]  /*31540*/  LDL.LU R31, [R1+0x1820] ;  /* 0x00182000011f7983 */ /* 0x000f280000300800 */
        /* <DEDUP_REMOVED lines=12> */
[C---:B------:R-:W-:Y:S08]  /*31610*/  HMMA.1688.F32.TF32 R196, R224.reuse, R4, R196 ;  /* 0x00000004e0c4723c */ /* 0x040ff000000810c4 */
[----:B------:R-:W-:Y:S01]  /*31620*/  HMMA.1688.F32.TF32 R200, R224, R8, R200 ;  /* 0x00000008e0c8723c */ /* 0x000fe200000810c8 */
[----:B--2---:R-:W-:-:S02]  /*31630*/  IMAD.MOV.U32 R63, RZ, RZ, R239 ;  /* 0x000000ffff3f7224 */ /* 0x004fc400078e00ef */
[----:B------:R-:W-:Y:S01]  /*31640*/  IMAD.MOV.U32 R62, RZ, RZ, R238 ;  /* 0x000000ffff3e7224 */ /* 0x000fe200078e00ee */
[----:B------:R-:W-:Y:S01]  /*31650*/  MOV R61, R237 ;  /* 0x000000ed003d7202 */ /* 0x000fe20000000f00 */
[----:B------:R-:W-:Y:S02]  /*31660*/  IMAD.MOV.U32 R60, RZ, RZ, R236 ;  /* 0x000000ffff3c7224 */ /* 0x000fe400078e00ec */
[----:B------:R-:W2:Y:S04]  /*31670*/  LDL.LU R236, [R1+0x17ec] ;  /* 0x0017ec0001ec7983 */ /* 0x000ea80000300800 */
[----:B------:R-:W2:Y:S04]  /*31680*/  LDL.LU R237, [R1+0x17e8] ;  /* 0x0017e80001ed7983 */ /* 0x000ea80000300800 */
[----:B------:R-:W2:Y:S04]  /*31690*/  LDL.LU R238, [R1+0x17e4] ;  /* 0x0017e40001ee7983 */ /* 0x000ea80000300800 */
[----:B------:R-:W2:Y:S01]  /*316a0*/  LDL.LU R239, [R1+0x17e0] ;  /* 0x0017e00001ef7983 */ /* 0x000ea20000300800 */
[C---:B------:R-:W-:Y:S03]  /*316b0*/  HMMA.1688.F32.TF32 R220, R224.reuse, R28, R220 ;  /* 0x0000001ce0dc723c */ /* 0x040fe600000810dc */
[----:B------:R-:W3:Y:S04]  /*316c0*/  LDL.LU R64, [R1+0x70] ;  /* 0x0000700001407983 */ /* 0x000ee80000300800 */
[----:B------:R-:W3:Y:S01]  /*316d0*/  LDL.LU R65, [R1+0x74] ;  /* 0x0000740001417983 */ /* 0x000ee20000300800 */
[----:B------:R-:W-:Y:S03]  /*316e0*/  HMMA.1688.F32.TF32 R224, R224, R32, R48 ;  /* 0x00000020e0e0723c */ /* 0x000fe60000081030 */
[----:B------:R-:W3:Y:S04]  /*316f0*/  LDL.LU R66, [R1+0x78] ;  /* 0x0000780001427983 */ /* 0x000ee80000300800 */
[----:B------:R-:W3:Y:S01]  /*31700*/  LDL.LU R67, [R1+0x7c] ;  /* 0x00007c0001437983 */ /* 0x000ee20000300800 */
[----:B------:R-:W-:-:S03]  /*31710*/  IMAD.MOV.U32 R48, RZ, RZ, R243 ;  /* 0x000000ffff307224 */ /* 0x000fc600078e00f3 */
[----:B------:R-:W3:Y:S01]  /*31720*/  LDL.LU R243, [R1+0x17dc] ;  /* 0x0017dc0001f37983 */ /* 0x000ee20000300800 */
[----:B------:R-:W-:Y:S02]  /*31730*/  IMAD.MOV.U32 R49, RZ, RZ, R11 ;  /* 0x000000ffff317224 */ /* 0x000fe400078e000b */
[----:B------:R-:W-:Y:S01]  /*31740*/  IMAD.MOV.U32 R50, RZ, RZ, R6 ;  /* 0x000000ffff327224 */ /* 0x000fe200078e0006 */
[----:B------:R-:W3:Y:S01]  /*31750*/  LDL.LU R11, [R1+0x17d8] ;  /* 0x0017d800010b7983 */ /* 0x000ee20000300800 */
[----:B------:R-:W-:-:S03]  /*31760*/  IMAD.MOV.U32 R51, RZ, RZ, R7 ;  /* 0x000000ffff337224 */ /* 0x000fc600078e0007 */
[----:B------:R-:W3:Y:S04]  /*31770*/  LDL.LU R6, [R1+0x17d4] ;  /* 0x0017d40001067983 */ /* 0x000ee80000300800 */
[----:B------:R-:W3:Y:S01]  /*31780*/  LDL.LU R7, [R1+0x17d0] ;  /* 0x0017d00001077983 */ /* 0x000ee20000300800 */
[C---:B------:R-:W-:Y:S08]  /*31790*/  HMMA.1688.F32.TF32 R228, R244.reuse, R4, R228 ;  /* 0x00000004f4e4723c */ /* 0x040ff000000810e4 */
[C---:B------:R-:W-:Y:S08]  /*317a0*/  HMMA.1688.F32.TF32 R232, R244.reuse, R8, R232 ;  /* 0x00000008f4e8723c */ /* 0x040ff000000810e8 */
[C---:B--2---:R-:W-:Y:S11]  /*317b0*/  HMMA.1688.F32.TF32 R236, R244.reuse, R28, R236 ;  /* 0x0000001cf4ec723c */ /* 0x044ff600000810ec */
[----:B------:R-:W-:Y:S11]  /*317c0*/  @!UPT UIADD3 URZ, URZ, URZ, URZ ;  /* 0x0000003f3f3ff290 */ /* 0x000ff6000fffe03f */
[----:B------:R-:W-:Y:S02]  /*317d0*/  @!UPT UIADD3 URZ, URZ, URZ, URZ ;  /* 0x0000003f3f3ff290 */ /* 0x000fe4000fffe03f */
[----:B------:R-:W-:Y:S02]  /*317e0*/  IMAD.MOV.U32 R9, RZ, RZ, R236 ;  /* 0x000000ffff097224 */ /* 0x000fe400078e00ec */
[----:B------:R-:W-:Y:S02]  /*317f0*/  IMAD.MOV.U32 R8, RZ, RZ, R237 ;  /* 0x000000ffff087224 */ /* 0x000fe400078e00ed */
[----:B------:R-:W-:Y:S02]  /*31800*/  IMAD.MOV.U32 R5, RZ, RZ, R238 ;  /* 0x000000ffff057224 */ /* 0x000fe400078e00ee */
[----:B------:R-:W-:Y:S02]  /*31810*/  IMAD.MOV.U32 R4, RZ, RZ, R239 ;  /* 0x000000ffff047224 */ /* 0x000fe400078e00ef */
[----:B---3--:R-:W-:Y:S01]  /*31820*/  HMMA.1688.F32.TF32 R236, R244, R32, R240 ;  /* 0x00000020f4ec723c */ /* 0x008fe200000810f0 */
[----:B------:R-:W-:Y:S04]  /*31830*/  LDS R240, [R3+0x8b000] ;  /* 0x08b0000003f07984 */ /* 0x000fe80000000800 */
[----:B------:R-:W-:Y:S04]  /*31840*/  LDS R242, [R3+0x8b800] ;  /* 0x08b8000003f27984 */ /* 0x000fe80000000800 */
[----:B------:R-:W-:Y:S04]  /*31850*/  LDS R241, [R252+0x8b000] ;  /* 0x08b00000fcf17984 */ /* 0x000fe80000000800 */
[----:B------:R-:W-:Y:S04]  /*31860*/  LDS R243, [R252+0x8b800] ;  /* 0x08b80000fcf37984 */ /* 0x000fe80000000800 */
[----:B------:R-:W-:Y:S04]  /*31870*/  LDS R244, [R0+0x8b080] ;  /* 0x08b0800000f47984 */ /* 0x000fe80000000800 */
[----:B------:R-:W-:Y:S03]  /*31880*/  LDS R246, [R0+0x8b880] ;  /* 0x08b8800000f67984 */ /* 0x000fe60000000800 */
[----:B------:R-:W-:Y:S01]  /*31890*/  IMAD.MOV.U32 R33, RZ, RZ, R236 ;  /* 0x000000ffff217224 */ /* 0x000fe200078e00ec */
[----:B------:R-:W-:Y:S01]  /*318a0*/  MOV R29, R238 ;  /* 0x000000ee001d7202 */ /* 0x000fe20000000f00 */
[----:B------:R-:W-:Y:S01]  /*318b0*/  IMAD.MOV.U32 R32, RZ, RZ, R237 ;  /* 0x000000ffff207224 */ /* 0x000fe200078e00ed */
[----:B------:R-:W-:Y:S01]  /*318c0*/  LDS R236, [R0+0x8b000] ;  /* 0x08b0000000ec7984 */ /* 0x000fe20000000800 */
[----:B------:R-:W-:-:S03]  /*318d0*/  IMAD.MOV.U32 R28, RZ, RZ, R239 ;  /* 0x000000ffff1c7224 */ /* 0x000fc600078e00ef */
        /* <DEDUP_REMOVED lines=8> */
[C---:B------:R-:W-:Y:S01]  /*31960*/  HMMA.1688.F32.TF32 R52, R236.reuse, R18, R52 ;  /* 0x00000012ec34723c */ /* 0x040fe20000081034 */
[----:B------:R-:W-:Y:S07]  /*31970*/  STL.64 [R1+0x3f0], R64 ;  /* 0x0003f04001007387 */ /* 0x000fee0000100a00 */
[C---:B------:R-:W-:Y:S01]  /*31980*/  HMMA.1688.F32.TF32 R48, R236.reuse, R22, R48 ;  /* 0x00000016ec30723c */ /* 0x040fe20000081030 */
[----:B------:R1:W-:Y:S07]  /*31990*/  STL.64 [R1+0x3f8], R66 ;  /* 0x0003f84201007387 */ /* 0x0003ee0000100a00 */
[C---:B------:R-:W-:Y:S01]  /*319a0*/  HMMA.1688.F32.TF32 R44, R236.reuse, R26, R44 ;  /* 0x0000001aec2c723c */ /* 0x040fe2000008102c */
[----:B-1----:R-:W3:Y:S07]  /*319b0*/  LDL.LU.64 R66, [R1+0x17c8] ;  /* 0x0017c80001427983 */ /* 0x002eee0000300a00 */
[C---:B----4-:R-:W-:Y:S01]  /*319c0*/  HMMA.1688.F32.TF32 R40, R236.reuse, R30, R40 ;  /* 0x0000001eec28723c */ /* 0x050fe20000081028 */
[----:B------:R-:W3:Y:S04]  /*319d0*/  LDL.LU.64 R64, [R1+0x17c0] ;  /* 0x0017c00001407983 */ /* 0x000ee80000300a00 */
        /* <DEDUP_REMOVED lines=14> */
[----:B------:R-:W-:Y:S03]  /*31ac0*/  HMMA.1688.F32.TF32 R236, R236, R34, R36 ;  /* 0x00000022ecec723c */ /* 0x000fe60000081024 */
        /* <DEDUP_REMOVED lines=12> */
[----:B------:R-:W-:Y:S04]  /*31b90*/  STL.64 [R1+0x310], R236 ;  /* 0x000310ec01007387 */ /* 0x000fe80000100a00 */
[----:B------:R2:W-:Y:S02]  /*31ba0*/  STL.64 [R1+0x318], R238 ;  /* 0x000318ee01007387 */ /* 0x0005e40000100a00 */
[C---:B--2---:R-:W-:Y:S08]  /*31bb0*/  HMMA.1688.F32.TF32 R236, R240.reuse, R6, R36 ;  /* 0x00000006f0ec723c */ /* 0x044ff00000081024 */
[C---:B------:R-:W-:Y:S11]  /*31bc0*/  HMMA.1688.F32.TF32 R36, R240.reuse, R10, R40 ;  /* 0x0000000af024723c */ /* 0x040ff60000081028 */
[----:B------:R-:W-:Y:S04]  /*31bd0*/  @!UPT UIADD3 URZ, URZ, URZ, URZ ;  /* 0x0000003f3f3ff290 */ /* 0x000fe8000fffe03f */
        /* <DEDUP_REMOVED lines=13> */
[----:B------:R-:W-:Y:S01]  /*31cb0*/  HMMA.1688.F32.TF32 R40, R240, R18, R48 ;  /* 0x00000012f028723c */ /* 0x000fe20000081030 */
[----:B------:R-:W-:Y:S04]  /*31cc0*/  LDS R48, [R0+0x8b100] ;  /* 0x08b1000000307984 */ /* 0x000fe80000000800 */
[----:B------:R-:W-:Y:S03]  /*31cd0*/  LDS R50, [R0+0x8b900] ;  /* 0x08b9000000327984 */ /* 0x000fe60000000800 */
[----:B------:R-:W-:Y:S01]  /*31ce0*/  IMAD.MOV.U32 R59, RZ, RZ, R36 ;  /* 0x000000ffff3b7224 */ /* 0x000fe200078e0024 */
[----:B------:R-:W-:Y:S01]  /*31cf0*/  LDS R49, [R2+0x8b100] ;  /* 0x08b1000002317984 */ /* 0x000fe20000000800 */
[----:B------:R-:W-:-:S02]  /*31d00*/  IMAD.MOV.U32 R58, RZ, RZ, R37 ;  /* 0x000000ffff3a7224 */ /* 0x000fc400078e0025 */
[----:B------:R-:W-:Y:S01]  /*31d10*/  IMAD.MOV.U32 R57, RZ, RZ, R38 ;  /* 0x000000ffff397224 */ /* 0x000fe200078e0026 */
[----:B------:R-:W1:Y:S01]  /*31d20*/  LDS R51, [R2+0x8b900] ;  /* 0x08b9000002337984 */ /* 0x000e620000000800 */
[----:B------:R-:W-:Y:S02]  /*31d30*/  IMAD.MOV.U32 R56, RZ, RZ, R39 ;  /* 0x000000ffff387224 */ /* 0x000fe400078e0027 */
[-C--:B---3--:R-:W-:Y:S01]  /*31d40*/  HMMA.1688.F32.TF32 R36, R240, R34.reuse, R64 ;  /* 0x00000022f024723c */ /* 0x088fe20000081040 */
[----:B------:R-:W-:Y:S04]  /*31d50*/  STL.64 [R1+0x2e0], R44 ;  /* 0x0002e02c01007387 */ /* 0x000fe80000100a00 */
[----:B------:R-:W-:Y:S04]  /*31d60*/  STL.64 [R1+0x2e8], R46 ;  /* 0x0002e82e01007387 */ /* 0x000fe80000100a00 */
[----:B------:R-:W-:Y:S04]  /*31d70*/  STL.64 [R1+0x2d0], R40 ;  /* 0x0002d02801007387 */ /* 0x000fe80000100a00 */
[----:B------:R4:W-:Y:S01]  /*31d80*/  STL.64 [R1+0x2d8], R42 ;  /* 0x0002d82a01007387 */ /* 0x0009e20000100a00 */
[----:B------:R-:W-:Y:S03]  /*31d90*/  HMMA.1688.F32.TF32 R236, R248, R34, R128 ;  /* 0x00000022f8ec723c */ /* 0x000fe60000081080 */
[----:B------:R-:W-:Y:S04]  /*31da0*/  LDS R44, [R3+0x8b100] ;  /* 0x08b10000032c7984 */ /* 0x000fe80000000800 */
[----:B------:R-:W-:Y:S01]  /*31db0*/  LDS R46, [R3+0x8b900] ;  /* 0x08b90000032e7984 */ /* 0x000fe20000000800 */
[----:B----4-:R-:W-:Y:S03]  /*31dc0*/  HMMA.1688.F32.TF32 R40, R240, R30, R60 ;  /* 0x0000001ef028723c */ /* 0x010fe6000008103c */
[----:B------:R-:W-:Y:S04]  /*31dd0*/  LDS R45, [R252+0x8b100] ;  /* 0x08b10000fc2d7984 */ /* 0x000fe80000000800 */
[----:B------:R-:W2:Y:S01]  /*31de0*/  LDS R47, [R252+0x8b900] ;  /* 0x08b90000fc2f7984 */ /* 0x000ea20000000800 */
[----:B------:R-:W-:Y:S01]  /*31df0*/  IMAD.MOV.U32 R63, RZ, RZ, R36 ;  /* 0x000000ffff3f7224 */ /* 0x000fe200078e0024 */
[----:B------:R-:W-:Y:S01]  /*31e00*/  MOV R60, R39 ;  /* 0x00000027003c7202 */ /* 0x000fe20000000f00 */
[----:B------:R-:W-:-:S02]  /*31e10*/  IMAD.MOV.U32 R62, RZ, RZ, R37 ;  /* 0x000000ffff3e7224 */ /* 0x000fc400078e0025 */
        /* <DEDUP_REMOVED lines=9> */
[----:B------:R-:W-:Y:S11]  /*31eb0*/  STL.64 [R1+0x2a0], R40 ;  /* 0x0002a02801007387 */ /* 0x000ff60000100a00 */
[----:B------:R-:W-:Y:S11]  /*31ec0*/  @!UPT UIADD3 URZ, URZ, URZ, URZ ;  /* 0x0000003f3f3ff290 */ /* 0x000ff6000fffe03f */
[----:B------:R-:W-:Y:S01]  /*31ed0*/  @!UPT UIADD3 URZ, URZ, URZ, URZ ;  /* 0x0000003f3f3ff290 */ /* 0x000fe2000fffe03f */
[----:B------:R-:W-:Y:S02]  /*31ee0*/  IMAD.MOV.U32 R71, RZ, RZ, R36 ;  /* 0x000000ffff477224 */ /* 0x000fe400078e0024 */
[----:B------:R-:W-:Y:S02]  /*31ef0*/  IMAD.MOV.U32 R70, RZ, RZ, R37 ;  /* 0x000000ffff467224 */ /* 0x000fe400078e0025 */
[----:B------:R-:W-:Y:S02]  /*31f00*/  IMAD.MOV.U32 R69, RZ, RZ, R38 ;  /* 0x000000ffff457224 */ /* 0x000fe400078e0026 */
[----:B------:R-:W-:Y:S02]  /*31f10*/  IMAD.MOV.U32 R68, RZ, RZ, R39 ;  /* 0x000000ffff447224 */ /* 0x000fe400078e0027 */
[C---:B------:R-:W-:Y:S01]  /*31f20*/  HMMA.1688.F32.TF32 R36, R244.reuse, R18, R80 ;  /* 0x00000012f424723c */ /* 0x040fe20000081050 */
[----:B------:R3:W-:Y:S07]  /*31f30*/  STL.64 [R1+0x2a8], R42 ;  /* 0x0002a82a01007387 */ /* 0x0007ee0000100a00 */
[C---:B---3--:R-:W-:Y:S11]  /*31f40*/  HMMA.1688.F32.TF32 R40, R244.reuse, R14, R76 ;  /* 0x0000000ef428723c */ /* 0x048ff6000008104c */
        /* <DEDUP_REMOVED lines=20> */
[----:B------:R-:W-:Y:S04]  /*32090*/  STL.64 [R1+0x180], R40 ;  /* 0x0001802801007387 */ /* 0x000fe80000100a00 */
[----:B------:R3:W-:Y:S03]  /*320a0*/  STL.64 [R1+0x188], R42 ;  /* 0x0001882a01007387 */ /* 0x0007e60000100a00 */
[C---:B------:R-:W-:Y:S11]  /*320b0*/  HMMA.1688.F32.TF32 R240, R248.reuse, R30, R124 ;  /* 0x0000001ef8f0723c */ /* 0x040ff6000008107c */
[----:B------:R-:W-:Y:S05]  /*320c0*/  @!UPT UIADD3 URZ, URZ, URZ, URZ ;  /* 0x0000003f3f3ff290 */ /* 0x000fea000fffe03f */
[----:B------:R-:W-:Y:S02]  /*320d0*/  IMAD.MOV.U32 R91, RZ, RZ, R36 ;  /* 0x000000ffff5b7224 */ /* 0x000fe400078e0024 */
[----:B------:R-:W-:Y:S02]  /*320e0*/  IMAD.MOV.U32 R90, RZ, RZ, R37 ;  /* 0x000000ffff5a7224 */ /* 0x000fe400078e0025 */
[----:B------:R-:W-:Y:S02]  /*320f0*/  IMAD.MOV.U32 R89, RZ, RZ, R38 ;  /* 0x000000ffff597224 */ /* 0x000fe400078e0026 */
[----:B------:R-:W-:Y:S02]  /*32100*/  IMAD.MOV.U32 R88, RZ, RZ, R39 ;  /* 0x000000ffff587224 */ /* 0x000fe400078e0027 */
[----:B------:R-:W-:Y:S08]  /*32110*/  HMMA.1688.F32.TF32 R36, R248, R6, R100 ;  /* 0x00000006f824723c */ /* 0x000ff00000081064 */
[----:B---3--:R-:W-:Y:S08]  /*32120*/  HMMA.1688.F32.TF32 R40, R244, R30, R92 ;  /* 0x0000001ef428723c */ /* 0x008ff0000008105c */
[----:B------:R-:W-:Y:S08]  /*32130*/  HMMA.1688.F32.TF32 R244, R248, R26, R120 ;  /* 0x0000001af8f4723c */ /* 0x000ff00000081078 */
[----:B-1----:R-:W-:Y:S01]  /*32140*/  HMMA.1688.F32.TF32 R72, R48, R10, R136 ;  /* 0x0000000a3048723c */ /* 0x002fe20000081088 */
[----:B------:R-:W-:Y:S01]  /*32150*/  IMAD.MOV.U32 R95, RZ, RZ, R36 ;  /* 0x000000ffff5f7224 */ /* 0x000fe200078e0024 */
[----:B------:R-:W-:Y:S01]  /*32160*/  MOV R94, R37 ;  /* 0x00000025005e7202 */ /* 0x000fe20000000f00 */
[----:B------:R-:W-:-:S02]  /*32170*/  IMAD.MOV.U32 R93, RZ, RZ, R38 ;  /* 0x000000ffff5d7224 */ /* 0x000fc400078e0026 */
[----:B------:R-:W-:-:S03]  /*32180*/  IMAD.MOV.U32 R92, RZ, RZ, R39 ;  /* 0x000000ffff5c7224 */ /* 0x000fc600078e0027 */
[----:B------:R-:W-:Y:S01]  /*32190*/  HMMA.1688.F32.TF32 R36, R248, R10, R104 ;  /* 0x0000000af824723c */ /* 0x000fe20000081068 */
[----:B------:R-:W-:Y:S07]  /*321a0*/  STL.64 [R1+0x140], R40 ;  /* 0x0001402801007387 */ /* 0x000fee0000100a00 */
[----:B------:R-:W-:Y:S01]  /*321b0*/  HMMA.1688.F32.TF32 R104, R48, R6, R132 ;  /* 0x000000063068723c */ /* 0x000fe20000081084 */
[----:B------:R-:W-:Y:S04]  /*321c0*/  STL.64 [R1+0x148], R42 ;  /* 0x0001482a01007387 */ /* 0x000fe80000100a00 */
[----:B------:R1:W-:Y:S04]  /*321d0*/  STL [R1+0x1700], R244 ;  /* 0x001700f401007387 */ /* 0x0003e80000100800 */
[----:B------:R-:W-:Y:S04]  /*321e0*/  STL [R1+0x16fc], R245 ;  /* 0x0016fcf501007387 */ /* 0x000fe80000100800 */
[----:B------:R-:W-:Y:S04]  /*321f0*/  STL [R1+0x16f8], R246 ;  /* 0x0016f8f601007387 */ /* 0x000fe80000100800 */
[----:B------:R-:W-:Y:S04]  /*32200*/  STL [R1+0x16f4], R247 ;  /* 0x0016f4f701007387 */ /* 0x000fe80000100800 */
[----:B------:R-:W-:Y:S01]  /*32210*/  STL [R1+0x1710], R240 ;  /* 0x001710f001007387 */ /* 0x000fe20000100800 */
[----:B-1----:R-:W-:-:S03]  /*32220*/  IMAD.MOV.U32 R244, RZ, RZ, R75 ;  /* 0x000000fffff47224 */ /* 0x002fc600078e004b */
[----:B------:R1:W-:Y:S04]  /*32230*/  STL [R1+0x170c], R241 ;  /* 0x00170cf101007387 */ /* 0x0003e80000100800 */
[----:B------:R3:W-:Y:S04]  /*32240*/  STL [R1+0x1708], R242 ;  /* 0x001708f201007387 */ /* 0x0007e80000100800 */
[----:B------:R4:W-:Y:S01]  /*32250*/  STL [R1+0x1704], R243 ;  /* 0x001704f301007387 */ /* 0x0009e20000100800 */
[----:B-1----:R-:W-:Y:S01]  /*32260*/  IMAD.MOV.U32 R241, RZ, RZ, R72 ;  /* 0x000000fffff17224 */ /* 0x002fe200078e0048 */
[----:B------:R-:W-:Y:S01]  /*32270*/  MOV R120, R156 ;  /* 0x0000009c00787202 */ /* 0x000fe20000000f00 */
[----:B------:R-:W-:-:S02]  /*32280*/  IMAD.MOV.U32 R121, RZ, RZ, R157 ;  /* 0x000000ffff797224 */ /* 0x000fc400078e009d */
[----:B------:R-:W-:Y:S02]  /*32290*/  IMAD.MOV.U32 R124, RZ, RZ, R158 ;  /* 0x000000ffff7c7224 */ /* 0x000fe400078e009e */
[----:B------:R-:W-:Y:S02]  /*322a0*/  IMAD.MOV.U32 R125, RZ, RZ, R159 ;  /* 0x000000ffff7d7224 */ /* 0x000fe400078e009f */
[----:B------:R-:W-:Y:S02]  /*322b0*/  IMAD.MOV.U32 R99, RZ, RZ, R36 ;  /* 0x000000ffff637224 */ /* 0x000fe400078e0024 */
[----:B------:R-:W-:Y:S02]  /*322c0*/  IMAD.MOV.U32 R98, RZ, RZ, R37 ;  /* 0x000000ffff627224 */ /* 0x000fe400078e0025 */
[----:B------:R-:W-:Y:S02]  /*322d0*/  IMAD.MOV.U32 R97, RZ, RZ, R38 ;  /* 0x000000ffff617224 */ /* 0x000fe400078e0026 */
[----:B------:R-:W-:Y:S01]  /*322e0*/  IMAD.MOV.U32 R96, RZ, RZ, R39 ;  /* 0x000000ffff607224 */ /* 0x000fe200078e0027 */
[----:B--2---:R-:W-:Y:S01]  /*322f0*/  HMMA.1688.F32.TF32 R132, R44, R10, R168 ;  /* 0x0000000a2c84723c */ /* 0x004fe200000810a8 */
[----:B---3--:R-:W-:Y:S01]  /*32300*/  IMAD.MOV.U32 R242, RZ, RZ, R73 ;  /* 0x000000fffff27224 */ /* 0x008fe200078e0049 */
[----:B------:R-:W-:Y:S01]  /*32310*/  LDS R40, [R0+0x8b180] ;  /* 0x08b1800000287984 */ /* 0x000fe20000000800 */
[----:B----4-:R-:W-:-:S03]  /*32320*/  IMAD.MOV.U32 R243, RZ, RZ, R74 ;  /* 0x000000fffff37224 */ /* 0x010fc600078e004a */
[----:B------:R-:W-:Y:S02]  /*32330*/  STL [R1+0x171c], R236 ;  /* 0x00171cec01007387 */ /* 0x000fe40000100800 */
[-C--:B------:R-:W-:Y:S02]  /*32340*/  HMMA.1688.F32.TF32 R72, R48, R14.reuse, R140 ;  /* 0x0000000e3048723c */ /* 0x080fe4000008108c */
[----:B------:R-:W-:Y:S04]  /*32350*/  STL [R1+0x1718], R237 ;  /* 0x001718ed01007387 */ /* 0x000fe80000100800 */
[----:B------:R-:W-:Y:S04]  /*32360*/  STL [R1+0x1714], R238 ;  /* 0x001714ee01007387 */ /* 0x000fe80000100800 */
[----:B------:R-:W-:Y:S04]  /*32370*/  STL [R1+0x16f0], R239 ;  /* 0x0016f0ef01007387 */ /* 0x000fe80000100800 */
[----:B------:R-:W-:Y:S04]  /*32380*/  STL.64 [R1+0x380], R104 ;  /* 0x0003806801007387 */ /* 0x000fe80000100a00 */
[----:B------:R1:W-:Y:S01]  /*32390*/  STL.64 [R1+0x388], R106 ;  /* 0x0003886a01007387 */ /* 0x0003e20000100a00 */
[----:B------:R-:W-:Y:S03]  /*323a0*/  HMMA.1688.F32.TF32 R36, R248, R14, R108 ;  /* 0x0000000ef824723c */ /* 0x000fe6000008106c */
[----:B------:R-:W-:Y:S04]  /*323b0*/  LDS R42, [R0+0x8b980] ;  /* 0x08b98000002a7984 */ /* 0x000fe80000000800 */
[----:B------:R-:W-:Y:S01]  /*323c0*/  LDS R41, [R2+0x8b180] ;  /* 0x08b1800002297984 */ /* 0x000fe20000000800 */
[----:B-1----:R-:W-:Y:S01]  /*323d0*/  HMMA.1688.F32.TF32 R104, R48, R18, R144 ;  /* 0x000000123068723c */ /* 0x002fe20000081090 */
[----:B------:R-:W-:-:S02]  /*323e0*/  MOV R239, R75 ;  /* 0x0000004b00ef7202 */ /* 0x000fc40000000f00 */
[----:B------:R-:W-:Y:S01]  /*323f0*/  STL [R1+0x172c], R244 ;  /* 0x00172cf401007387 */ /* 0x000fe20000100800 */
[----:B------:R-:W-:Y:S02]  /*32400*/  IMAD.MOV.U32 R247, RZ, RZ, R74 ;  /* 0x000000fffff77224 */ /* 0x000fe400078e004a */
[----:B------:R-:W-:Y:S01]  /*32410*/  IMAD.MOV.U32 R246, RZ, RZ, R73 ;  /* 0x000000fffff67224 */ /* 0x000fe200078e0049 */
[----:B------:R-:W-:Y:S01]  /*32420*/  STL [R1+0x1728], R243 ;  /* 0x001728f301007387 */ /* 0x000fe20000100800 */
[----:B------:R-:W-:-:S03]  /*32430*/  IMAD.MOV.U32 R245, RZ, RZ, R72 ;  /* 0x000000fffff57224 */ /* 0x000fc600078e0048 */
[----:B------:R-:W-:Y:S04]  /*32440*/  STL [R1+0x1724], R242 ;  /* 0x001724f201007387 */ /* 0x000fe80000100800 */
[----:B------:R-:W-:Y:S04]  /*32450*/  STL [R1+0x1720], R241 ;  /* 0x001720f101007387 */ /* 0x000fe80000100800 */
[----:B------:R1:W-:Y:S04]  /*32460*/  STL [R1+0x173c], R239 ;  /* 0x00173cef01007387 */ /* 0x0003e80000100800 */
[----:B------:R2:W-:Y:S04]  /*32470*/  STL [R1+0x1738], R247 ;  /* 0x001738f701007387 */ /* 0x0005e80000100800 */
[----:B------:R3:W-:Y:S04]  /*32480*/  STL [R1+0x1734], R246 ;  /* 0x001734f601007387 */ /* 0x0007e80000100800 */
[----:B------:R4:W-:Y:S04]  /*32490*/  STL [R1+0x1730], R245 ;  /* 0x001730f501007387 */ /* 0x0009e80000100800 */
[----:B------:R-:W-:Y:S04]  /*324a0*/  STL.64 [R1+0x350], R104 ;  /* 0x0003506801007387 */ /* 0x000fe80000100a00 */
[----:B------:R-:W-:Y:S04]  /*324b0*/  STL.64 [R1+0x358], R106 ;  /* 0x0003586a01007387 */ /* 0x000fe80000100a00 */
[----:B------:R-:W2:Y:S04]  /*324c0*/  LDL.LU R156, [R1+0x174c] ;  /* 0x00174c00019c7983 */ /* 0x000ea80000300800 */
[----:B------:R-:W2:Y:S04]  /*324d0*/  LDL.LU R157, [R1+0x1748] ;  /* 0x00174800019d7983 */ /* 0x000ea80000300800 */
[----:B------:R-:W2:Y:S04]  /*324e0*/  LDL.LU R158, [R1+0x1744] ;  /* 0x00174400019e7983 */ /* 0x000ea80000300800 */
[----:B------:R-:W2:Y:S01]  /*324f0*/  LDL.LU R159, [R1+0x1740] ;  /* 0x00174000019f7983 */ /* 0x000ea20000300800 */
[----:B------:R-:W-:-:S02]  /*32500*/  IMAD.MOV.U32 R103, RZ, RZ, R36 ;  /* 0x000000ffff677224 */ /* 0x000fc400078e0024 */
[----:B------:R-:W-:Y:S01]  /*32510*/  IMAD.MOV.U32 R102, RZ, RZ, R37 ;  /* 0x000000ffff667224 */ /* 0x000fe200078e0025 */
[----:B------:R-:W1:Y:S01]  /*32520*/  LDS R43, [R2+0x8b980] ;  /* 0x08b98000022b7984 */ /* 0x000e620000000800 */
[----:B------:R-:W-:Y:S02]  /*32530*/  IMAD.MOV.U32 R101, RZ, RZ, R38 ;  /* 0x000000ffff657224 */ /* 0x000fe400078e0026 */
[----:B------:R-:W-:Y:S01]  /*32540*/  IMAD.MOV.U32 R100, RZ, RZ, R39 ;  /* 0x000000ffff647224 */ /* 0x000fe200078e0027 */
        /* <DEDUP_REMOVED lines=11> */
[----:B------:R-:W-:Y:S02]  /*32600*/  LDS R171, [R252+0x8c880] ;  /* 0x08c88000fcab7984 */ /* 0x000fe40000000800 */
[-C--:B------:R-:W-:Y:S11]  /*32610*/  HMMA.1688.F32.TF32 R72, R48, R22.reuse, R148 ;  /* 0x000000163048723c */ /* 0x080ff60000081094 */
[----:B------:R-:W-:Y:S05]  /*32620*/  @!UPT UIADD3 URZ, URZ, URZ, URZ ;  /* 0x0000003f3f3ff290 */ /* 0x000fea000fffe03f */
[----:B------:R-:W-:Y:S01]  /*32630*/  IMAD.MOV.U32 R111, RZ, RZ, R36 ;  /* 0x000000ffff6f7224 */ /* 0x000fe200078e0024 */
[----:B------:R-:W-:Y:S01]  /*32640*/  MOV R109, R38 ;  /* 0x00000026006d7202 */ /* 0x000fe20000000f00 */
[----:B------:R-:W-:Y:S02]  /*32650*/  IMAD.MOV.U32 R110, RZ, RZ, R37 ;  /* 0x000000ffff6e7224 */ /* 0x000fe400078e0025 */
[----:B------:R-:W-:Y:S02]  /*32660*/  IMAD.MOV.U32 R108, RZ, RZ, R39 ;  /* 0x000000ffff6c7224 */ /* 0x000fe400078e0027 */
[----:B------:R-:W-:Y:S01]  /*32670*/  HMMA.1688.F32.TF32 R36, R248, R22, R116 ;  /* 0x00000016f824723c */ /* 0x000fe20000081074 */
[----:B------:R-:W4:Y:S04]  /*32680*/  LDL.LU R248, [R1+0xd0] ;  /* 0x0000d00001f87983 */ /* 0x000f280000300800 */
[----:B------:R-:W4:Y:S04]  /*32690*/  LDL.LU R249, [R1+0xd4] ;  /* 0x0000d40001f97983 */ /* 0x000f280000300800 */
[----:B------:R-:W4:Y:S04]  /*326a0*/  LDL.LU R250, [R1+0xd8] ;  /* 0x0000d80001fa7983 */ /* 0x000f280000300800 */
[----:B------:R-:W4:Y:S01]  /*326b0*/  LDL.LU R251, [R1+0xdc] ;  /* 0x0000dc0001fb7983 */ /* 0x000f220000300800 */
[----:B------:R-:W-:-:S02]  /*326c0*/  IMAD.MOV.U32 R236, RZ, RZ, R72 ;  /* 0x000000ffffec7224 */ /* 0x000fc400078e0048 */
[----:B------:R-:W-:Y:S02]  /*326d0*/  IMAD.MOV.U32 R237, RZ, RZ, R73 ;  /* 0x000000ffffed7224 */ /* 0x000fe400078e0049 */
[----:B------:R-:W-:Y:S02]  /*326e0*/  IMAD.MOV.U32 R238, RZ, RZ, R74 ;  /* 0x000000ffffee7224 */ /* 0x000fe400078e004a */
[----:B------:R-:W-:Y:S02]  /*326f0*/  IMAD.MOV.U32 R240, RZ, RZ, R75 ;  /* 0x000000fffff07224 */ /* 0x000fe400078e004b */
[----:B------:R-:W-:Y:S02]  /*32700*/  HMMA.1688.F32.TF32 R72, R48, R26, R152 ;  /* 0x0000001a3048723c */ /* 0x000fe40000081098 */
[----:B------:R-:W-:Y:S02]  /*32710*/  IMAD.MOV.U32 R115, RZ, RZ, R36 ;  /* 0x000000ffff737224 */ /* 0x000fe400078e0024 */
[----:B------:R-:W-:Y:S01]  /*32720*/  IMAD.MOV.U32 R114, RZ, RZ, R37 ;  /* 0x000000ffff727224 */ /* 0x000fe200078e0025 */
[----:B------:R-:W-:Y:S01]  /*32730*/  LDS R36, [R3+0x8b180] ;  /* 0x08b1800003247984 */ /* 0x000fe20000000800 */
[----:B------:R-:W-:-:S02]  /*32740*/  IMAD.MOV.U32 R113, RZ, RZ, R38 ;  /* 0x000000ffff717224 */ /* 0x000fc400078e0026 */
[C---:B--2---:R-:W-:Y:S01]  /*32750*/  HMMA.1688.F32.TF32 R116, R48.reuse, R30, R156 ;  /* 0x0000001e3074723c */ /* 0x044fe2000008109c */
[----:B------:R-:W-:Y:S01]  /*32760*/  IMAD.MOV.U32 R112, RZ, RZ, R39 ;  /* 0x000000ffff707224 */ /* 0x000fe200078e0027 */
[----:B------:R-:W-:Y:S04]  /*32770*/  LDS R38, [R3+0x8b980] ;  /* 0x08b9800003267984 */ /* 0x000fe80000000800 */
[----:B------:R-:W-:Y:S02]  /*32780*/  LDS R37, [R252+0x8b180] ;  /* 0x08b18000fc257984 */ /* 0x000fe40000000800 */
[----:B------:R-:W-:Y:S02]  /*32790*/  HMMA.1688.F32.TF32 R48, R48, R34, R160 ;  /* 0x000000223030723c */ /* 0x000fe400000810a0 */
[----:B------:R-:W2:Y:S11]  /*327a0*/  LDS R39, [R252+0x8b980] ;  /* 0x08b98000fc277984 */ /* 0x000eb60000000800 */
[----:B------:R-:W-:Y:S03]  /*327b0*/  @!UPT UIADD3 URZ, URZ, URZ, URZ ;  /* 0x0000003f3f3ff290 */ /* 0x000fe6000fffe03f */
[----:B-1----:R-:W-:Y:S02]  /*327c0*/  IMAD.MOV.U32 R239, RZ, RZ, R116 ;  /* 0x000000ffffef7224 */ /* 0x002fe400078e0074 */
[----:B------:R-:W-:Y:S02]  /*327d0*/  IMAD.MOV.U32 R247, RZ, RZ, R117 ;  /* 0x000000fffff77224 */ /* 0x000fe400078e0075 */
[----:B---3--:R-:W-:Y:S02]  /*327e0*/  IMAD.MOV.U32 R246, RZ, RZ, R118 ;  /* 0x000000fffff67224 */ /* 0x008fe400078e0076 */
[----:B----4-:R-:W-:Y:S02]  /*327f0*/  IMAD.MOV.U32 R245, RZ, RZ, R119 ;  /* 0x000000fffff57224 */ /* 0x010fe400078e0077 */
[C---:B------:R-:W-:Y:S01]  /*32800*/  HMMA.1688.F32.TF32 R116, R44.reuse, R6, R164 ;  /* 0x000000062c74723c */ /* 0x040fe200000810a4 */
[----:B------:R-:W-:Y:S04]  /*32810*/  STL.64 [R1+0x290], R48 ;  /* 0x0002903001007387 */ /* 0x000fe80000100a00 */
[----:B------:R1:W-:Y:S03]  /*32820*/  STL.64 [R1+0x298], R50 ;  /* 0x0002983201007387 */ /* 0x0003e60000100a00 */
[C---:B-1----:R-:W-:Y:S11]  /*32830*/  HMMA.1688.F32.TF32 R48, R44.reuse, R14, R172 ;  /* 0x0000000e2c30723c */ /* 0x042ff600000810ac */
[----:B------:R-:W-:Y:S04]  /*32840*/  @!UPT UIADD3 URZ, URZ, URZ, URZ ;  /* 0x0000003f3f3ff290 */ /* 0x000fe8000fffe03f */
        /* <DEDUP_REMOVED lines=8> */
[----:B------:R1:W-:Y:S04]  /*328d0*/  STL.64 [R1+0x258], R118 ;  /* 0x0002587601007387 */ /* 0x0003e80000100a00 */
[----:B-1----:R-:W3:Y:S01]  /*328e0*/  LDL.LU R119, [R1+0x450] ;  /* 0x0004500001777983 */ /* 0x002ee20000300800 */
[C---:B------:R-:W-:Y:S08]  /*328f0*/  HMMA.1688.F32.TF32 R132, R44.reuse, R22, R180 ;  /* 0x000000162c84723c */ /* 0x040ff000000810b4 */
[C---:B------:R-:W-:Y:S11]  /*32900*/  HMMA.1688.F32.TF32 R48, R44.reuse, R26, R184 ;  /* 0x0000001a2c30723c */ /* 0x040ff600000810b8 */
[----:B------:R-:W-:Y:S04]  /*32910*/  @!UPT UIADD3 URZ, URZ, URZ, URZ ;  /* 0x0000003f3f3ff290 */ /* 0x000fe8000fffe03f */
[----:B------:R-:W-:Y:S04]  /*32920*/  STL.64 [R1+0x240], R132 ;  /* 0x0002408401007387 */ /* 0x000fe80000100a00 */
[----:B------:R1:W-:Y:S04]  /*32930*/  STL.64 [R1+0x248], R134 ;  /* 0x0002488601007387 */ /* 0x0003e80000100a00 */
[----:B------:R-:W-:Y:S04]  /*32940*/  STL.64 [R1+0x230], R48 ;  /* 0x0002303001007387 */ /* 0x000fe80000100a00 */
[----:B------:R4:W-:Y:S01]  /*32950*/  STL.64 [R1+0x238], R50 ;  /* 0x0002383201007387 */ /* 0x0009e20000100a00 */
[----:B-1----:R-:W-:Y:S08]  /*32960*/  HMMA.1688.F32.TF32 R132, R44, R34, R192 ;  /* 0x000000222c84723c */ /* 0x002ff000000810c0 */
[C---:B----4-:R-:W-:Y:S08]  /*32970*/  HMMA.1688.F32.TF32 R48, R40.reuse, R6, R196 ;  /* 0x000000062830723c */ /* 0x050ff000000810c4 */
[C---:B------:R-:W-:Y:S01]  /*32980*/  HMMA.1688.F32.TF32 R44, R40.reuse, R10, R200 ;  /* 0x0000000a282c723c */ /* 0x040fe200000810c8 */
[----:B------:R-:W-:Y:S04]  /*32990*/  STL.64 [R1+0x220], R136 ;  /* 0x0002208801007387 */ /* 0x000fe80000100a00 */
[----:B------:R-:W-:Y:S04]  /*329a0*/  STL.64 [R1+0x228], R138 ;  /* 0x0002288a01007387 */ /* 0x000fe80000100a00 */
[----:B------:R-:W-:Y:S04]  /*329b0*/  STL.64 [R1+0x210], R132 ;  /* 0x0002108401007387 */ /* 0x000fe80000100a00 */
[----:B------:R1:W-:Y:S04]  /*329c0*/  STL.64 [R1+0x218], R134 ;  /* 0x0002188601007387 */ /* 0x0003e80000100a00 */
[----:B------:R-:W-:Y:S04]  /*329d0*/  STL.64 [R1+0x200], R48 ;  /* 0x0002003001007387 */ /* 0x000fe80000100a00 */
[----:B------:R4:W-:Y:S01]  /*329e0*/  STL.64 [R1+0x208], R50 ;  /* 0x0002083201007387 */ /* 0x0009e20000100a00 */
[C---:B-1----:R-:W-:Y:S03]  /*329f0*/  HMMA.1688.F32.TF32 R132, R40.reuse, R14, R204 ;  /* 0x0000000e2884723c */ /* 0x042fe600000810cc */
[----:B------:R-:W-:Y:S04]  /*32a00*/  STL.64 [R1+0x1f0], R44 ;  /* 0x0001f02c01007387 */ /* 0x000fe80000100a00 */
[----:B------:R1:W-:Y:S01]  /*32a10*/  STL.64 [R1+0x1f8], R46 ;  /* 0x0001f82e01007387 */ /* 0x0003e20000100a00 */
[----:B----4-:R-:W-:Y:S01]  /*32a20*/  HMMA.1688.F32.TF32 R48, R40, R18, R208 ;  /* 0x000000122830723c */ /* 0x010fe200000810d0 */
[----:B------:R-:W-:-:S02]  /*32a30*/  IMAD.MOV.U32 R106, RZ, RZ, R5 ;  /* 0x000000ffff6a7224 */ /* 0x000fc400078e0005 */
[----:B------:R-:W-:Y:S02]  /*32a40*/  IMAD.MOV.U32 R107, RZ, RZ, R4 ;  /* 0x000000ffff6b7224 */ /* 0x000fe400078e0004 */
[----:B------:R-:W-:Y:S02]  /*32a50*/  IMAD.MOV.U32 R126, RZ, RZ, R21 ;  /* 0x000000ffff7e7224 */ /* 0x000fe400078e0015 */
[----:B------:R-:W-:Y:S01]  /*32a60*/  IMAD.MOV.U32 R127, RZ, RZ, R20 ;  /* 0x000000ffff7f7224 */ /* 0x000fe200078e0014 */
[----:B--2---:R-:W-:Y:S01]  /*32a70*/  HMMA.1688.F32.TF32 R12, R36, R14, R248 ;  /* 0x0000000e240c723c */ /* 0x004fe200000810f8 */
[----:B------:R-:W-:Y:S01]  /*32a80*/  IMAD.MOV.U32 R104, RZ, RZ, R9 ;  /* 0x000000ffff687224 */ /* 0x000fe200078e0009 */
[----:B------:R-:W-:Y:S01]  /*32a90*/  MOV R105, R8 ;  /* 0x0000000800697202 */ /* 0x000fe20000000f00 */
[----:B------:R-:W-:Y:S02]  /*32aa0*/  IMAD.MOV.U32 R242, RZ, RZ, R74 ;  /* 0x000000fffff27224 */ /* 0x000fe400078e004a */
[----:B------:R-:W-:-:S02]  /*32ab0*/  IMAD.MOV.U32 R241, RZ, RZ, R75 ;  /* 0x000000fffff17224 */ /* 0x000fc400078e004b */
[----:B------:R-:W-:Y:S01]  /*32ac0*/  IMAD.MOV.U32 R163, RZ, RZ, R88 ;  /* 0x000000ffffa37224 */ /* 0x000fe200078e0058 */
[C---:B-1----:R-:W-:Y:S01]  /*32ad0*/  HMMA.1688.F32.TF32 R44, R40.reuse, R22, R212 ;  /* 0x00000016282c723c */ /* 0x042fe200000810d4 */
[----:B------:R-:W-:Y:S04]  /*32ae0*/  STL.64 [R1+0x1e0], R132 ;  /* 0x0001e08401007387 */ /* 0x000fe80000100a00 */
[----:B------:R1:W-:Y:S04]  /*32af0*/  STL.64 [R1+0x1e8], R134 ;  /* 0x0001e88601007387 */ /* 0x0003e80000100a00 */
[----:B------:R-:W-:Y:S04]  /*32b00*/  STL.64 [R1+0x1d0], R48 ;  /* 0x0001d03001007387 */ /* 0x000fe80000100a00 */
[----:B------:R2:W-:Y:S01]  /*32b10*/  STL.64 [R1+0x1d8], R50 ;  /* 0x0001d83201007387 */ /* 0x0005e20000100a00 */
[----:B-1----:R-:W-:Y:S01]  /*32b20*/  HMMA.1688.F32.TF32 R132, R40, R26, R216 ;  /* 0x0000001a2884723c */ /* 0x002fe200000810d8 */
[----:B------:R-:W-:-:S02]  /*32b30*/  IMAD.MOV.U32 R162, RZ, RZ, R89 ;  /* 0x000000ffffa27224 */ /* 0x000fc400078e0059 */
[----:B------:R-:W-:Y:S02]  /*32b40*/  IMAD.MOV.U32 R161, RZ, RZ, R90 ;  /* 0x000000ffffa17224 */ /* 0x000fe400078e005a */
[----:B------:R-:W-:-:S04]  /*32b50*/  IMAD.MOV.U32 R160, RZ, RZ, R91 ;  /* 0x000000ffffa07224 */ /* 0x000fc800078e005b */
[----:B------:R-:W-:Y:S01]  /*32b60*/  STL.64 [R1+0x1c0], R44 ;  /* 0x0001c02c01007387 */ /* 0x000fe20000100a00 */
[----:B--2---:R-:W-:Y:S03]  /*32b70*/  HMMA.1688.F32.TF32 R48, R40, R30, R220 ;  /* 0x0000001e2830723c */ /* 0x004fe600000810dc */
[----:B------:R1:W-:Y:S01]  /*32b80*/  STL.64 [R1+0x1c8], R46 ;  /* 0x0001c82e01007387 */ /* 0x0003e20000100a00 */
[----:B------:R-:W-:Y:S01]  /*32b90*/  IMAD.MOV.U32 R152, RZ, RZ, R111 ;  /* 0x000000ffff987224 */ /* 0x000fe200078e006f */
[----:B------:R-:W-:Y:S01]  /*32ba0*/  MOV R154, R109 ;  /* 0x0000006d009a7202 */ /* 0x000fe20000000f00 */
[----:B------:R-:W-:Y:S02]  /*32bb0*/  IMAD.MOV.U32 R153, RZ, RZ, R110 ;  /* 0x000000ffff997224 */ /* 0x000fe400078e006e */
[----:B------:R-:W-:Y:S01]  /*32bc0*/  IMAD.MOV.U32 R155, RZ, RZ, R108 ;  /* 0x000000ffff9b7224 */ /* 0x000fe200078e006c */
[----:B------:R-:W-:Y:S01]  /*32bd0*/  MOV R165, R62 ;  /* 0x0000003e00a57202 */ /* 0x000fe20000000f00 */
[----:B------:R-:W-:-:S02]  /*32be0*/  IMAD.MOV.U32 R167, RZ, RZ, R60 ;  /* 0x000000ffffa77224 */ /* 0x000fc400078e003c */
[----:B------:R-:W-:Y:S02]  /*32bf0*/  IMAD.MOV.U32 R140, RZ, RZ, R95 ;  /* 0x000000ffff8c7224 */ /* 0x000fe400078e005f */
[----:B------:R-:W-:Y:S01]  /*32c00*/  IMAD.MOV.U32 R141, RZ, RZ, R94 ;  /* 0x000000ffff8d7224 */ /* 0x000fe200078e005e */
[----:B-1----:R-:W-:Y:S01]  /*32c10*/  HMMA.1688.F32.TF32 R44, R40, R34, R224 ;  /* 0x00000022282c723c */ /* 0x002fe200000810e0 */
[----:B------:R-:W-:Y:S01]  /*32c20*/  IMAD.MOV.U32 R166, RZ, RZ, R61 ;  /* 0x000000ffffa67224 */ /* 0x000fe200078e003d */
[----:B------:R-:W-:Y:S01]  /*32c30*/  MOV R143, R92 ;  /* 0x0000005c008f7202 */ /* 0x000fe20000000f00 */
[----:B------:R-:W-:Y:S01]  /*32c40*/  IMAD.MOV.U32 R144, RZ, RZ, R99 ;  /* 0x000000ffff907224 */ /* 0x000fe200078e0063 */
[----:B------:R-:W-:Y:S04]  /*32c50*/  LDS R136, [R0+0x8c080] ;  /* 0x08c0800000887984 */ /* 0x000fe80000000800 */
[----:B------:R-:W-:Y:S01]  /*32c60*/  HMMA.1688.F32.TF32 R40, R36, R6, R228 ;  /* 0x000000062428723c */ /* 0x000fe200000810e4 */
[----:B------:R-:W-:Y:S01]  /*32c70*/  IMAD.MOV.U32 R164, RZ, RZ, R63 ;  /* 0x000000ffffa47224 */ /* 0x000fe200078e003f */
[----:B------:R-:W-:Y:S01]  /*32c80*/  LDS R138, [R0+0x8c880] ;  /* 0x08c88000008a7984 */ /* 0x000fe20000000800 */
[----:B------:R-:W-:-:S02]  /*32c90*/  IMAD.MOV.U32 R145, RZ, RZ, R98 ;  /* 0x000000ffff917224 */ /* 0x000fc400078e0062 */
[----:B------:R-:W-:Y:S01]  /*32ca0*/  IMAD.MOV.U32 R146, RZ, RZ, R97 ;  /* 0x000000ffff927224 */ /* 0x000fe200078e0061 */
[----:B------:R-:W-:Y:S02]  /*32cb0*/  LDS R137, [R2+0x8c080] ;  /* 0x08c0800002897984 */ /* 0x000fe40000000800 */
[C---:B------:R-:W-:Y:S02]  /*32cc0*/  HMMA.1688.F32.TF32 R4, R36.reuse, R10, R232 ;  /* 0x0000000a2404723c */ /* 0x040fe400000810e8 */
[----:B------:R-:W-:Y:S04]  /*32cd0*/  STL.64 [R1+0x130], R132 ;  /* 0x0001308401007387 */ /* 0x000fe80000100a00 */
        /* <DEDUP_REMOVED lines=9> */
[----:B------:R-:W-:Y:S01]  /*32d70*/  STL.64 [R1+0x30], R4 ;  /* 0x0000300401007387 */ /* 0x000fe20000100a00 */
[----:B------:R-:W-:-:S03]  /*32d80*/  IMAD.MOV.U32 R74, RZ, RZ, R29 ;  /* 0x000000ffff4a7224 */ /* 0x000fc600078e001d */
[----:B------:R1:W-:Y:S01]  /*32d90*/  STL.64 [R1+0x38], R6 ;  /* 0x0000380601007387 */ /* 0x0003e20000100a00 */
[----:B------:R-:W-:Y:S02]  /*32da0*/  IMAD.MOV.U32 R75, RZ, RZ, R28 ;  /* 0x000000ffff4b7224 */ /* 0x000fe400078e001c */
[----:B------:R-:W-:Y:S01]  /*32db0*/  HMMA.1688.F32.TF32 R28, R36, R30, R104 ;  /* 0x0000001e241c723c */ /* 0x000fe20000081068 */
[----:B------:R-:W-:Y:S01]  /*32dc0*/  IMAD.MOV.U32 R147, RZ, RZ, R96 ;  /* 0x000000ffff937224 */ /* 0x000fe200078e0060 */
[----:B------:R-:W-:Y:S01]  /*32dd0*/  LDS R139, [R2+0x8c880] ;  /* 0x08c88000028b7984 */ /* 0x000fe20000000800 */
[----:B------:R-:W-:Y:S02]  /*32de0*/  IMAD.MOV.U32 R142, RZ, RZ, R93 ;  /* 0x000000ffff8e7224 */ /* 0x000fe400078e005d */
[----:B------:R-:W-:Y:S02]  /*32df0*/  IMAD.MOV.U32 R156, RZ, RZ, R115 ;  /* 0x000000ffff9c7224 */ /* 0x000fe400078e0073 */
[----:B------:R-:W-:-:S02]  /*32e00*/  IMAD.MOV.U32 R157, RZ, RZ, R114 ;  /* 0x000000ffff9d7224 */ /* 0x000fc400078e0072 */
[----:B------:R-:W-:Y:S01]  /*32e10*/  IMAD.MOV.U32 R158, RZ, RZ, R113 ;  /* 0x000000ffff9e7224 */ /* 0x000fe200078e0071 */
[----:B-1----:R-:W-:Y:S01]  /*32e20*/  HMMA.1688.F32.TF32 R4, R36, R22, R124 ;  /* 0x000000162404723c */ /* 0x002fe2000008107c */
[----:B------:R-:W-:Y:S04]  /*32e30*/  STL.64 [R1+0x20], R12 ;  /* 0x0000200c01007387 */ /* 0x000fe80000100a00 */
[----:B------:R-:W-:Y:S04]  /*32e40*/  STL.64 [R1+0x28], R14 ;  /* 0x0000280e01007387 */ /* 0x000fe80000100a00 */
[----:B------:R-:W-:Y:S04]  /*32e50*/  STL.64 [R1+0x10], R8 ;  /* 0x0000100801007387 */ /* 0x000fe80000100a00 */
[----:B------:R-:W-:Y:S04]  /*32e60*/  STL.64 [R1+0x18], R10 ;  /* 0x0000180a01007387 */ /* 0x000fe80000100a00 */
[----:B------:R-:W-:Y:S01]  /*32e70*/  STL.64 [R1+0x16d8], R250 ;  /* 0x0016d8fa01007387 */ /* 0x000fe20000100a00 */
[----:B------:R-:W-:-:S02]  /*32e80*/  IMAD.MOV.U32 R123, RZ, RZ, R76 ;  /* 0x000000ffff7b7224 */ /* 0x000fc400078e004c */
[----:B------:R-:W-:Y:S01]  /*32e90*/  IMAD.MOV.U32 R122, RZ, RZ, R77 ;  /* 0x000000ffff7a7224 */ /* 0x000fe200078e004d */
[----:B------:R-:W-:Y:S01]  /*32ea0*/  MOV R120, R79 ;  /* 0x0000004f00787202 */ /* 0x000fe20000000f00 */
[----:B------:R-:W-:Y:S01]  /*32eb0*/  IMAD.MOV.U32 R121, RZ, RZ, R78 ;  /* 0x000000ffff797224 */ /* 0x000fe200078e004e */
[----:B------:R-:W-:Y:S04]  /*32ec0*/  STL.64 [R1], R4 ;  /* 0x0000000401007387 */ /* 0x000fe80000100a00 */
[----:B------:R-:W-:Y:S04]  /*32ed0*/  STL.64 [R1+0x8], R6 ;  /* 0x0000080601007387 */ /* 0x000fe80000100a00 */
[----:B------:R-:W-:Y:S04]  /*32ee0*/  STL.64 [R1+0x16d0], R248 ;  /* 0x0016d0f801007387 */ /* 0x000fe80000100a00 */
[----:B------:R-:W-:Y:S04]  /*32ef0*/  STL.64 [R1+0x16e8], R30 ;  /* 0x0016e81e01007387 */ /* 0x000fe80000100a00 */
[----:B------:R-:W-:Y:S01]  /*32f00*/  STL.64 [R1+0x16e0], R28 ;  /* 0x0016e01c01007387 */ /* 0x000fe20000100a00 */
        /* <DEDUP_REMOVED lines=8> */
[----:B------:R-:W4:Y:S04]  /*32f90*/  LDL.LU R80, [R1+0x2f0] ;  /* 0x0002f00001507983 */ /* 0x000f280000300800 */
[----:B------:R-:W4:Y:S04]  /*32fa0*/  LDL.LU R81, [R1+0x2f4] ;  /* 0x0002f40001517983 */ /* 0x000f280000300800 */
[----:B------:R-:W4:Y:S04]  /*32fb0*/  LDL.LU R82, [R1+0x2f8] ;  /* 0x0002f80001527983 */ /* 0x000f280000300800 */
[----:B------:R-:W4:Y:S04]  /*32fc0*/  LDL.LU R83, [R1+0x2fc] ;  /* 0x0002fc0001537983 */ /* 0x000f280000300800 */
[----:B------:R-:W2:Y:S04]  /*32fd0*/  LDL.LU R76, [R1+0x300] ;  /* 0x00030000014c7983 */ /* 0x000ea80000300800 */
[----:B------:R-:W2:Y:S04]  /*32fe0*/  LDL.LU R77, [R1+0x304] ;  /* 0x00030400014d7983 */ /* 0x000ea80000300800 */
[----:B------:R-:W2:Y:S04]  /*32ff0*/  LDL.LU R78, [R1+0x308] ;  /* 0x00030800014e7983 */ /* 0x000ea80000300800 */
        /* <DEDUP_REMOVED lines=68> */
[----:B------:R-:W-:Y:S03]  /*33440*/  HMMA.1688.F32.TF32 R32, R36, R34, R72 ;  /* 0x000000222420723c */ /* 0x000fe60000081048 */
[----:B------:R-:W2:Y:S04]  /*33450*/  LDL.LU R102, [R1+0x2a8] ;  /* 0x0002a80001667983 */ /* 0x000ea80000300800 */
[----:B------:R-:W2:Y:S04]  /*33460*/  LDL.LU R103, [R1+0x2ac] ;  /* 0x0002ac0001677983 */ /* 0x000ea80000300800 */
[----:B------:R-:W2:Y:S04]  /*33470*/  LDL.LU R116, [R1+0x180] ;  /* 0x0001800001747983 */ /* 0x000ea80000300800 */
[----:B------:R-:W2:Y:S04]  /*33480*/  LDL.LU R117, [R1+0x184] ;  /* 0x0001840001757983 */ /* 0x000ea80000300800 */
[----:B---3--:R-:W-:Y:S04]  /*33490*/  LDSM.16.M88.4 R4, [R119+0x180] ;  /* 0x000180007704783b */ /* 0x008fe80000000200 */
        /* <DEDUP_REMOVED lines=8> */
[----:B-1----:R-:W2:Y:S01]  /*33520*/  LDL.LU R119, [R1+0x18c] ;  /* 0x00018c0001777983 */ /* 0x002ea20000300800 */
[----:B------:R-:W-:-:S03]  /*33530*/  IMAD.MOV.U32 R204, RZ, RZ, R239 ;  /* 0x000000ffffcc7224 */ /* 0x000fc600078e00ef */
[----:B------:R-:W3:Y:S01]  /*33540*/  LDL.LU R132, [R1+0x140] ;  /* 0x0001400001847983 */ /* 0x000ee20000300800 */
[----:B------:R-:W-:-:S03]  /*33550*/  IMAD.MOV.U32 R205, RZ, RZ, R247 ;  /* 0x000000ffffcd7224 */ /* 0x000fc600078e00f7 */
[----:B------:R-:W3:Y:S01]  /*33560*/  LDL.LU R133, [R1+0x144] ;  /* 0x0001440001857983 */ /* 0x000ee20000300800 */
[----:B------:R-:W-:-:S03]  /*33570*/  MOV R206, R246 ;  /* 0x000000f600ce7202 */ /* 0x000fc60000000f00 */
[----:B------:R-:W3:Y:S01]  /*33580*/  LDL.LU R134, [R1+0x148] ;  /* 0x0001480001867983 */ /* 0x000ee20000300800 */
[----:B------:R-:W-:-:S03]  /*33590*/  IMAD.MOV.U32 R207, RZ, RZ, R245 ;  /* 0x000000ffffcf7224 */ /* 0x000fc600078e00f5 */
[----:B------:R-:W3:Y:S01]  /*335a0*/  LDL.LU R135, [R1+0x14c] ;  /* 0x00014c0001877983 */ /* 0x000ee20000300800 */
[----:B------:R-:W-:-:S03]  /*335b0*/  IMAD.MOV.U32 R200, RZ, RZ, R244 ;  /* 0x000000ffffc87224 */ /* 0x000fc600078e00f4 */
[----:B------:R-:W2:Y:S01]  /*335c0*/  LDL.LU R239, [R1+0x173c] ;  /* 0x00173c0001ef7983 */ /* 0x000ea20000300800 */
[----:B------:R-:W-:-:S03]  /*335d0*/  IMAD.MOV.U32 R201, RZ, RZ, R243 ;  /* 0x000000ffffc97224 */ /* 0x000fc600078e00f3 */
[----:B------:R-:W3:Y:S01]  /*335e0*/  LDL.LU R247, [R1+0x1738] ;  /* 0x0017380001f77983 */ /* 0x000ee20000300800 */
        /* <DEDUP_REMOVED lines=15> */
[----:B------:R-:W4:Y:S04]  /*336e0*/  LDL.LU R240, [R1+0x1710] ;  /* 0x0017100001f07983 */ /* 0x000f280000300800 */
[----:B------:R-:W4:Y:S04]  /*336f0*/  LDL.LU R180, [R1+0x380] ;  /* 0x0003800001b47983 */ /* 0x000f280000300800 */
        /* <DEDUP_REMOVED lines=8> */
[----:B------:R-:W-:Y:S04]  /*33780*/  LDS R106, [R3+0x8c800] ;  /* 0x08c80000036a7984 */ /* 0x000fe80000000800 */
[----:B------:R-:W-:Y:S04]  /*33790*/  LDS R105, [R252+0x8c000] ;  /* 0x08c00000fc697984 */ /* 0x000fe80000000800 */
[----:B------:R-:W1:Y:S04]  /*337a0*/  LDS R107, [R252+0x8c800] ;  /* 0x08c80000fc6b7984 */ /* 0x000e680000000800 */
[----:B------:R-:W-:Y:S04]  /*337b0*/  LDS R72, [R0+0x8c000] ;  /* 0x08c0000000487984 */ /* 0x000fe80000000800 */
[----:B------:R-:W-:Y:S04]  /*337c0*/  LDS R74, [R0+0x8c800] ;  /* 0x08c80000004a7984 */ /* 0x000fe80000000800 */
[----:B------:R-:W-:Y:S04]  /*337d0*/  LDS R73, [R2+0x8c000] ;  /* 0x08c0000002497984 */ /* 0x000fe80000000800 */
[----:B------:R-:W-:Y:S01]  /*337e0*/  LDS R75, [R2+0x8c800] ;  /* 0x08c80000024b7984 */ /* 0x000fe20000000800 */
[----:B--2---:R-:W-:-:S02]  /*337f0*/  IMAD.MOV.U32 R191, RZ, RZ, R239 ;  /* 0x000000ffffbf7224 */ /* 0x004fc400078e00ef */
[----:B---3--:R-:W-:Y:S02]  /*33800*/  IMAD.MOV.U32 R190, RZ, RZ, R247 ;  /* 0x000000ffffbe7224 */ /* 0x008fe400078e00f7 */
[----:B----4-:R-:W-:Y:S02]  /*33810*/  IMAD.MOV.U32 R189, RZ, RZ, R246 ;  /* 0x000000ffffbd7224 */ /* 0x010fe400078e00f6 */
[----:B------:R-:W-:Y:S01]  /*33820*/  IMAD.MOV.U32 R188, RZ, RZ, R245 ;  /* 0x000000ffffbc7224 */ /* 0x000fe200078e00f5 */
[----:B------:R-:W-:Y:S01]  /*33830*/  MOV R187, R244 ;  /* 0x000000f400bb7202 */ /* 0x000fe20000000f00 */
[----:B------:R-:W-:Y:S02]  /*33840*/  IMAD.MOV.U32 R186, RZ, RZ, R243 ;  /* 0x000000ffffba7224 */ /* 0x000fe400078e00f3 */
[----:B------:R-:W-:Y:S02]  /*33850*/  IMAD.MOV.U32 R185, RZ, RZ, R242 ;  /* 0x000000ffffb97224 */ /* 0x000fe400078e00f2 */
[----:B------:R-:W-:-:S02]  /*33860*/  IMAD.MOV.U32 R184, RZ, RZ, R241 ;  /* 0x000000ffffb87224 */ /* 0x000fc400078e00f1 */
        /* <DEDUP_REMOVED lines=19> */
[----:B------:R-:W2:Y:S01]  /*339a0*/  LDL.LU R215, [R1+0x28c] ;  /* 0x00028c0001d77983 */ /* 0x000ea20000300800 */
[C---:B-1----:R-:W-:Y:S08]  /*339b0*/  HMMA.1688.F32.TF32 R188, R208.reuse, R12, R188 ;  /* 0x0000000cd0bc723c */ /* 0x042ff000000810bc */
[C---:B------:R-:W-:Y:S08]  /*339c0*/  HMMA.1688.F32.TF32 R196, R208.reuse, R20, R196 ;  /* 0x00000014d0c4723c */ /* 0x040ff000000810c4 */
[C---:B------:R-:W-:Y:S08]  /*339d0*/  HMMA.1688.F32.TF32 R200, R208.reuse, R24, R200 ;  /* 0x00000018d0c8723c */ /* 0x040ff000000810c8 */
[C---:B------:R-:W-:Y:S01]  /*339e0*/  HMMA.1688.F32.TF32 R204, R208.reuse, R36, R204 ;  /* 0x00000024d0cc723c */ /* 0x040fe200000810cc */
[----:B------:R1:W-:Y:S07]  /*339f0*/  STL [R1+0x1648], R188 ;  /* 0x001648bc01007387 */ /* 0x0003ee0000100800 */
[C---:B------:R-:W-:Y:S01]  /*33a00*/  HMMA.1688.F32.TF32 R180, R208.reuse, R4, R180 ;  /* 0x00000004d0b4723c */ /* 0x040fe200000810b4 */
[----:B------:R1:W-:Y:S07]  /*33a10*/  STL [R1+0x1644], R189 ;  /* 0x001644bd01007387 */ /* 0x0003ee0000100800 */
[----:B------:R-:W-:Y:S01]  /*33a20*/  HMMA.1688.F32.TF32 R184, R208, R8, R184 ;  /* 0x00000008d0b8723c */ /* 0x000fe200000810b8 */
[----:B------:R1:W-:Y:S04]  /*33a30*/  STL [R1+0x1640], R190 ;  /* 0x001640be01007387 */ /* 0x0003e80000100800 */
[----:B------:R1:W-:Y:S03]  /*33a40*/  STL [R1+0x163c], R191 ;  /* 0x00163cbf01007387 */ /* 0x0003e60000100800 */
[C---:B------:R-:W-:Y:S08]  /*33a50*/  HMMA.1688.F32.TF32 R108, R136.reuse, R4, R108 ;  /* 0x00000004886c723c */ /* 0x040ff0000008106c */
[C---:B------:R-:W-:Y:S08]  /*33a60*/  HMMA.1688.F32.TF32 R112, R136.reuse, R8, R112 ;  /* 0x000000088870723c */ /* 0x040ff00000081070 */
[C---:B------:R-:W-:Y:S08]  /*33a70*/  HMMA.1688.F32.TF32 R116, R136.reuse, R12, R116 ;  /* 0x0000000c8874723c */ /* 0x040ff00000081074 */
[C---:B------:R-:W-:Y:S08]  /*33a80*/  HMMA.1688.F32.TF32 R120, R136.reuse, R16, R120 ;  /* 0x000000108878723c */ /* 0x040ff00000081078 */
[C---:B------:R-:W-:Y:S08]  /*33a90*/  HMMA.1688.F32.TF32 R124, R136.reuse, R20, R124 ;  /* 0x00000014887c723c */ /* 0x040ff0000008107c */
[C---:B------:R-:W-:Y:S08]  /*33aa0*/  HMMA.1688.F32.TF32 R128, R136.reuse, R24, R128 ;  /* 0x000000188880723c */ /* 0x040ff00000081080 */
[C---:B------:R-:W-:Y:S08]  /*33ab0*/  HMMA.1688.F32.TF32 R132, R136.reuse, R36, R132 ;  /* 0x000000248884723c */ /* 0x040ff00000081084 */
[----:B------:R-:W-:Y:S08]  /*33ac0*/  HMMA.1688.F32.TF32 R136, R136, R40, R160 ;  /* 0x000000288888723c */ /* 0x000ff000000810a0 */
[C---:B--2---:R-:W-:Y:S08]  /*33ad0*/  HMMA.1688.F32.TF32 R192, R208.reuse, R16, R192 ;  /* 0x00000010d0c0723c */ /* 0x044ff000000810c0 */
[----:B---3--:R-:W-:Y:S11]  /*33ae0*/  HMMA.1688.F32.TF32 R208, R208, R40, R216 ;  /* 0x00000028d0d0723c */ /* 0x008ff600000810d8 */
[----:B------:R-:W-:Y:S04]  /*33af0*/  @!UPT UIADD3 URZ, URZ, URZ, URZ ;  /* 0x0000003f3f3ff290 */ /* 0x000fe8000fffe03f */
        /* <DEDUP_REMOVED lines=20> */
[----:B-1----:R-:W4:Y:S04]  /*33c40*/  LDL.LU R188, [R1+0x1e0] ;  /* 0x0001e00001bc7983 */ /* 0x002f280000300800 */
[----:B------:R-:W4:Y:S04]  /*33c50*/  LDL.LU R189, [R1+0x1e4] ;  /* 0x0001e40001bd7983 */ /* 0x000f280000300800 */
[----:B------:R-:W4:Y:S04]  /*33c60*/  LDL.LU R190, [R1+0x1e8] ;  /* 0x0001e80001be7983 */ /* 0x000f280000300800 */
[----:B------:R-:W4:Y:S04]  /*33c70*/  LDL.LU R191, [R1+0x1ec] ;  /* 0x0001ec0001bf7983 */ /* 0x000f280000300800 */
[----:B--2---:R-:W2:Y:S04]  /*33c80*/  LDL.LU R192, [R1+0x1f0] ;  /* 0x0001f00001c07983 */ /* 0x004ea80000300800 */
[----:B---3--:R-:W2:Y:S04]  /*33c90*/  LDL.LU R193, [R1+0x1f4] ;  /* 0x0001f40001c17983 */ /* 0x008ea80000300800 */
[----:B------:R-:W2:Y:S04]  /*33ca0*/  LDL.LU R194, [R1+0x1f8] ;  /* 0x0001f80001c27983 */ /* 0x000ea80000300800 */
[----:B------:R-:W2:Y:S01]  /*33cb0*/  LDL.LU R195, [R1+0x1fc] ;  /* 0x0001fc0001c37983 */ /* 0x000ea20000300800 */
[----:B------:R-:W-:Y:S03]  /*33cc0*/  HMMA.1688.F32.TF32 R160, R168, R24, R244 ;  /* 0x00000018a8a0723c */ /* 0x000fe600000810f4 */
        /* <DEDUP_REMOVED lines=12> */
[C---:B------:R-:W-:Y:S03]  /*33d90*/  HMMA.1688.F32.TF32 R76, R104.reuse, R4, R76 ;  /* 0x00000004684c723c */ /* 0x040fe6000008104c */
[----:B------:R-:W4:Y:S04]  /*33da0*/  LDL.LU R196, [R1+0x210] ;  /* 0x0002100001c47983 */ /* 0x000f280000300800 */
[----:B------:R-:W4:Y:S01]  /*33db0*/  LDL.LU R197, [R1+0x214] ;  /* 0x0002140001c57983 */ /* 0x000f220000300800 */
        /* <DEDUP_REMOVED lines=21> */
[C---:B------:R-:W-:Y:S03]  /*33f10*/  HMMA.1688.F32.TF32 R164, R168.reuse, R36, R240 ;  /* 0x00000024a8a4723c */ /* 0x040fe600000810f0 */
[----:B------:R-:W-:Y:S04]  /*33f20*/  LDS R240, [R3+0x8c100] ;  /* 0x08c1000003f07984 */ /* 0x000fe80000000800 */
[----:B------:R-:W-:Y:S04]  /*33f30*/  LDS R242, [R3+0x8c900] ;  /* 0x08c9000003f27984 */ /* 0x000fe80000000800 */
[----:B------:R-:W-:Y:S04]  /*33f40*/  LDS R241, [R252+0x8c100] ;  /* 0x08c10000fcf17984 */ /* 0x000fe80000000800 */
[----:B------:R-:W1:Y:S01]  /*33f50*/  LDS R243, [R252+0x8c900] ;  /* 0x08c90000fcf37984 */ /* 0x000e620000000800 */
[C---:B------:R-:W-:Y:S08]  /*33f60*/  HMMA.1688.F32.TF32 R140, R168.reuse, R4, R140 ;  /* 0x00000004a88c723c */ /* 0x040ff0000008108c */
[C---:B------:R-:W-:Y:S08]  /*33f70*/  HMMA.1688.F32.TF32 R144, R168.reuse, R8, R144 ;  /* 0x00000008a890723c */ /* 0x040ff00000081090 */
[----:B------:R-:W-:Y:S08]  /*33f80*/  HMMA.1688.F32.TF32 R148, R168, R12, R148 ;  /* 0x0000000ca894723c */ /* 0x000ff00000081094 */
[----:B-1----:R-:W-:Y:S08]  /*33f90*/  HMMA.1688.F32.TF32 R212, R240, R4, R212 ;  /* 0x00000004f0d4723c */ /* 0x002ff000000810d4 */
[C---:B------:R-:W-:Y:S08]  /*33fa0*/  HMMA.1688.F32.TF32 R152, R168.reuse, R16, R152 ;  /* 0x00000010a898723c */ /* 0x040ff00000081098 */
[C---:B------:R-:W-:Y:S08]  /*33fb0*/  HMMA.1688.F32.TF32 R156, R168.reuse, R20, R156 ;  /* 0x00000014a89c723c */ /* 0x040ff0000008109c */
[----:B------:R-:W-:Y:S01]  /*33fc0*/  HMMA.1688.F32.TF32 R168, R168, R40, R236 ;  /* 0x00000028a8a8723c */ /* 0x000fe200000810ec */
[----:B------:R-:W4:Y:S04]  /*33fd0*/  LDL.LU R236, [R1+0x220] ;  /* 0x0002200001ec7983 */ /* 0x000f280000300800 */
[----:B------:R-:W4:Y:S04]  /*33fe0*/  LDL.LU R237, [R1+0x224] ;  /* 0x0002240001ed7983 */ /* 0x000f280000300800 */
[----:B------:R-:W4:Y:S04]  /*33ff0*/  LDL.LU R238, [R1+0x228] ;  /* 0x0002280001ee7983 */ /* 0x000f280000300800 */
[----:B------:R-:W4:Y:S04]  /*34000*/  LDL.LU R239, [R1+0x22c] ;  /* 0x00022c0001ef7983 */ /* 0x000f280000300800 */
[----:B------:R-:W-:Y:S04]  /*34010*/  STL [R1+0x1694], R212 ;  /* 0x001694d401007387 */ /* 0x000fe80000100800 */
[----:B------:R-:W-:Y:S04]  /*34020*/  STL [R1+0x1690], R213 ;  /* 0x001690d501007387 */ /* 0x000fe80000100800 */
[----:B------:R-:W-:Y:S04]  /*34030*/  STL [R1+0x168c], R214 ;  /* 0x00168cd601007387 */ /* 0x000fe80000100800 */
[----:B------:R-:W-:Y:S04]  /*34040*/  STL [R1+0x1628], R215 ;  /* 0x001628d701007387 */ /* 0x000fe80000100800 */
[----:B------:R-:W4:Y:S04]  /*34050*/  LDL.LU R28, [R1+0x1d0] ;  /* 0x0001d000011c7983 */ /* 0x000f280000300800 */
[----:B------:R-:W4:Y:S04]  /*34060*/  LDL.LU R29, [R1+0x1d4] ;  /* 0x0001d400011d7983 */ /* 0x000f280000300800 */
[----:B------:R-:W4:Y:S04]  /*34070*/  LDL.LU R30, [R1+0x1d8] ;  /* 0x0001d800011e7983 */ /* 0x000f280000300800 */
[----:B------:R-:W4:Y:S01]  /*34080*/  LDL.LU R31, [R1+0x1dc] ;  /* 0x0001dc00011f7983 */ /* 0x000f220000300800 */
[C---:B---3--:R-:W-:Y:S08]  /*34090*/  HMMA.1688.F32.TF32 R216, R240.reuse, R8, R216 ;  /* 0x00000008f0d8723c */ /* 0x048ff000000810d8 */
[----:B--2---:R-:W-:Y:S11]  /*340a0*/  HMMA.1688.F32.TF32 R220, R240, R12, R220 ;  /* 0x0000000cf0dc723c */ /* 0x004ff600000810dc */
[----:B------:R-:W-:Y:S04]  /*340b0*/  @!UPT UIADD3 URZ, URZ, URZ, URZ ;  /* 0x0000003f3f3ff290 */ /* 0x000fe8000fffe03f */
        /* <DEDUP_REMOVED lines=11> */
[----:B------:R-:W2:Y:S01]  /*34170*/  LDL.LU R251, [R1+0x1cc] ;  /* 0x0001cc0001fb7983 */ /* 0x000ea20000300800 */
[C---:B------:R-:W-:Y:S03]  /*34180*/  HMMA.1688.F32.TF32 R44, R72.reuse, R4, R176 ;  /* 0x00000004482c723c */ /* 0x040fe600000810b0 */
[----:B------:R-:W-:Y:S04]  /*34190*/  LDS R176, [R3+0x8c180] ;  /* 0x08c1800003b07984 */ /* 0x000fe80000000800 */
[----:B------:R-:W-:Y:S01]  /*341a0*/  LDS R178, [R3+0x8c980] ;  /* 0x08c9800003b27984 */ /* 0x000fe20000000800 */
[C---:B------:R-:W-:Y:S03]  /*341b0*/  HMMA.1688.F32.TF32 R48, R72.reuse, R8, R48 ;  /* 0x000000084830723c */ /* 0x040fe60000081030 */
[----:B------:R-:W-:Y:S04]  /*341c0*/  LDS R177, [R252+0x8c180] ;  /* 0x08c18000fcb17984 */ /* 0x000fe80000000800 */
[----:B------:R-:W-:Y:S01]  /*341d0*/  LDS R179, [R252+0x8c980] ;  /* 0x08c98000fcb37984 */ /* 0x000fe20000000800 */
        /* <DEDUP_REMOVED lines=9> */
[----:B------:R-:W1:Y:S01]  /*34270*/  LDS R175, [R2+0x8c980] ;  /* 0x08c9800002af7984 */ /* 0x000e620000000800 */
[C---:B----4-:R-:W-:Y:S08]  /*34280*/  HMMA.1688.F32.TF32 R224, R240.reuse, R16, R224 ;  /* 0x00000010f0e0723c */ /* 0x050ff000000810e0 */
[C---:B------:R-:W-:Y:S08]  /*34290*/  HMMA.1688.F32.TF32 R228, R240.reuse, R20, R228 ;  /* 0x00000014f0e4723c */ /* 0x040ff000000810e4 */
[C---:B------:R-:W-:Y:S08]  /*342a0*/  HMMA.1688.F32.TF32 R232, R240.reuse, R24, R232 ;  /* 0x00000018f0e8723c */ /* 0x040ff000000810e8 */
[C---:B------:R-:W-:Y:S08]  /*342b0*/  HMMA.1688.F32.TF32 R236, R240.reuse, R36, R236 ;  /* 0x00000024f0ec723c */ /* 0x040ff000000810ec */
[----:B------:R-:W-:Y:S08]  /*342c0*/  HMMA.1688.F32.TF32 R240, R240, R40, R196 ;  /* 0x00000028f0f0723c */ /* 0x000ff000000810c4 */
[C---:B-1----:R-:W-:Y:S01]  /*342d0*/  HMMA.1688.F32.TF32 R196, R172.reuse, R8, R192 ;  /* 0x00000008acc4723c */ /* 0x042fe200000810c0 */
[----:B------:R-:W-:Y:S07]  /*342e0*/  STL [R1+0x16c4], R224 ;  /* 0x0016c4e001007387 */ /* 0x000fee0000100800 */
[----:B------:R-:W-:Y:S01]  /*342f0*/  HMMA.1688.F32.TF32 R28, R172, R16, R28 ;  /* 0x00000010ac1c723c */ /* 0x000fe2000008101c */
[----:B------:R-:W-:Y:S04]  /*34300*/  STL [R1+0x16c0], R225 ;  /* 0x0016c0e101007387 */ /* 0x000fe80000100800 */
[----:B------:R-:W-:Y:S04]  /*34310*/  STL [R1+0x16bc], R226 ;  /* 0x0016bce201007387 */ /* 0x000fe80000100800 */
[----:B------:R-:W-:Y:S04]  /*34320*/  STL [R1+0x16b8], R227 ;  /* 0x0016b8e301007387 */ /* 0x000fe80000100800 */
[----:B------:R-:W-:Y:S04]  /*34330*/  STL [R1+0x16c8], R231 ;  /* 0x0016c8e701007387 */ /* 0x000fe80000100800 */
[----:B------:R1:W-:Y:S04]  /*34340*/  STL.64 [R1+0x70], R196 ;  /* 0x000070c401007387 */ /* 0x0003e80000100a00 */
[----:B------:R3:W-:Y:S04]  /*34350*/  STL.64 [R1+0x78], R198 ;  /* 0x000078c601007387 */ /* 0x0007e80000100a00 */
[----:B------:R-:W4:Y:S01]  /*34360*/  LDL.LU R204, [R1+0x130] ;  /* 0x0001300001cc7983 */ /* 0x000f220000300800 */
[----:B------:R-:W-:-:S03]  /*34370*/  IMAD.MOV.U32 R202, RZ, RZ, R28 ;  /* 0x000000ffffca7224 */ /* 0x000fc600078e001c */
[----:B------:R-:W4:Y:S01]  /*34380*/  LDL.LU R205, [R1+0x134] ;  /* 0x0001340001cd7983 */ /* 0x000f220000300800 */
[----:B------:R-:W-:-:S03]  /*34390*/  IMAD.MOV.U32 R203, RZ, RZ, R29 ;  /* 0x000000ffffcb7224 */ /* 0x000fc600078e001d */
[----:B------:R-:W4:Y:S01]  /*343a0*/  LDL.LU R206, [R1+0x138] ;  /* 0x0001380001ce7983 */ /* 0x000f220000300800 */
[----:B-1----:R-:W-:-:S03]  /*343b0*/  IMAD.MOV.U32 R196, RZ, RZ, R30 ;  /* 0x000000ffffc47224 */ /* 0x002fc600078e001e */
[----:B------:R-:W4:Y:S01]  /*343c0*/  LDL.LU R207, [R1+0x13c] ;  /* 0x00013c0001cf7983 */ /* 0x000f220000300800 */
[----:B------:R-:W-:-:S03]  /*343d0*/  IMAD.MOV.U32 R197, RZ, RZ, R31 ;  /* 0x000000ffffc57224 */ /* 0x000fc600078e001f */
        /* <DEDUP_REMOVED lines=16> */
[C---:B--2---:R-:W-:Y:S03]  /*344e0*/  HMMA.1688.F32.TF32 R208, R172.reuse, R20, R248 ;  /* 0x00000014acd0723c */ /* 0x044fe600000810f8 */
[----:B------:R-:W2:Y:S04]  /*344f0*/  LDL.LU R248, [R1+0x20] ;  /* 0x0000200001f87983 */ /* 0x000ea80000300800 */
[----:B------:R-:W2:Y:S04]  /*34500*/  LDL.LU R249, [R1+0x24] ;  /* 0x0000240001f97983 */ /* 0x000ea80000300800 */
[----:B------:R-:W2:Y:S04]  /*34510*/  LDL.LU R250, [R1+0x28] ;  /* 0x0000280001fa7983 */ /* 0x000ea80000300800 */
[----:B------:R-:W2:Y:S01]  /*34520*/  LDL.LU R251, [R1+0x2c] ;  /* 0x00002c0001fb7983 */ /* 0x000ea20000300800 */
[C---:B------:R-:W-:Y:S03]  /*34530*/  HMMA.1688.F32.TF32 R188, R172.reuse, R12, R188 ;  /* 0x0000000cacbc723c */ /* 0x040fe600000810bc */
[----:B------:R-:W2:Y:S04]  /*34540*/  LDL.LU R224, [R1] ;  /* 0x0000000001e07983 */ /* 0x000ea80000300800 */
[----:B------:R-:W2:Y:S01]  /*34550*/  LDL.LU R225, [R1+0x4] ;  /* 0x0000040001e17983 */ /* 0x000ea20000300800 */
[----:B------:R-:W-:Y:S01]  /*34560*/  IMAD.MOV.U32 R195, RZ, RZ, R211 ;  /* 0x000000ffffc37224 */ /* 0x000fe200078e00d3 */
[----:B------:R-:W-:Y:S02]  /*34570*/  HMMA.1688.F32.TF32 R244, R172, R4, R244 ;  /* 0x00000004acf4723c */ /* 0x000fe400000810f4 */
[----:B------:R-:W2:Y:S04]  /*34580*/  LDL.LU R226, [R1+0x8] ;  /* 0x0000080001e27983 */ /* 0x000ea80000300800 */
[----:B------:R-:W2:Y:S09]  /*34590*/  LDL.LU R227, [R1+0xc] ;  /* 0x00000c0001e37983 */ /* 0x000eb20000300800 */
[----:B------:R-:W-:-:S02]  /*345a0*/  IMAD.MOV.U32 R192, RZ, RZ, R188 ;  /* 0x000000ffffc07224 */ /* 0x000fc400078e00bc */
[----:B------:R-:W-:Y:S01]  /*345b0*/  IMAD.MOV.U32 R193, RZ, RZ, R189 ;  /* 0x000000ffffc17224 */ /* 0x000fe200078e00bd */
[----:B------:R-:W-:Y:S01]  /*345c0*/  MOV R189, R208 ;  /* 0x000000d000bd7202 */ /* 0x000fe20000000f00 */
[----:B------:R-:W-:Y:S02]  /*345d0*/  IMAD.MOV.U32 R194, RZ, RZ, R190 ;  /* 0x000000ffffc27224 */ /* 0x000fe400078e00be */
[----:B------:R-:W-:Y:S02]  /*345e0*/  IMAD.MOV.U32 R188, RZ, RZ, R191 ;  /* 0x000000ffffbc7224 */ /* 0x000fe400078e00bf */
[----:B------:R-:W-:Y:S02]  /*345f0*/  IMAD.MOV.U32 R190, RZ, RZ, R209 ;  /* 0x000000ffffbe7224 */ /* 0x000fe400078e00d1 */
[----:B------:R-:W-:Y:S02]  /*34600*/  IMAD.MOV.U32 R191, RZ, RZ, R210 ;  /* 0x000000ffffbf7224 */ /* 0x000fe400078e00d2 */
[C---:B----4-:R-:W-:Y:S08]  /*34610*/  HMMA.1688.F32.TF32 R208, R172.reuse, R24, R204 ;  /* 0x00000018acd0723c */ /* 0x050ff000000810cc */
[C---:B---3--:R-:W-:Y:S08]  /*34620*/  HMMA.1688.F32.TF32 R28, R172.reuse, R36, R28 ;  /* 0x00000024ac1c723c */ /* 0x048ff0000008101c */
[----:B------:R-:W-:Y:S08]  /*34630*/  HMMA.1688.F32.TF32 R172, R172, R40, R212 ;  /* 0x00000028acac723c */ /* 0x000ff000000810d4 */
[----:B------:R-:W-:-:S02]  /*34640*/  IMAD.MOV.U32 R201, RZ, RZ, R211 ;  /* 0x000000ffffc97224 */ /* 0x000fc400078e00d3 */
[----:B------:R-:W-:Y:S02]  /*34650*/  IMAD.MOV.U32 R206, RZ, RZ, R209 ;  /* 0x000000ffffce7224 */ /* 0x000fe400078e00d1 */
[----:B------:R-:W-:-:S04]  /*34660*/  IMAD.MOV.U32 R200, RZ, RZ, R210 ;  /* 0x000000ffffc87224 */ /* 0x000fc800078e00d2 */
[----:B------:R-:W-:Y:S02]  /*34670*/  IMAD.MOV.U32 R211, RZ, RZ, R30 ;  /* 0x000000ffffd37224 */ /* 0x000fe400078e001e */
[----:B------:R-:W-:Y:S02]  /*34680*/  IMAD.MOV.U32 R204, RZ, RZ, R31 ;  /* 0x000000ffffcc7224 */ /* 0x000fe400078e001f */
[----:B------:R-:W-:Y:S01]  /*34690*/  IMAD.MOV.U32 R209, RZ, RZ, R28 ;  /* 0x000000ffffd17224 */ /* 0x000fe200078e001c */
[----:B------:R-:W3:Y:S01]  /*346a0*/  LDL.LU.64 R30, [R1+0x16e8] ;  /* 0x0016e800011e7983 */ /* 0x000ee20000300a00 */
[----:B------:R-:W-:-:S03]  /*346b0*/  IMAD.MOV.U32 R210, RZ, RZ, R29 ;  /* 0x000000ffffd27224 */ /* 0x000fc600078e001d */
[----:B------:R-:W3:Y:S01]  /*346c0*/  LDL.LU.64 R28, [R1+0x16e0] ;  /* 0x0016e000011c7983 */ /* 0x000ee20000300a00 */
[----:B------:R-:W-:Y:S01]  /*346d0*/  IMAD.MOV.U32 R205, RZ, RZ, R208 ;  /* 0x000000ffffcd7224 */ /* 0x000fe200078e00d0 */
[----:B------:R-:W-:Y:S01]  /*346e0*/  HMMA.1688.F32.TF32 R220, R176, R4, R220 ;  /* 0x00000004b0dc723c */ /* 0x000fe200000810dc */
[----:B------:R-:W-:Y:S01]  /*346f0*/  IMAD.MOV.U32 R212, RZ, RZ, R172 ;  /* 0x000000ffffd47224 */ /* 0x000fe200078e00ac */
[----:B------:R-:W-:Y:S01]  /*34700*/  MOV R213, R173 ;  /* 0x000000ad00d57202 */ /* 0x000fe20000000f00 */
[----:B------:R-:W4:Y:S01]  /*34710*/  LDL.LU R172, [R1+0x10] ;  /* 0x0000100001ac7983 */ /* 0x000f220000300800 */
[----:B------:R-:W-:Y:S02]  /*34720*/  IMAD.MOV.U32 R214, RZ, RZ, R174 ;  /* 0x000000ffffd67224 */ /* 0x000fe400078e00ae */
[----:B------:R-:W-:Y:S01]  /*34730*/  IMAD.MOV.U32 R208, RZ, RZ, R175 ;  /* 0x000000ffffd07224 */ /* 0x000fe200078e00af */
[----:B------:R-:W4:Y:S04]  /*34740*/  LDL.LU R173, [R1+0x14] ;  /* 0x0000140001ad7983 */ /* 0x000f280000300800 */
[----:B------:R-:W4:Y:S04]  /*34750*/  LDL.LU R174, [R1+0x18] ;  /* 0x0000180001ae7983 */ /* 0x000f280000300800 */
[----:B------:R-:W4:Y:S09]  /*34760*/  LDL.LU R175, [R1+0x1c] ;  /* 0x00001c0001af7983 */ /* 0x000f320000300800 */
[----:B------:R-:W-:-:S02]  /*34770*/  IMAD.MOV.U32 R198, RZ, RZ, R220 ;  /* 0x000000ffffc67224 */ /* 0x000fc400078e00dc */
[----:B------:R-:W-:Y:S02]  /*34780*/  IMAD.MOV.U32 R199, RZ, RZ, R221 ;  /* 0x000000ffffc77224 */ /* 0x000fe400078e00dd */
[----:B------:R-:W-:Y:S02]  /*34790*/  IMAD.MOV.U32 R207, RZ, RZ, R222 ;  /* 0x000000ffffcf7224 */ /* 0x000fe400078e00de */
[----:B------:R-:W-:Y:S02]  /*347a0*/  IMAD.MOV.U32 R215, RZ, RZ, R223 ;  /* 0x000000ffffd77224 */ /* 0x000fe400078e00df */
[C---:B------:R-:W-:Y:S11]  /*347b0*/  HMMA.1688.F32.TF32 R220, R176.reuse, R8, R216 ;  /* 0x00000008b0dc723c */ /* 0x040ff600000810d8 */
[----:B------:R-:W-:Y:S11]  /*347c0*/  @!UPT UIADD3 URZ, URZ, URZ, URZ ;  /* 0x0000003f3f3ff290 */ /* 0x000ff6000fffe03f */
[----:B------:R-:W-:Y:S02]  /*347d0*/  @!UPT UIADD3 URZ, URZ, URZ, URZ ;  /* 0x0000003f3f3ff290 */ /* 0x000fe4000fffe03f */
[----:B------:R-:W-:Y:S02]  /*347e0*/  IMAD.MOV.U32 R218, RZ, RZ, R222 ;  /* 0x000000ffffda7224 */ /* 0x000fe400078e00de */
[----:B------:R-:W-:Y:S01]  /*347f0*/  IMAD.MOV.U32 R219, RZ, RZ, R223 ;  /* 0x000000ffffdb7224 */ /* 0x000fe200078e00df */
[----:B--2---:R-:W-:Y:S11]  /*34800*/  HMMA.1688.F32.TF32 R248, R176, R12, R248 ;  /* 0x0000000cb0f8723c */ /* 0x004ff600000810f8 */
[----:B------:R-:W-:Y:S11]  /*34810*/  @!UPT UIADD3 URZ, URZ, URZ, URZ ;  /* 0x0000003f3f3ff290 */ /* 0x000ff6000fffe03f */
[----:B------:R-:W-:Y:S02]  /*34820*/  @!UPT UIADD3 URZ, URZ, URZ, URZ ;  /* 0x0000003f3f3ff290 */ /* 0x000fe4000fffe03f */
[----:B------:R-:W-:Y:S01]  /*34830*/  MOV R13, R250 ;  /* 0x000000fa000d7202 */ /* 0x000fe20000000f00 */
[----:B------:R-:W-:Y:S02]  /*34840*/  IMAD.MOV.U32 R12, RZ, RZ, R251 ;  /* 0x000000ffff0c7224 */ /* 0x000fe400078e00fb */
[----:B------:R-:W-:Y:S01]  /*34850*/  IMAD.MOV.U32 R222, RZ, RZ, R248 ;  /* 0x000000ffffde7224 */ /* 0x000fe200078e00f8 */
[----:B------:R-:W2:Y:S01]  /*34860*/  LDL.LU.64 R250, [R1+0x16d8] ;  /* 0x0016d80001fa7983 */ /* 0x000ea20000300a00 */
[----:B------:R-:W-:-:S03]  /*34870*/  IMAD.MOV.U32 R223, RZ, RZ, R249 ;  /* 0x000000ffffdf7224 */ /* 0x000fc600078e00f9 */
[----:B------:R-:W2:Y:S01]  /*34880*/  LDL.LU.64 R248, [R1+0x16d0] ;  /* 0x0016d00001f87983 */ /* 0x000ea20000300a00 */
[----:B------:R-:W-:Y:S02]  /*34890*/  IMAD.MOV.U32 R216, RZ, RZ, R220 ;  /* 0x000000ffffd87224 */ /* 0x000fe400078e00dc */
[----:B------:R-:W-:Y:S01]  /*348a0*/  IMAD.MOV.U32 R217, RZ, RZ, R221 ;  /* 0x000000ffffd97224 */ /* 0x000fe200078e00dd */
[C---:B----4-:R-:W-:Y:S08]  /*348b0*/  HMMA.1688.F32.TF32 R172, R176.reuse, R16, R172 ;  /* 0x00000010b0ac723c */ /* 0x050ff000000810ac */
[C---:B---3--:R-:W-:Y:S11]  /*348c0*/  HMMA.1688.F32.TF32 R28, R176.reuse, R36, R28 ;  /* 0x00000024b01c723c */ /* 0x048ff6000008101c */
[----:B------:R-:W-:Y:S05]  /*348d0*/  @!UPT UIADD3 URZ, URZ, URZ, URZ ;  /* 0x0000003f3f3ff290 */ /* 0x000fea000fffe03f */
[----:B------:R-:W-:Y:S02]  /*348e0*/  IMAD.MOV.U32 R220, RZ, RZ, R172 ;  /* 0x000000ffffdc7224 */ /* 0x000fe400078e00ac */
[----:B------:R-:W-:Y:S02]  /*348f0*/  IMAD.MOV.U32 R221, RZ, RZ, R173 ;  /* 0x000000ffffdd7224 */ /* 0x000fe400078e00ad */
[----:B------:R-:W-:Y:S02]  /*34900*/  IMAD.MOV.U32 R17, RZ, RZ, R174 ;  /* 0x000000ffff117224 */ /* 0x000fe400078e00ae */
[----:B------:R-:W-:Y:S02]  /*34910*/  IMAD.MOV.U32 R16, RZ, RZ, R175 ;  /* 0x000000ffff107224 */ /* 0x000fe400078e00af */
[----:B------:R-:W-:Y:S01]  /*34920*/  HMMA.1688.F32.TF32 R172, R176, R20, R224 ;  /* 0x00000014b0ac723c */ /* 0x000fe200000810e0 */
[----:B------:R-:W-:Y:S02]  /*34930*/  IMAD.MOV.U32 R231, RZ, RZ, R29 ;  /* 0x000000ffffe77224 */ /* 0x000fe400078e001d */
[----:B------:R-:W-:-:S02]  /*34940*/  IMAD.MOV.U32 R37, RZ, RZ, R30 ;  /* 0x000000ffff257224 */ /* 0x000fc400078e001e */
[----:B------:R-:W-:Y:S11]  /*34950*/  IMAD.MOV.U32 R36, RZ, RZ, R31 ;  /* 0x000000ffff247224 */ /* 0x000ff600078e001f */
[----:B------:R-:W-:Y:S08]  /*34960*/  @!UPT UIADD3 URZ, URZ, URZ, URZ ;  /* 0x0000003f3f3ff290 */ /* 0x000ff0000fffe03f */
[----:B------:R-:W-:Y:S02]  /*34970*/  IMAD.MOV.U32 R226, RZ, RZ, R172 ;  /* 0x000000ffffe27224 */ /* 0x000fe400078e00ac */
[----:B------:R-:W-:Y:S02]  /*34980*/  IMAD.MOV.U32 R227, RZ, RZ, R173 ;  /* 0x000000ffffe37224 */ /* 0x000fe400078e00ad */
[----:B------:R-:W-:Y:S02]  /*34990*/  IMAD.MOV.U32 R21, RZ, RZ, R174 ;  /* 0x000000ffff157224 */ /* 0x000fe400078e00ae */
[----:B------:R-:W-:Y:S02]  /*349a0*/  IMAD.MOV.U32 R20, RZ, RZ, R175 ;  /* 0x000000ffff147224 */ /* 0x000fe400078e00af */
[----:B--2---:R-:W-:Y:S07]  /*349b0*/  HMMA.1688.F32.TF32 R172, R176, R24, R248 ;  /* 0x00000018b0ac723c */ /* 0x004fee00000810f8 */
[----:B------:R-:W-:-:S02]  /*349c0*/  IMAD.MOV.U32 R248, RZ, RZ, R28 ;  /* 0x000000fffff87224 */ /* 0x000fc400078e001c */
[----:B------:R-:W-:Y:S01]  /*349d0*/  HMMA.1688.F32.TF32 R28, R176, R40, R32 ;  /* 0x00000028b01c723c */ /* 0x000fe20000081020 */
[----:B------:R-:W-:Y:S04]  /*349e0*/  LDS R32, [R0+0x8d000] ;  /* 0x08d0000000207984 */ /* 0x000fe80000000800 */
[----:B------:R-:W-:Y:S04]  /*349f0*/  LDS R34, [R0+0x8d800] ;  /* 0x08d8000000227984 */ /* 0x000fe80000000800 */
[----:B------:R-:W-:Y:S04]  /*34a00*/  LDS R33, [R2+0x8d000] ;  /* 0x08d0000002217984 */ /* 0x000fe80000000800 */
[----:B------:R-:W1:Y:S02]  /*34a10*/  LDS R35, [R2+0x8d800] ;  /* 0x08d8000002237984 */ /* 0x000e640000000800 */
[----:B------:R-:W-:Y:S01]  /*34a20*/  IMAD.MOV.U32 R224, RZ, RZ, R172 ;  /* 0x000000ffffe07224 */ /* 0x000fe200078e00ac */
[----:B------:R-:W-:Y:S01]  /*34a30*/  MOV R24, R175 ;  /* 0x000000af00187202 */ /* 0x000fe20000000f00 */
[----:B------:R-:W-:Y:S01]  /*34a40*/  IMAD.MOV.U32 R225, RZ, RZ, R173 ;  /* 0x000000ffffe17224 */ /* 0x000fe200078e00ad */
[----:B------:R-:W-:Y:S01]  /*34a50*/  LDS R172, [R3+0x8d000] ;  /* 0x08d0000003ac7984 */ /* 0x000fe20000000800 */
[----:B------:R-:W-:-:S03]  /*34a60*/  IMAD.MOV.U32 R25, RZ, RZ, R174 ;  /* 0x000000ffff197224 */ /* 0x000fc600078e00ae */
[----:B------:R-:W-:Y:S04]  /*34a70*/  LDS R174, [R3+0x8d800] ;  /* 0x08d8000003ae7984 */ /* 0x000fe80000000800 */
[----:B------:R-:W-:Y:S04]  /*34a80*/  LDS R173, [R252+0x8d000] ;  /* 0x08d00000fcad7984 */ /* 0x000fe80000000800 */
[----:B------:R-:W2:Y:S04]  /*34a90*/  LDS R175, [R252+0x8d800] ;  /* 0x08d80000fcaf7984 */ /* 0x000ea80000000800 */
[----:B------:R-:W-:Y:S04]  /*34aa0*/  LDS R176, [R0+0x8d080] ;  /* 0x08d0800000b07984 */ /* 0x000fe80000000800 */
[----:B------:R-:W-:Y:S04]  /*34ab0*/  LDS R178, [R0+0x8d880] ;  /* 0x08d8800000b27984 */ /* 0x000fe80000000800 */
[----:B------:R-:W-:Y:S04]  /*34ac0*/  LDS R177, [R2+0x8d080] ;  /* 0x08d0800002b17984 */ /* 0x000fe80000000800 */
[----:B------:R-:W3:Y:S01]  /*34ad0*/  LDS R179, [R2+0x8d880] ;  /* 0x08d8800002b37984 */ /* 0x000ee20000000800 */
[C---:B-1----:R-:W-:Y:S08]  /*34ae0*/  HMMA.1688.F32.TF32 R44, R32.reuse, R6, R44 ;  /* 0x00000006202c723c */ /* 0x042ff0000008102c */
[C---:B------:R-:W-:Y:S11]  /*34af0*/  HMMA.1688.F32.TF32 R48, R32.reuse, R10, R48 ;  /* 0x0000000a2030723c */ /* 0x040ff60000081030 */
[----:B------:R-:W-:Y:S04]  /*34b00*/  @!UPT UIADD3 URZ, URZ, URZ, URZ ;  /* 0x0000003f3f3ff290 */ /* 0x000fe8000fffe03f */
[----:B------:R1:W-:Y:S01]  /*34b10*/  STL.64 [R1+0x2d0], R44 ;  /* 0x0002d02c01007387 */ /* 0x0003e20000100a00 */
[----:B------:R-:W-:Y:S02]  /*34b20*/  IMAD.MOV.U32 R41, RZ, RZ, R46 ;  /* 0x000000ffff297224 */ /* 0x000fe400078e002e */
[----:B------:R-:W-:Y:S02]  /*34b30*/  IMAD.MOV.U32 R40, RZ, RZ, R47 ;  /* 0x000000ffff287224 */ /* 0x000fe400078e002f */
[C---:B-1----:R-:W-:Y:S03]  /*34b40*/  HMMA.1688.F32.TF32 R44, R32.reuse, R14, R52 ;  /* 0x0000000e202c723c */ /* 0x042fe60000081034 */
[----:B------:R-:W-:Y:S04]  /*34b50*/  STL.64 [R1+0x2c0], R48 ;  /* 0x0002c03001007387 */ /* 0x000fe80000100a00 */
[----:B------:R1:W-:Y:S01]  /*34b60*/  STL.64 [R1+0x2c8], R50 ;  /* 0x0002c83201007387 */ /* 0x0003e20000100a00 */
[C---:B------:R-:W-:Y:S08]  /*34b70*/  HMMA.1688.F32.TF32 R52, R32.reuse, R18, R56 ;  /* 0x000000122034723c */ /* 0x040ff00000081038 */
[----:B-1----:R-:W-:Y:S07]  /*34b80*/  HMMA.1688.F32.TF32 R48, R32, R22, R60 ;  /* 0x000000162030723c */ /* 0x002fee000008103c */
[----:B------:R-:W-:Y:S04]  /*34b90*/  STL.64 [R1+0x2b0], R44 ;  /* 0x0002b02c01007387 */ /* 0x000fe80000100a00 */
[----:B------:R1:W-:Y:S01]  /*34ba0*/  STL.64 [R1+0x2b8], R46 ;  /* 0x0002b82e01007387 */ /* 0x0003e20000100a00 */
[----:B------:R-:W-:-:S02]  /*34bb0*/  IMAD.MOV.U32 R9, RZ, RZ, R28 ;  /* 0x000000ffff097224 */ /* 0x000fc400078e001c */
[----:B------:R-:W-:Y:S01]  /*34bc0*/  IMAD.MOV.U32 R8, RZ, RZ, R29 ;  /* 0x000000ffff087224 */ /* 0x000fe200078e001d */
[----:B------:R-:W-:Y:S01]  /*34bd0*/  LDS R60, [R0+0x8d180] ;  /* 0x08d18000003c7984 */ /* 0x000fe20000000800 */
[----:B------:R-:W-:Y:S02]  /*34be0*/  IMAD.MOV.U32 R5, RZ, RZ, R30 ;  /* 0x000000ffff057224 */ /* 0x000fe400078e001e */
[----:B------:R-:W-:Y:S01]  /*34bf0*/  IMAD.MOV.U32 R4, RZ, RZ, R31 ;  /* 0x000000ffff047224 */ /* 0x000fe200078e001f */
        /* <DEDUP_REMOVED lines=9> */
[----:B----4-:R-:W-:Y:S03]  /*34c90*/  HMMA.1688.F32.TF32 R48, R32, R42, R72 ;  /* 0x0000002a2030723c */ /* 0x010fe60000081048 */
[----:B------:R-:W-:Y:S04]  /*34ca0*/  STL.64 [R1+0x280], R44 ;  /* 0x0002802c01007387 */ /* 0x000fe80000100a00 */
[----:B------:R1:W-:Y:S01]  /*34cb0*/  STL.64 [R1+0x288], R46 ;  /* 0x0002882e01007387 */ /* 0x0003e20000100a00 */
[C---:B--2---:R-:W-:Y:S03]  /*34cc0*/  HMMA.1688.F32.TF32 R32, R172.reuse, R10, R80 ;  /* 0x0000000aac20723c */ /* 0x044fe60000081050 */
[----:B------:R-:W-:Y:S04]  /*34cd0*/  LDS R29, [R252+0x8d080] ;  /* 0x08d08000fc1d7984 */ /* 0x000fe80000000800 */
[----:B------:R-:W2:Y:S01]  /*34ce0*/  LDS R31, [R252+0x8d880] ;  /* 0x08d88000fc1f7984 */ /* 0x000ea20000000800 */
[----:B-1----:R-:W-:Y:S03]  /*34cf0*/  HMMA.1688.F32.TF32 R44, R172, R6, R76 ;  /* 0x00000006ac2c723c */ /* 0x002fe6000008104c */
[----:B------:R-:W-:Y:S04]  /*34d00*/  STL.64 [R1+0x270], R52 ;  /* 0x0002703401007387 */ /* 0x000fe80000100a00 */
[----:B------:R-:W-:Y:S04]  /*34d10*/  STL.64 [R1+0x278], R54 ;  /* 0x0002783601007387 */ /* 0x000fe80000100a00 */
[----:B------:R-:W-:Y:S04]  /*34d20*/  STL.64 [R1+0x240], R48 ;  /* 0x0002403001007387 */ /* 0x000fe80000100a00 */
[----:B------:R-:W-:Y:S01]  /*34d30*/  STL.64 [R1+0x248], R50 ;  /* 0x0002483201007387 */ /* 0x000fe20000100a00 */
[----:B------:R-:W-:-:S02]  /*34d40*/  IMAD.MOV.U32 R56, RZ, RZ, R209 ;  /* 0x000000ffff387224 */ /* 0x000fc400078e00d1 */
[----:B------:R-:W-:Y:S01]  /*34d50*/  IMAD.MOV.U32 R57, RZ, RZ, R210 ;  /* 0x000000ffff397224 */ /* 0x000fe200078e00d2 */
[----:B------:R-:W-:Y:S01]  /*34d60*/  LDS R61, [R2+0x8d180] ;  /* 0x08d18000023d7984 */ /* 0x000fe20000000800 */
[----:B------:R-:W-:Y:S02]  /*34d70*/  IMAD.MOV.U32 R58, RZ, RZ, R211 ;  /* 0x000000ffff3a7224 */ /* 0x000fe400078e00d3 */
[----:B------:R-:W-:Y:S01]  /*34d80*/  IMAD.MOV.U32 R59, RZ, RZ, R204 ;  /* 0x000000ffff3b7224 */ /* 0x000fe200078e00cc */
[----:B------:R-:W-:Y:S04]  /*34d90*/  LDS R63, [R2+0x8d980] ;  /* 0x08d98000023f7984 */ /* 0x000fe80000000800 */
        /* <DEDUP_REMOVED lines=25> */
[----:B---3--:R-:W-:Y:S08]  /*34f30*/  HMMA.1688.F32.TF32 R32, R176, R6, R108 ;  /* 0x00000006b020723c */ /* 0x008ff0000008106c */
[----:B------:R-:W-:Y:S11]  /*34f40*/  HMMA.1688.F32.TF32 R48, R172, R14, R84 ;  /* 0x0000000eac30723c */ /* 0x000ff60000081054 */
[----:B------:R-:W-:Y:S05]  /*34f50*/  @!UPT UIADD3 URZ, URZ, URZ, URZ ;  /* 0x0000003f3f3ff290 */ /* 0x000fea000fffe03f */
[----:B------:R-:W-:Y:S01]  /*34f60*/  IMAD.MOV.U32 R103, RZ, RZ, R32 ;  /* 0x000000ffff677224 */ /* 0x000fe200078e0020 */
[----:B------:R-:W-:Y:S01]  /*34f70*/  MOV R100, R35 ;  /* 0x0000002300647202 */ /* 0x000fe20000000f00 */
[----:B------:R-:W-:Y:S02]  /*34f80*/  IMAD.MOV.U32 R102, RZ, RZ, R33 ;  /* 0x000000ffff667224 */ /* 0x000fe400078e0021 */
[----:B------:R-:W-:Y:S02]  /*34f90*/  IMAD.MOV.U32 R101, RZ, RZ, R34 ;  /* 0x000000ffff657224 */ /* 0x000fe400078e0022 */
[----:B------:R-:W-:Y:S01]  /*34fa0*/  HMMA.1688.F32.TF32 R32, R176, R10, R112 ;  /* 0x0000000ab020723c */ /* 0x000fe20000081070 */
[----:B------:R-:W-:Y:S04]  /*34fb0*/  STL.64 [R1+0x210], R48 ;  /* 0x0002103001007387 */ /* 0x000fe80000100a00 */
[----:B------:R-:W-:Y:S04]  /*34fc0*/  STL.64 [R1+0x218], R50 ;  /* 0x0002183201007387 */ /* 0x000fe80000100a00 */
[----:B------:R-:W-:Y:S04]  /*34fd0*/  STL.64 [R1+0x200], R44 ;  /* 0x0002002c01007387 */ /* 0x000fe80000100a00 */
[----:B------:R1:W-:Y:S02]  /*34fe0*/  STL.64 [R1+0x208], R46 ;  /* 0x0002082e01007387 */ /* 0x0003e40000100a00 */
[----:B-1----:R-:W-:Y:S09]  /*34ff0*/  HMMA.1688.F32.TF32 R44, R172, R42, R104 ;  /* 0x0000002aac2c723c */ /* 0x002ff20000081068 */
        /* <DEDUP_REMOVED lines=12> */
[----:B------:R-:W-:Y:S04]  /*350c0*/  STL.64 [R1+0x1c0], R44 ;  /* 0x0001c02c01007387 */ /* 0x000fe80000100a00 */
[----:B------:R1:W-:Y:S03]  /*350d0*/  STL.64 [R1+0x1c8], R46 ;  /* 0x0001c82e01007387 */ /* 0x0003e60000100a00 */
[C---:B------:R-:W-:Y:S08]  /*350e0*/  HMMA.1688.F32.TF32 R48, R176.reuse, R26, R128 ;  /* 0x0000001ab030723c */ /* 0x040ff00000081080 */
[C---:B-1----:R-:W-:Y:S07]  /*350f0*/  HMMA.1688.F32.TF32 R44, R176.reuse, R22, R124 ;  /* 0x00000016b02c723c */ /* 0x042fee000008107c */
[----:B------:R-:W-:Y:S04]  /*35100*/  STL.64 [R1+0x180], R32 ;  /* 0x0001802001007387 */ /* 0x000fe80000100a00 */
[----:B------:R1:W-:Y:S02]  /*35110*/  STL.64 [R1+0x188], R34 ;  /* 0x0001882201007387 */ /* 0x0003e40000100a00 */
[C---:B-1----:R-:W-:Y:S10]  /*35120*/  HMMA.1688.F32.TF32 R32, R176.reuse, R38, R132 ;  /* 0x00000026b020723c */ /* 0x042ff40000081084 */
[----:B------:R-:W-:Y:S04]  /*35130*/  STL.64 [R1+0x170], R44 ;  /* 0x0001702c01007387 */ /* 0x000fe80000100a00 */
[----:B------:R1:W-:Y:S04]  /*35140*/  STL.64 [R1+0x178], R46 ;  /* 0x0001782e01007387 */ /* 0x0003e80000100a00 */
[----:B------:R-:W-:Y:S04]  /*35150*/  STL.64 [R1+0x160], R48 ;  /* 0x0001603001007387 */ /* 0x000fe80000100a00 */
[----:B------:R3:W-:Y:S01]  /*35160*/  STL.64 [R1+0x168], R50 ;  /* 0x0001683201007387 */ /* 0x0007e20000100a00 */
[----:B-1----:R-:W-:Y:S08]  /*35170*/  HMMA.1688.F32.TF32 R44, R176, R42, R136 ;  /* 0x0000002ab02c723c */ /* 0x002ff00000081088 */
[C---:B--2---:R-:W-:Y:S01]  /*35180*/  HMMA.1688.F32.TF32 R164, R28.reuse, R38, R164 ;  /* 0x000000261ca4723c */ /* 0x044fe200000810a4 */
[----:B------:R-:W-:Y:S04]  /*35190*/  STL.64 [R1+0x150], R32 ;  /* 0x0001502001007387 */ /* 0x000fe80000100a00 */
[----:B------:R1:W-:Y:S03]  /*351a0*/  STL.64 [R1+0x158], R34 ;  /* 0x0001582201007387 */ /* 0x0003e60000100a00 */
[C---:B---3--:R-:W-:Y:S08]  /*351b0*/  HMMA.1688.F32.TF32 R48, R28.reuse, R6, R140 ;  /* 0x000000061c30723c */ /* 0x048ff0000008108c */
[----:B------:R-:W-:Y:S01]  /*351c0*/  HMMA.1688.F32.TF32 R168, R28, R42, R168 ;  /* 0x0000002a1ca8723c */ /* 0x000fe200000810a8 */
[----:B------:R-:W-:-:S02]  /*351d0*/  IMAD.MOV.U32 R69, RZ, RZ, R231 ;  /* 0x000000ffff457224 */ /* 0x000fc400078e00e7 */
[----:B------:R-:W-:Y:S02]  /*351e0*/  IMAD.MOV.U32 R72, RZ, RZ, R224 ;  /* 0x000000ffff487224 */ /* 0x000fe400078e00e0 */
[----:B------:R-:W-:Y:S02]  /*351f0*/  IMAD.MOV.U32 R73, RZ, RZ, R225 ;  /* 0x000000ffff497224 */ /* 0x000fe400078e00e1 */
[----:B------:R-:W-:Y:S01]  /*35200*/  IMAD.MOV.U32 R76, RZ, RZ, R226 ;  /* 0x000000ffff4c7224 */ /* 0x000fe200078e00e2 */
[C---:B-1----:R-:W-:Y:S01]  /*35210*/  HMMA.1688.F32.TF32 R32, R28.reuse, R10, R144 ;  /* 0x0000000a1c20723c */ /* 0x042fe20000081090 */
[----:B------:R-:W-:Y:S04]  /*35220*/  STL.64 [R1+0x140], R44 ;  /* 0x0001402c01007387 */ /* 0x000fe80000100a00 */
[----:B------:R1:W-:Y:S04]  /*35230*/  STL.64 [R1+0x148], R46 ;  /* 0x0001482e01007387 */ /* 0x0003e80000100a00 */
[----:B------:R-:W-:Y:S04]  /*35240*/  STL.64 [R1+0x130], R48 ;  /* 0x0001303001007387 */ /* 0x000fe80000100a00 */
[----:B------:R2:W-:Y:S01]  /*35250*/  STL.64 [R1+0x138], R50 ;  /* 0x0001383201007387 */ /* 0x0005e20000100a00 */
[----:B-1----:R-:W-:Y:S01]  /*35260*/  HMMA.1688.F32.TF32 R44, R28, R14, R148 ;  /* 0x0000000e1c2c723c */ /* 0x002fe20000081094 */
[----:B------:R-:W-:Y:S01]  /*35270*/  IMAD.MOV.U32 R77, RZ, RZ, R227 ;  /* 0x000000ffff4d7224 */ /* 0x000fe200078e00e3 */
[----:B------:R-:W-:Y:S01]  /*35280*/  MOV R80, R220 ;  /* 0x000000dc00507202 */ /* 0x000fe20000000f00 */
[----:B------:R-:W-:-:S02]  /*35290*/  IMAD.MOV.U32 R81, RZ, RZ, R221 ;  /* 0x000000ffff517224 */ /* 0x000fc400078e00dd */
[----:B------:R-:W-:-:S04]  /*352a0*/  IMAD.MOV.U32 R84, RZ, RZ, R222 ;  /* 0x000000ffff547224 */ /* 0x000fc800078e00de */
[----:B------:R-:W-:Y:S01]  /*352b0*/  STL.64 [R1+0xe0], R32 ;  /* 0x0000e02001007387 */ /* 0x000fe20000100a00 */
[----:B--2---:R-:W-:Y:S03]  /*352c0*/  HMMA.1688.F32.TF32 R48, R28, R18, R152 ;  /* 0x000000121c30723c */ /* 0x004fe60000081098 */
[----:B------:R1:W-:Y:S01]  /*352d0*/  STL.64 [R1+0xe8], R34 ;  /* 0x0000e82201007387 */ /* 0x0003e20000100a00 */
[----:B------:R-:W-:Y:S02]  /*352e0*/  IMAD.MOV.U32 R85, RZ, RZ, R223 ;  /* 0x000000ffff557224 */ /* 0x000fe400078e00df */
[----:B------:R-:W-:Y:S02]  /*352f0*/  IMAD.MOV.U32 R172, RZ, RZ, R216 ;  /* 0x000000ffffac7224 */ /* 0x000fe400078e00d8 */
[----:B------:R-:W-:Y:S02]  /*35300*/  IMAD.MOV.U32 R173, RZ, RZ, R217 ;  /* 0x000000ffffad7224 */ /* 0x000fe400078e00d9 */
[----:B------:R-:W-:-:S02]  /*35310*/  IMAD.MOV.U32 R174, RZ, RZ, R218 ;  /* 0x000000ffffae7224 */ /* 0x000fc400078e00da */
[----:B------:R-:W-:Y:S01]  /*35320*/  IMAD.MOV.U32 R175, RZ, RZ, R219 ;  /* 0x000000ffffaf7224 */ /* 0x000fe200078e00db */
[----:B------:R-:W-:Y:S01]  /*35330*/  MOV R117, R213 ;  /* 0x000000d500757202 */ /* 0x000fe20000000f00 */
[----:B------:R-:W-:Y:S01]  /*35340*/  IMAD.MOV.U32 R116, RZ, RZ, R212 ;  /* 0x000000ffff747224 */ /* 0x000fe200078e00d4 */
[----:B-1----:R-:W-:Y:S01]  /*35350*/  HMMA.1688.F32.TF32 R32, R28, R22, R156 ;  /* 0x000000161c20723c */ /* 0x002fe2000008109c */
[----:B------:R-:W-:Y:S04]  /*35360*/  STL.64 [R1+0x30], R44 ;  /* 0x0000302c01007387 */ /* 0x000fe80000100a00 */
[----:B------:R1:W-:Y:S04]  /*35370*/  STL.64 [R1+0x38], R46 ;  /* 0x0000382e01007387 */ /* 0x0003e80000100a00 */
[----:B------:R-:W-:Y:S04]  /*35380*/  STL.64 [R1+0x10], R48 ;  /* 0x0000103001007387 */ /* 0x000fe80000100a00 */
[----:B------:R-:W-:Y:S01]  /*35390*/  STL.64 [R1+0x18], R50 ;  /* 0x0000183201007387 */ /* 0x000fe20000100a00 */
[----:B------:R-:W-:-:S02]  /*353a0*/  IMAD.MOV.U32 R118, RZ, RZ, R214 ;  /* 0x000000ffff767224 */ /* 0x000fc400078e00d6 */
[----:B------:R-:W-:Y:S02]  /*353b0*/  IMAD.MOV.U32 R119, RZ, RZ, R208 ;  /* 0x000000ffff777224 */ /* 0x000fe400078e00d0 */
[----:B------:R-:W-:Y:S02]  /*353c0*/  IMAD.MOV.U32 R112, RZ, RZ, R198 ;  /* 0x000000ffff707224 */ /* 0x000fe400078e00c6 */
[----:B------:R-:W-:Y:S01]  /*353d0*/  IMAD.MOV.U32 R113, RZ, RZ, R199 ;  /* 0x000000ffff717224 */ /* 0x000fe200078e00c7 */
[----:B------:R-:W-:Y:S01]  /*353e0*/  MOV R115, R215 ;  /* 0x000000d700737202 */ /* 0x000fe20000000f00 */
[----:B------:R-:W-:Y:S01]  /*353f0*/  IMAD.MOV.U32 R120, RZ, RZ, R192 ;  /* 0x000000ffff787224 */ /* 0x000fe200078e00c0 */
[----:B------:R-:W-:Y:S04]  /*35400*/  STL.64 [R1], R32 ;  /* 0x0000002001007387 */ /* 0x000fe80000100a00 */
[----:B------:R-:W-:Y:S04]  /*35410*/  STL.64 [R1+0x8], R34 ;  /* 0x0000082201007387 */ /* 0x000fe80000100a00 */
[----:B------:R-:W-:Y:S04]  /*35420*/  LDS R32, [R0+0x8d100] ;  /* 0x08d1000000207984 */ /* 0x000fe80000000800 */
[----:B------:R-:W-:Y:S04]  /*35430*/  LDS R34, [R0+0x8d900] ;  /* 0x08d9000000227984 */ /* 0x000fe80000000800 */
[----:B------:R-:W-:Y:S04]  /*35440*/  LDS R33, [R2+0x8d100] ;  /* 0x08d1000002217984 */ /* 0x000fe80000000800 */
[----:B------:R-:W2:Y:S01]  /*35450*/  LDS R35, [R2+0x8d900] ;  /* 0x08d9000002237984 */ /* 0x000ea20000000800 */
[----:B-1----:R-:W-:-:S02]  /*35460*/  IMAD.MOV.U32 R47, RZ, RZ, R248 ;  /* 0x000000ffff2f7224 */ /* 0x002fc400078e00f8 */
[----:B------:R-:W-:Y:S01]  /*35470*/  HMMA.1688.F32.TF32 R248, R28, R26, R160 ;  /* 0x0000001a1cf8723c */ /* 0x000fe200000810a0 */
[----:B------:R-:W-:Y:S01]  /*35480*/  IMAD.MOV.U32 R44, RZ, RZ, R202 ;  /* 0x000000ffff2c7224 */ /* 0x000fe200078e00ca */
[----:B------:R-:W-:Y:S01]  /*35490*/  MOV R46, R196 ;  /* 0x000000c4002e7202 */ /* 0x000fe20000000f00 */
[----:B------:R-:W-:Y:S01]  /*354a0*/  IMAD.MOV.U32 R121, RZ, RZ, R193 ;  /* 0x000000ffff797224 */ /* 0x000fe200078e00c1 */
[----:B------:R-:W-:Y:S01]  /*354b0*/  LDS R28, [R3+0x8d100] ;  /* 0x08d10000031c7984 */ /* 0x000fe20000000800 */
[----:B------:R-:W-:Y:S02]  /*354c0*/  IMAD.MOV.U32 R122, RZ, RZ, R194 ;  /* 0x000000ffff7a7224 */ /* 0x000fe400078e00c2 */
[----:B------:R-:W-:Y:S01]  /*354d0*/  IMAD.MOV.U32 R123, RZ, RZ, R188 ;  /* 0x000000ffff7b7224 */ /* 0x000fe200078e00bc */
[----:B------:R-:W-:Y:S01]  /*354e0*/  LDS R30, [R3+0x8d900] ;  /* 0x08d90000031e7984 */ /* 0x000fe20000000800 */
[----:B------:R-:W-:-:S03]  /*354f0*/  IMAD.MOV.U32 R114, RZ, RZ, R207 ;  /* 0x000000ffff727224 */ /* 0x000fc600078e00cf */
[----:B------:R-:W-:Y:S04]  /*35500*/  LDS R176, [R3+0x8d180] ;  /* 0x08d1800003b07984 */ /* 0x000fe80000000800 */
[----:B------:R-:W-:Y:S04]  /*35510*/  LDS R178, [R3+0x8d980] ;  /* 0x08d9800003b27984 */ /* 0x000fe80000000800 */
[----:B------:R-:W-:Y:S04]  /*35520*/  LDS R177, [R252+0x8d180] ;  /* 0x08d18000fcb17984 */ /* 0x000fe80000000800 */
[----:B------:R-:W-:Y:S01]  /*35530*/  LDS R179, [R252+0x8d980] ;  /* 0x08d98000fcb37984 */ /* 0x000fe20000000800 */
[----:B------:R-:W-:-:S02]  /*35540*/  IMAD.MOV.U32 R82, RZ, RZ, R17 ;  /* 0x000000ffff527224 */ /* 0x000fc400078e0011 */
[----:B------:R-:W-:Y:S02]  /*35550*/  IMAD.MOV.U32 R83, RZ, RZ, R16 ;  /* 0x000000ffff537224 */ /* 0x000fe400078e0010 */
[----:B------:R-:W-:Y:S02]  /*35560*/  IMAD.MOV.U32 R78, RZ, RZ, R21 ;  /* 0x000000ffff4e7224 */ /* 0x000fe400078e0015 */
[----:B------:R-:W-:Y:S02]  /*35570*/  IMAD.MOV.U32 R79, RZ, RZ, R20 ;  /* 0x000000ffff4f7224 */ /* 0x000fe400078e0014 */
[----:B------:R-:W-:Y:S02]  /*35580*/  IMAD.MOV.U32 R74, RZ, RZ, R25 ;  /* 0x000000ffff4a7224 */ /* 0x000fe400078e0019 */
[----:B------:R-:W-:Y:S02]  /*35590*/  IMAD.MOV.U32 R75, RZ, RZ, R24 ;  /* 0x000000ffff4b7224 */ /* 0x000fe400078e0018 */
[----:B------:R-:W-:Y:S01]  /*355a0*/  IMAD.MOV.U32 R70, RZ, RZ, R37 ;  /* 0x000000ffff467224 */ /* 0x000fe200078e0025 */
[C---:B--2---:R-:W-:Y:S01]  /*355b0*/  HMMA.1688.F32.TF32 R52, R32.reuse, R6, R180 ;  /* 0x000000062034723c */ /* 0x044fe200000810b4 */
[----:B------:R-:W-:Y:S04]  /*355c0*/  STL [R1+0x1614], R249 ;  /* 0x001614f901007387 */ /* 0x000fe80000100800 */
[----:B------:R-:W-:Y:S04]  /*355d0*/  STL [R1+0x1610], R250 ;  /* 0x001610fa01007387 */ /* 0x000fe80000100800 */
[----:B------:R-:W-:Y:S04]  /*355e0*/  STL [R1+0x160c], R251 ;  /* 0x00160cfb01007387 */ /* 0x000fe80000100800 */
[----:B------:R-:W-:Y:S04]  /*355f0*/  STL [R1+0x1608], R167 ;  /* 0x001608a701007387 */ /* 0x000fe80000100800 */
[----:B------:R-:W-:Y:S04]  /*35600*/  STL.64 [R1+0x1620], R170 ;  /* 0x001620aa01007387 */ /* 0x000fe80000100a00 */
[----:B------:R-:W-:Y:S04]  /*35610*/  STL.64 [R1+0x1618], R168 ;  /* 0x001618a801007387 */ /* 0x000fe80000100a00 */
[----:B------:R1:W-:Y:S04]  /*35620*/  STL.64 [R1+0x260], R52 ;  /* 0x0002603401007387 */ /* 0x0003e80000100a00 */
[----:B------:R2:W-:Y:S04]  /*35630*/  STL.64 [R1+0x268], R54 ;  /* 0x0002683601007387 */ /* 0x0005e80000100a00 */
[----:B------:R-:W3:Y:S04]  /*35640*/  LDL.LU R231, [R1+0x16c8] ;  /* 0x0016c80001e77983 */ /* 0x000ee80000300800 */
[----:B------:R-:W4:Y:S04]  /*35650*/  LDL.LU R224, [R1+0x16c4] ;  /* 0x0016c40001e07983 */ /* 0x000f280000300800 */
[----:B------:R-:W4:Y:S04]  /*35660*/  LDL.LU R225, [R1+0x16c0] ;  /* 0x0016c00001e17983 */ /* 0x000f280000300800 */
[----:B------:R-:W4:Y:S04]  /*35670*/  LDL.LU R226, [R1+0x16bc] ;  /* 0x0016bc0001e27983 */ /* 0x000f280000300800 */
[----:B------:R-:W4:Y:S04]  /*35680*/  LDL.LU R227, [R1+0x16b8] ;  /* 0x0016b80001e37983 */ /* 0x000f280000300800 */
        /* <DEDUP_REMOVED lines=13> */
[----:B-1----:R-:W-:-:S03]  /*35760*/  IMAD.MOV.U32 R52, RZ, RZ, R205 ;  /* 0x000000ffff347224 */ /* 0x002fc600078e00cd */
[----:B------:R-:W3:Y:S01]  /*35770*/  LDL.LU R209, [R1+0x1684] ;  /* 0x0016840001d17983 */ /* 0x000ee20000300800 */
[----:B------:R-:W-:-:S03]  /*35780*/  IMAD.MOV.U32 R53, RZ, RZ, R206 ;  /* 0x000000ffff357224 */ /* 0x000fc600078e00ce */
[----:B------:R-:W3:Y:S01]  /*35790*/  LDL.LU R210, [R1+0x1680] ;  /* 0x0016800001d27983 */ /* 0x000ee20000300800 */
[----:B--2---:R-:W-:-:S03]  /*357a0*/  IMAD.MOV.U32 R54, RZ, RZ, R200 ;  /* 0x000000ffff367224 */ /* 0x004fc600078e00c8 */
[----:B------:R-:W2:Y:S01]  /*357b0*/  LDL.LU R211, [R1+0x167c] ;  /* 0x00167c0001d37983 */ /* 0x000ea20000300800 */
[----:B------:R-:W-:-:S03]  /*357c0*/  IMAD.MOV.U32 R55, RZ, RZ, R201 ;  /* 0x000000ffff377224 */ /* 0x000fc600078e00c9 */
[----:B------:R-:W2:Y:S04]  /*357d0*/  LDL.LU R204, [R1+0x1678] ;  /* 0x0016780001cc7983 */ /* 0x000ea80000300800 */
        /* <DEDUP_REMOVED lines=25> */
[----:B------:R-:W-:Y:S02]  /*35970*/  MOV R167, R51 ;  /* 0x0000003300a77202 */ /* 0x000fe40000000f00 */
        /* <DEDUP_REMOVED lines=9> */
[----:B------:R-:W-:Y:S04]  /*35a10*/  LDS R29, [R252+0x8d100] ;  /* 0x08d10000fc1d7984 */ /* 0x000fe80000000800 */
[----:B------:R-:W1:Y:S01]  /*35a20*/  LDS R31, [R252+0x8d900] ;  /* 0x08d90000fc1f7984 */ /* 0x000e620000000800 */
[----:B------:R-:W-:Y:S01]  /*35a30*/  HMMA.1688.F32.TF32 R44, R60, R18, R44 ;  /* 0x000000123c2c723c */ /* 0x000fe2000008102c */
[----:B------:R-:W-:-:S07]  /*35a40*/  IMAD.MOV.U32 R71, RZ, RZ, R36 ;  /* 0x000000ffff477224 */ /* 0x000fce00078e0024 */
[C---:B------:R-:W-:Y:S08]  /*35a50*/  HMMA.1688.F32.TF32 R56, R60.reuse, R38, R56 ;  /* 0x000000263c38723c */ /* 0x040ff00000081038 */
[----:B------:R-:W-:Y:S01]  /*35a60*/  HMMA.1688.F32.TF32 R244, R60, R6, R244 ;  /* 0x000000063cf4723c */ /* 0x000fe200000810f4 */
[----:B------:R-:W-:Y:S02]  /*35a70*/  IMAD.MOV.U32 R86, RZ, RZ, R13 ;  /* 0x000000ffff567224 */ /* 0x000fe400078e000d */
[----:B------:R-:W-:Y:S01]  /*35a80*/  IMAD.MOV.U32 R87, RZ, RZ, R12 ;  /* 0x000000ffff577224 */ /* 0x000fe200078e000c */
[----:B------:R-:W-:Y:S01]  /*35a90*/  MOV R154, R105 ;  /* 0x00000069009a7202 */ /* 0x000fe20000000f00 */
[----:B------:R-:W-:-:S02]  /*35aa0*/  IMAD.MOV.U32 R159, RZ, RZ, R108 ;  /* 0x000000ffff9f7224 */ /* 0x000fc400078e006c */
[----:B------:R-:W-:Y:S02]  /*35ab0*/  IMAD.MOV.U32 R135, RZ, RZ, R88 ;  /* 0x000000ffff877224 */ /* 0x000fe400078e0058 */
[----:B------:R-:W-:Y:S02]  /*35ac0*/  IMAD.MOV.U32 R134, RZ, RZ, R89 ;  /* 0x000000ffff867224 */ /* 0x000fe400078e0059 */
[----:B------:R-:W-:Y:S02]  /*35ad0*/  IMAD.MOV.U32 R133, RZ, RZ, R90 ;  /* 0x000000ffff857224 */ /* 0x000fe400078e005a */
[----:B------:R-:W-:Y:S01]  /*35ae0*/  IMAD.MOV.U32 R132, RZ, RZ, R91 ;  /* 0x000000ffff847224 */ /* 0x000fe200078e005b */
[----:B------:R-:W-:Y:S01]  /*35af0*/  MOV R139, R92 ;  /* 0x0000005c008b7202 */ /* 0x000fe20000000f00 */
[----:B------:R-:W-:Y:S01]  /*35b00*/  IMAD.MOV.U32 R158, RZ, RZ, R109 ;  /* 0x000000ffff9e7224 */ /* 0x000fe200078e006d */
[----:B------:R-:W-:Y:S01]  /*35b10*/  LDS R144, [R3+0x8e000] ;  /* 0x08e0000003907984 */ /* 0x000fe20000000800 */
[----:B------:R-:W-:-:S02]  /*35b20*/  IMAD.MOV.U32 R157, RZ, RZ, R110 ;  /* 0x000000ffff9d7224 */ /* 0x000fc400078e006e */
[----:B------:R-:W-:Y:S01]  /*35b30*/  IMAD.MOV.U32 R156, RZ, RZ, R111 ;  /* 0x000000ffff9c7224 */ /* 0x000fe200078e006f */
[----:B------:R-:W-:Y:S01]  /*35b40*/  LDS R146, [R3+0x8e800] ;  /* 0x08e8000003927984 */ /* 0x000fe20000000800 */
[C---:B-1----:R-:W-:Y:S01]  /*35b50*/  HMMA.1688.F32.TF32 R232, R28.reuse, R26, R232 ;  /* 0x0000001a1ce8723c */ /* 0x042fe200000810e8 */
[----:B------:R-:W-:Y:S02]  /*35b60*/  IMAD.MOV.U32 R155, RZ, RZ, R104 ;  /* 0x000000ffff9b7224 */ /* 0x000fe400078e0068 */
[----:B------:R-:W-:Y:S01]  /*35b70*/  LDS R145, [R252+0x8e000] ;  /* 0x08e00000fc917984 */ /* 0x000fe20000000800 */
[----:B------:R-:W-:Y:S02]  /*35b80*/  IMAD.MOV.U32 R153, RZ, RZ, R106 ;  /* 0x000000ffff997224 */ /* 0x000fe400078e006a */
[----:B------:R-:W-:Y:S01]  /*35b90*/  IMAD.MOV.U32 R152, RZ, RZ, R107 ;  /* 0x000000ffff987224 */ /* 0x000fe200078e006b */
[----:B------:R-:W-:Y:S01]  /*35ba0*/  LDS R147, [R252+0x8e800] ;  /* 0x08e80000fc937984 */ /* 0x000fe20000000800 */
[----:B------:R-:W-:Y:S01]  /*35bb0*/  HMMA.1688.F32.TF32 R236, R28, R38, R236 ;  /* 0x000000261cec723c */ /* 0x000fe200000810ec */
[----:B------:R-:W-:-:S02]  /*35bc0*/  IMAD.MOV.U32 R151, RZ, RZ, R100 ;  /* 0x000000ffff977224 */ /* 0x000fc400078e0064 */
[----:B------:R-:W-:Y:S01]  /*35bd0*/  LDS R180, [R0+0x8e080] ;  /* 0x08e0800000b47984 */ /* 0x000fe20000000800 */
[----:B------:R-:W-:Y:S02]  /*35be0*/  IMAD.MOV.U32 R150, RZ, RZ, R101 ;  /* 0x000000ffff967224 */ /* 0x000fe400078e0065 */
[----:B------:R-:W-:Y:S01]  /*35bf0*/  IMAD.MOV.U32 R149, RZ, RZ, R102 ;  /* 0x000000ffff957224 */ /* 0x000fe200078e0066 */
[----:B------:R-:W-:Y:S01]  /*35c00*/  LDS R182, [R0+0x8e880] ;  /* 0x08e8800000b67984 */ /* 0x000fe20000000800 */
[----:B------:R-:W-:Y:S01]  /*35c10*/  HMMA.1688.F32.TF32 R240, R28, R42, R240 ;  /* 0x0000002a1cf0723c */ /* 0x000fe200000810f0 */
        /* <DEDUP_REMOVED lines=14> */
[----:B------:R-:W-:-:S03]  /*35d00*/  IMAD.MOV.U32 R140, RZ, RZ, R99 ;  /* 0x000000ffff8c7224 */ /* 0x000fc600078e0063 */
[----:B------:R-:W-:Y:S01]  /*35d10*/  LDS R187, [R252+0x8e880] ;  /* 0x08e88000fcbb7984 */ /* 0x000fe20000000800 */
[C---:B----4-:R-:W-:Y:S08]  /*35d20*/  HMMA.1688.F32.TF32 R224, R28.reuse, R18, R224 ;  /* 0x000000121ce0723c */ /* 0x050ff000000810e0 */
[C---:B---3--:R-:W-:Y:S08]  /*35d30*/  HMMA.1688.F32.TF32 R228, R28.reuse, R22, R228 ;  /* 0x000000161ce4723c */ /* 0x048ff000000810e4 */
[C---:B------:R-:W-:Y:S08]  /*35d40*/  HMMA.1688.F32.TF32 R220, R28.reuse, R14, R220 ;  /* 0x0000000e1cdc723c */ /* 0x040ff000000810dc */
[----:B------:R-:W-:Y:S08]  /*35d50*/  HMMA.1688.F32.TF32 R216, R28, R10, R216 ;  /* 0x0000000a1cd8723c */ /* 0x000ff000000810d8 */
[C---:B--2---:R-:W-:Y:S08]  /*35d60*/  HMMA.1688.F32.TF32 R188, R32.reuse, R14, R188 ;  /* 0x0000000e20bc723c */ /* 0x044ff000000810bc */
[-C--:B------:R-:W-:Y:S08]  /*35d70*/  HMMA.1688.F32.TF32 R192, R32, R18.reuse, R192 ;  /* 0x0000001220c0723c */ /* 0x080ff000000810c0 */
[----:B------:R-:W-:Y:S07]  /*35d80*/  HMMA.1688.F32.TF32 R16, R176, R18, R80 ;  /* 0x00000012b010723c */ /* 0x000fee0000081050 */
[----:B------:R-:W-:Y:S01]  /*35d90*/  STL.64 [R1+0x15f0], R190 ;  /* 0x0015f0be01007387 */ /* 0x000fe20000100a00 */
[----:B------:R-:W-:Y:S03]  /*35da0*/  HMMA.1688.F32.TF32 R212, R28, R6, R212 ;  /* 0x000000061cd4723c */ /* 0x000fe600000810d4 */
[----:B------:R-:W-:Y:S04]  /*35db0*/  STL.64 [R1+0x15e8], R188 ;  /* 0x0015e8bc01007387 */ /* 0x000fe80000100a00 */
[----:B------:R-:W-:Y:S01]  /*35dc0*/  STL.64 [R1+0x1600], R194 ;  /* 0x001600c201007387 */ /* 0x000fe20000100a00 */
[----:B------:R-:W-:Y:S03]  /*35dd0*/  HMMA.1688.F32.TF32 R28, R60, R10, R64 ;  /* 0x0000000a3c1c723c */ /* 0x000fe60000081040 */
[----:B------:R-:W-:Y:S04]  /*35de0*/  STL.64 [R1+0x15f8], R192 ;  /* 0x0015f8c001007387 */ /* 0x000fe80000100a00 */
[----:B------:R-:W-:Y:S01]  /*35df0*/  STL [R1+0x1548], R16 ;  /* 0x0015481001007387 */ /* 0x000fe20000100800 */
[----:B------:R-:W-:-:S02]  /*35e00*/  IMAD.MOV.U32 R64, RZ, RZ, R9 ;  /* 0x000000ffff407224 */ /* 0x000fc400078e0009 */
[----:B------:R-:W-:Y:S01]  /*35e10*/  IMAD.MOV.U32 R65, RZ, RZ, R8 ;  /* 0x000000ffff417224 */ /* 0x000fe200078e0008 */
[----:B------:R-:W-:Y:S01]  /*35e20*/  STL [R1+0x1544], R17 ;  /* 0x0015441101007387 */ /* 0x000fe20000100800 */
[----:B------:R-:W-:Y:S03]  /*35e30*/  HMMA.1688.F32.TF32 R8, R176, R10, R172 ;  /* 0x0000000ab008723c */ /* 0x000fe600000810ac */
[----:B------:R-:W-:Y:S04]  /*35e40*/  STL [R1+0x1540], R18 ;  /* 0x0015401201007387 */ /* 0x000fe80000100800 */
[----:B------:R-:W-:Y:S04]  /*35e50*/  STL [R1+0x153c], R19 ;  /* 0x00153c1301007387 */ /* 0x000fe80000100800 */
[----:B------:R-:W2:Y:S01]  /*35e60*/  LDL.LU R175, [R1+0x438] ;  /* 0x0004380001af7983 */ /* 0x000ea20000300800 */
[-C--:B------:R-:W-:Y:S08]  /*35e70*/  HMMA.1688.F32.TF32 R196, R32, R22.reuse, R196 ;  /* 0x0000001620c4723c */ /* 0x080ff000000810c4 */
[----:B------:R-:W-:Y:S08]  /*35e80*/  HMMA.1688.F32.TF32 R20, R176, R22, R76 ;  /* 0x00000016b014723c */ /* 0x000ff0000008104c */
[-C--:B------:R-:W-:Y:S08]  /*35e90*/  HMMA.1688.F32.TF32 R200, R32, R26.reuse, R200 ;  /* 0x0000001a20c8723c */ /* 0x080ff000000810c8 */
[----:B------:R-:W-:Y:S08]  /*35ea0*/  HMMA.1688.F32.TF32 R24, R176, R26, R72 ;  /* 0x0000001ab018723c */ /* 0x000ff00000081048 */
[-C--:B------:R-:W-:Y:S08]  /*35eb0*/  HMMA.1688.F32.TF32 R204, R32, R38.reuse, R204 ;  /* 0x0000002620cc723c */ /* 0x080ff000000810cc */
[----:B------:R-:W-:Y:S01]  /*35ec0*/  HMMA.1688.F32.TF32 R36, R176, R38, R68 ;  /* 0x00000026b024723c */ /* 0x000fe20000081044 */
[----:B------:R-:W-:Y:S04]  /*35ed0*/  STL [R1+0x1554], R20 ;  /* 0x0015541401007387 */ /* 0x000fe80000100800 */
[----:B------:R-:W-:Y:S04]  /*35ee0*/  STL [R1+0x1550], R21 ;  /* 0x0015501501007387 */ /* 0x000fe80000100800 */
[----:B------:R-:W-:Y:S04]  /*35ef0*/  STL [R1+0x154c], R22 ;  /* 0x00154c1601007387 */ /* 0x000fe80000100800 */
[----:B------:R-:W-:Y:S04]  /*35f00*/  STL [R1+0x1538], R23 ;  /* 0x0015381701007387 */ /* 0x000fe80000100800 */
[----:B------:R-:W-:Y:S04]  /*35f10*/  STL [R1+0x1564], R24 ;  /* 0x0015641801007387 */ /* 0x000fe80000100800 */
[----:B------:R-:W-:Y:S01]  /*35f20*/  STL [R1+0x1560], R25 ;  /* 0x0015601901007387 */ /* 0x000fe20000100800 */
[----:B------:R-:W-:Y:S03]  /*35f30*/  HMMA.1688.F32.TF32 R208, R32, R42, R208 ;  /* 0x0000002a20d0723c */ /* 0x000fe600000810d0 */
[----:B------:R-:W-:Y:S04]  /*35f40*/  STL [R1+0x155c], R26 ;  /* 0x00155c1a01007387 */ /* 0x000fe80000100800 */
[----:B------:R-:W-:Y:S01]  /*35f50*/  STL [R1+0x1558], R27 ;  /* 0x0015581b01007387 */ /* 0x000fe20000100800 */
[C---:B------:R-:W-:Y:S03]  /*35f60*/  HMMA.1688.F32.TF32 R32, R60.reuse, R14, R120 ;  /* 0x0000000e3c20723c */ /* 0x040fe60000081078 */
[----:B------:R-:W-:Y:S04]  /*35f70*/  STL [R1+0x1574], R36 ;  /* 0x0015742401007387 */ /* 0x000fe80000100800 */
[----:B------:R-:W-:Y:S01]  /*35f80*/  STL [R1+0x1570], R37 ;  /* 0x0015702501007387 */ /* 0x000fe20000100800 */
[----:B------:R-:W-:Y:S03]  /*35f90*/  HMMA.1688.F32.TF32 R60, R60, R42, R116 ;  /* 0x0000002a3c3c723c */ /* 0x000fe60000081074 */
[----:B------:R-:W-:Y:S04]  /*35fa0*/  STL [R1+0x156c], R38 ;  /* 0x00156c2601007387 */ /* 0x000fe80000100800 */
[----:B------:R-:W-:Y:S04]  /*35fb0*/  STL [R1+0x1568], R39 ;  /* 0x0015682701007387 */ /* 0x000fe80000100800 */
[----:B------:R-:W3:Y:S04]  /*35fc0*/  LDL.LU R116, [R1+0x2d0] ;  /* 0x0002d00001747983 */ /* 0x000ee80000300800 */
[----:B------:R-:W3:Y:S01]  /*35fd0*/  LDL.LU R117, [R1+0x2d4] ;  /* 0x0002d40001757983 */ /* 0x000ee20000300800 */
[----:B------:R-:W-:Y:S01]  /*35fe0*/  HMMA.1688.F32.TF32 R12, R176, R14, R84 ;  /* 0x0000000eb00c723c */ /* 0x000fe20000081054 */
[----:B------:R-:W-:-:S02]  /*35ff0*/  IMAD.MOV.U32 R66, RZ, RZ, R5 ;  /* 0x000000ffff427224 */ /* 0x000fc400078e0005 */
[----:B------:R-:W-:Y:S02]  /*36000*/  IMAD.MOV.U32 R67, RZ, RZ, R4 ;  /* 0x000000ffff437224 */ /* 0x000fe400078e0004 */
[----:B------:R-:W-:-:S03]  /*36010*/  IMAD.MOV.U32 R118, RZ, RZ, R41 ;  /* 0x000000ffff767224 */ /* 0x000fc600078e0029 */
[C---:B------:R-:W-:Y:S01]  /*36020*/  HMMA.1688.F32.TF32 R4, R176.reuse, R6, R112 ;  /* 0x00000006b004723c */ /* 0x040fe20000081070 */
[----:B------:R-:W-:Y:S01]  /*36030*/  IMAD.MOV.U32 R119, RZ, RZ, R40 ;  /* 0x000000ffff777224 */ /* 0x000fe200078e0028 */
[----:B------:R-:W-:Y:S04]  /*36040*/  LDS R112, [R0+0x8e000] ;  /* 0x08e0000000707984 */ /* 0x000fe80000000800 */
[----:B------:R-:W-:Y:S02]  /*36050*/  LDS R114, [R0+0x8e800] ;  /* 0x08e8000000727984 */ /* 0x000fe40000000800 */
[----:B------:R-:W-:Y:S02]  /*36060*/  HMMA.1688.F32.TF32 R176, R176, R42, R64 ;  /* 0x0000002ab0b0723c */ /* 0x000fe40000081040 */
[----:B------:R-:W-:Y:S04]  /*36070*/  LDS R113, [R2+0x8e000] ;  /* 0x08e0000002717984 */ /* 0x000fe80000000800 */
[----:B------:R-:W-:Y:S11]  /*36080*/  LDS R115, [R2+0x8e800] ;  /* 0x08e8000002737984 */ /* 0x000ff60000000800 */
[----:B------:R-:W-:Y:S06]  /*36090*/  @!UPT UIADD3 URZ, URZ, URZ, URZ ;  /* 0x0000003f3f3ff290 */ /* 0x000fec000fffe03f */
[----:B------:R-:W-:Y:S04]  /*360a0*/  STL [R1+0x1584], R176 ;  /* 0x001584b001007387 */ /* 0x000fe80000100800 */
[----:B------:R-:W-:Y:S04]  /*360b0*/  STL [R1+0x1580], R177 ;  /* 0x001580b101007387 */ /* 0x000fe80000100800 */
[----:B------:R-:W-:Y:S04]  /*360c0*/  STL [R1+0x157c], R178 ;  /* 0x00157cb201007387 */ /* 0x000fe80000100800 */
[----:B------:R-:W-:Y:S04]  /*360d0*/  STL [R1+0x1578], R179 ;  /* 0x001578b301007387 */ /* 0x000fe80000100800 */
[----:B--2---:R-:W1:Y:S04]  /*360e0*/  LDSM.16.M88.4 R84, [R175+0x180] ;  /* 0x00018000af54783b */ /* 0x004e680000000200 */
[----:B------:R-:W2:Y:S04]  /*360f0*/  LDSM.16.M88.4 R80, [R175+0x8180] ;  /* 0x00818000af50783b */ /* 0x000ea80000000200 */
[----:B------:R-:W4:Y:S04]  /*36100*/  LDSM.16.M88.4 R76, [R175+0x10180] ;  /* 0x01018000af4c783b */ /* 0x000f280000000200 */
[----:B------:R-:W4:Y:S04]  /*36110*/  LDSM.16.M88.4 R72, [R175+0x18180] ;  /* 0x01818000af48783b */ /* 0x000f280000000200 */
[----:B------:R-:W4:Y:S04]  /*36120*/  LDSM.16.M88.4 R68, [R175+0x20180] ;  /* 0x02018000af44783b */ /* 0x000f280000000200 */
[----:B------:R-:W4:Y:S04]  /*36130*/  LDSM.16.M88.4 R64, [R175+0x28180] ;  /* 0x02818000af40783b */ /* 0x000f280000000200 */
[----:B------:R-:W4:Y:S04]  /*36140*/  LDSM.16.M88.4 R40, [R175+0x30180] ;  /* 0x03018000af28783b */ /* 0x000f280000000200 */
[----:B------:R-:W3:Y:S04]  /*36150*/  LDSM.16.M88.4 R172, [R175+0x38180] ;  /* 0x03818000afac783b */ /* 0x000ee80000000200 */
[----:B-1----:R-:W-:Y:S04]  /*36160*/  STL [R1+0x158c], R86 ;  /* 0x00158c5601007387 */ /* 0x002fe80000100800 */
[----:B------:R-:W-:Y:S04]  /*36170*/  STL [R1+0x1588], R87 ;  /* 0x0015885701007387 */ /* 0x000fe80000100800 */
[----:B--2---:R-:W-:Y:S04]  /*36180*/  STL [R1+0x1594], R82 ;  /* 0x0015945201007387 */ /* 0x004fe80000100800 */
[----:B------:R-:W-:Y:S04]  /*36190*/  STL [R1+0x1590], R83 ;  /* 0x0015905301007387 */ /* 0x000fe80000100800 */
[----:B----4-:R-:W-:Y:S04]  /*361a0*/  STL [R1+0x159c], R78 ;  /* 0x00159c4e01007387 */ /* 0x010fe80000100800 */
        /* <DEDUP_REMOVED lines=9> */
[----:B---3--:R-:W-:Y:S04]  /*36240*/  STL [R1+0x15c4], R174 ;  /* 0x0015c4ae01007387 */ /* 0x008fe80000100800 */
[----:B------:R-:W-:Y:S04]  /*36250*/  STL [R1+0x15c0], R175 ;  /* 0x0015c0af01007387 */ /* 0x000fe80000100800 */
[----:B------:R-:W2:Y:S04]  /*36260*/  LDL.LU R124, [R1+0x210] ;  /* 0x00021000017c7983 */ /* 0x000ea80000300800 */
[----:B------:R-:W2:Y:S04]  /*36270*/  LDL.LU R125, [R1+0x214] ;  /* 0x00021400017d7983 */ /* 0x000ea80000300800 */
[----:B------:R-:W2:Y:S04]  /*36280*/  LDL.LU R126, [R1+0x218] ;  /* 0x00021800017e7983 */ /* 0x000ea80000300800 */
[----:B------:R-:W2:Y:S01]  /*36290*/  LDL.LU R127, [R1+0x21c] ;  /* 0x00021c00017f7983 */ /* 0x000ea20000300800 */
        /* <DEDUP_REMOVED lines=57> */
[C---:B------:R-:W-:Y:S08]  /*36630*/  HMMA.1688.F32.TF32 R132, R144.reuse, R68, R132 ;  /* 0x000000449084723c */ /* 0x040ff00000081084 */
[C---:B------:R-:W-:Y:S08]  /*36640*/  HMMA.1688.F32.TF32 R136, R144.reuse, R64, R136 ;  /* 0x000000409088723c */ /* 0x040ff00000081088 */
[C---:B------:R-:W-:Y:S08]  /*36650*/  HMMA.1688.F32.TF32 R140, R144.reuse, R40, R140 ;  /* 0x00000028908c723c */ /* 0x040ff0000008108c */
[C---:B--2---:R-:W-:Y:S08]  /*36660*/  HMMA.1688.F32.TF32 R124, R144.reuse, R76, R124 ;  /* 0x0000004c907c723c */ /* 0x044ff0000008107c */
[C---:B---3--:R-:W-:Y:S08]  /*36670*/  HMMA.1688.F32.TF32 R120, R144.reuse, R80, R120 ;  /* 0x000000509078723c */ /* 0x048ff00000081078 */
[----:B----4-:R-:W-:Y:S08]  /*36680*/  HMMA.1688.F32.TF32 R116, R144, R84, R116 ;  /* 0x000000549074723c */ /* 0x010ff00000081074 */
[----:B------:R-:W-:Y:S11]  /*36690*/  HMMA.1688.F32.TF32 R88, R112, R80, R88 ;  /* 0x000000507058723c */ /* 0x000ff60000081058 */
[----:B------:R-:W-:Y:S11]  /*366a0*/  @!UPT UIADD3 URZ, URZ, URZ, URZ ;  /* 0x0000003f3f3ff290 */ /* 0x000ff6000fffe03f */
[----:B------:R-:W-:Y:S01]  /*366b0*/  @!UPT UIADD3 URZ, URZ, URZ, URZ ;  /* 0x0000003f3f3ff290 */ /* 0x000fe2000fffe03f */
[----:B------:R1:W-:Y:S04]  /*366c0*/  STL [R1+0x15e4], R88 ;  /* 0x0015e45801007387 */ /* 0x0003e80000100800 */
[----:B------:R2:W-:Y:S04]  /*366d0*/  STL [R1+0x15e0], R89 ;  /* 0x0015e05901007387 */ /* 0x0005e80000100800 */
[----:B------:R3:W-:Y:S04]  /*366e0*/  STL [R1+0x15dc], R90 ;  /* 0x0015dc5a01007387 */ /* 0x0007e80000100800 */
[----:B------:R2:W-:Y:S01]  /*366f0*/  STL [R1+0x15d8], R91 ;  /* 0x0015d85b01007387 */ /* 0x0005e20000100800 */
[C---:B------:R-:W-:Y:S08]  /*36700*/  HMMA.1688.F32.TF32 R128, R144.reuse, R72, R128 ;  /* 0x000000489080723c */ /* 0x040ff00000081080 */
[----:B------:R-:W-:Y:S01]  /*36710*/  HMMA.1688.F32.TF32 R144, R144, R172, R188 ;  /* 0x000000ac9090723c */ /* 0x000fe200000810bc */
[----:B------:R-:W4:Y:S04]  /*36720*/  LDL.LU R188, [R1+0x160] ;  /* 0x0001600001bc7983 */ /* 0x000f280000300800 */
[----:B------:R-:W4:Y:S04]  /*36730*/  LDL.LU R189, [R1+0x164] ;  /* 0x0001640001bd7983 */ /* 0x000f280000300800 */
        /* <DEDUP_REMOVED lines=8> */
[C---:B------:R-:W-:Y:S01]  /*367c0*/  HMMA.1688.F32.TF32 R16, R180.reuse, R72, R168 ;  /* 0x00000048b410723c */ /* 0x040fe200000810a8 */
[----:B------:R-:W4:Y:S11]  /*367d0*/  LDL.LU R168, [R1+0x150] ;  /* 0x0001500001a87983 */ /* 0x000f360000300800 */
[----:B------:R-:W-:Y:S11]  /*367e0*/  @!UPT UIADD3 URZ, URZ, URZ, URZ ;  /* 0x0000003f3f3ff290 */ /* 0x000ff6000fffe03f */
[----:B------:R-:W-:Y:S04]  /*367f0*/  STL.64 [R1+0x180], R16 ;  /* 0x0001801001007387 */ /* 0x000fe80000100a00 */
[----:B------:R1:W-:Y:S04]  /*36800*/  STL.64 [R1+0x188], R18 ;  /* 0x0001881201007387 */ /* 0x0003e80000100a00 */
        /* <DEDUP_REMOVED lines=11> */
[----:B-1----:R-:W4:Y:S04]  /*368c0*/  LDL.LU R88, [R1+0xe0] ;  /* 0x0000e00001587983 */ /* 0x002f280000300800 */
[----:B--2---:R-:W2:Y:S04]  /*368d0*/  LDL.LU R89, [R1+0xe4] ;  /* 0x0000e40001597983 */ /* 0x004ea80000300800 */
[----:B---3--:R-:W2:Y:S04]  /*368e0*/  LDL.LU R90, [R1+0xe8] ;  /* 0x0000e800015a7983 */ /* 0x008ea80000300800 */
[----:B------:R-:W2:Y:S04]  /*368f0*/  LDL.LU R91, [R1+0xec] ;  /* 0x0000ec00015b7983 */ /* 0x000ea80000300800 */
        /* <DEDUP_REMOVED lines=8> */
[----:B------:R-:W3:Y:S01]  /*36980*/  LDL.LU R195, [R1+0x1c] ;  /* 0x00001c0001c37983 */ /* 0x000ee20000300800 */
[----:B----4-:R-:W-:Y:S03]  /*36990*/  HMMA.1688.F32.TF32 R24, R180, R64, R188 ;  /* 0x00000040b418723c */ /* 0x010fe600000810bc */
[----:B------:R-:W4:Y:S04]  /*369a0*/  LDL.LU R188, [R1] ;  /* 0x0000000001bc7983 */ /* 0x000f280000300800 */
[----:B------:R-:W4:Y:S04]  /*369b0*/  LDL.LU R189, [R1+0x4] ;  /* 0x0000040001bd7983 */ /* 0x000f280000300800 */
[----:B------:R-:W4:Y:S04]  /*369c0*/  LDL.LU R190, [R1+0x8] ;  /* 0x0000080001be7983 */ /* 0x000f280000300800 */
[----:B------:R-:W4:Y:S01]  /*369d0*/  LDL.LU R191, [R1+0xc] ;  /* 0x00000c0001bf7983 */ /* 0x000f220000300800 */
[----:B------:R-:W-:-:S02]  /*369e0*/  IMAD.MOV.U32 R19, RZ, RZ, R22 ;  /* 0x000000ffff137224 */ /* 0x000fc400078e0016 */
[----:B------:R-:W-:Y:S02]  /*369f0*/  IMAD.MOV.U32 R17, RZ, RZ, R20 ;  /* 0x000000ffff117224 */ /* 0x000fe400078e0014 */
[----:B------:R-:W-:-:S04]  /*36a00*/  IMAD.MOV.U32 R18, RZ, RZ, R21 ;  /* 0x000000ffff127224 */ /* 0x000fc800078e0015 */
[----:B------:R-:W-:Y:S02]  /*36a10*/  IMAD.MOV.U32 R22, RZ, RZ, R26 ;  /* 0x000000ffff167224 */ /* 0x000fe400078e001a */
[----:B------:R-:W-:Y:S02]  /*36a20*/  IMAD.MOV.U32 R16, RZ, RZ, R27 ;  /* 0x000000ffff107224 */ /* 0x000fe400078e001b */
[----:B------:R-:W-:Y:S02]  /*36a30*/  IMAD.MOV.U32 R20, RZ, RZ, R24 ;  /* 0x000000ffff147224 */ /* 0x000fe400078e0018 */
[----:B------:R-:W-:Y:S01]  /*36a40*/  IMAD.MOV.U32 R21, RZ, RZ, R25 ;  /* 0x000000ffff157224 */ /* 0x000fe200078e0019 */
[C---:B--2---:R-:W-:Y:S11]  /*36a50*/  HMMA.1688.F32.TF32 R88, R184.reuse, R80, R88 ;  /* 0x00000050b858723c */ /* 0x044ff60000081058 */
[----:B------:R-:W-:Y:S11]  /*36a60*/  @!UPT UIADD3 URZ, URZ, URZ, URZ ;  /* 0x0000003f3f3ff290 */ /* 0x000ff6000fffe03f */
[----:B------:R-:W-:Y:S02]  /*36a70*/  @!UPT UIADD3 URZ, URZ, URZ, URZ ;  /* 0x0000003f3f3ff290 */ /* 0x000fe4000fffe03f */
[----:B------:R-:W-:Y:S01]  /*36a80*/  IMAD.MOV.U32 R82, RZ, RZ, R88 ;  /* 0x000000ffff527224 */ /* 0x000fe200078e0058 */
[----:B------:R-:W-:Y:S01]  /*36a90*/  MOV R86, R90 ;  /* 0x0000005a00567202 */ /* 0x000fe20000000f00 */
[----:B------:R-:W-:Y:S02]  /*36aa0*/  IMAD.MOV.U32 R83, RZ, RZ, R89 ;  /* 0x000000ffff537224 */ /* 0x000fe400078e0059 */
[----:B------:R-:W-:Y:S02]  /*36ab0*/  IMAD.MOV.U32 R87, RZ, RZ, R91 ;  /* 0x000000ffff577224 */ /* 0x000fe400078e005b */
[----:B---3--:R-:W-:Y:S08]  /*36ac0*/  HMMA.1688.F32.TF32 R88, R184, R76, R160 ;  /* 0x0000004cb858723c */ /* 0x008ff000000810a0 */
[----:B------:R-:W-:Y:S11]  /*36ad0*/  HMMA.1688.F32.TF32 R168, R180, R40, R168 ;  /* 0x00000028b4a8723c */ /* 0x000ff600000810a8 */
[----:B------:R-:W-:Y:S05]  /*36ae0*/  @!UPT UIADD3 URZ, URZ, URZ, URZ ;  /* 0x0000003f3f3ff290 */ /* 0x000fea000fffe03f */
[----:B------:R-:W-:Y:S02]  /*36af0*/  IMAD.MOV.U32 R74, RZ, RZ, R88 ;  /* 0x000000ffff4a7224 */ /* 0x000fe400078e0058 */
[----:B------:R-:W-:Y:S02]  /*36b00*/  IMAD.MOV.U32 R75, RZ, RZ, R89 ;  /* 0x000000ffff4b7224 */ /* 0x000fe400078e0059 */
[----:B------:R-:W-:Y:S02]  /*36b10*/  IMAD.MOV.U32 R78, RZ, RZ, R90 ;  /* 0x000000ffff4e7224 */ /* 0x000fe400078e005a */
[----:B------:R-:W-:Y:S02]  /*36b20*/  IMAD.MOV.U32 R79, RZ, RZ, R91 ;  /* 0x000000ffff4f7224 */ /* 0x000fe400078e005b */
[----:B------:R-:W-:Y:S01]  /*36b30*/  HMMA.1688.F32.TF32 R88, R184, R72, R192 ;  /* 0x00000048b858723c */ /* 0x000fe200000810c0 */
[----:B------:R-:W-:Y:S01]  /*36b40*/  IMAD.MOV.U32 R26, RZ, RZ, R170 ;  /* 0x000000ffff1a7224 */ /* 0x000fe200078e00aa */
[----:B------:R-:W-:Y:S01]  /*36b50*/  MOV R25, R169 ;  /* 0x000000a900197202 */ /* 0x000fe20000000f00 */
[----:B------:R-:W-:-:S02]  /*36b60*/  IMAD.MOV.U32 R27, RZ, RZ, R171 ;  /* 0x000000ffff1b7224 */ /* 0x000fc400078e00ab */
[----:B------:R-:W-:Y:S01]  /*36b70*/  IMAD.MOV.U32 R24, RZ, RZ, R168 ;  /* 0x000000ffff187224 */ /* 0x000fe200078e00a8 */
[----:B------:R-:W2:Y:S04]  /*36b80*/  LDL.LU.64 R170, [R1+0x1620] ;  /* 0x0016200001aa7983 */ /* 0x000ea80000300a00 */
[----:B------:R-:W2:Y:S11]  /*36b90*/  LDL.LU.64 R168, [R1+0x1618] ;  /* 0x0016180001a87983 */ /* 0x000eb60000300a00 */
[----:B------:R-:W-:Y:S03]  /*36ba0*/  @!UPT UIADD3 URZ, URZ, URZ, URZ ;  /* 0x0000003f3f3ff290 */ /* 0x000fe6000fffe03f */
[----:B------:R-:W-:Y:S02]  /*36bb0*/  IMAD.MOV.U32 R66, RZ, RZ, R88 ;  /* 0x000000ffff427224 */ /* 0x000fe400078e0058 */
[----:B------:R-:W-:Y:S02]  /*36bc0*/  IMAD.MOV.U32 R67, RZ, RZ, R89 ;  /* 0x000000ffff437224 */ /* 0x000fe400078e0059 */
[----:B------:R-:W-:Y:S02]  /*36bd0*/  IMAD.MOV.U32 R70, RZ, RZ, R90 ;  /* 0x000000ffff467224 */ /* 0x000fe400078e005a */
[----:B------:R-:W-:Y:S02]  /*36be0*/  IMAD.MOV.U32 R71, RZ, RZ, R91 ;  /* 0x000000ffff477224 */ /* 0x000fe400078e005b */
[----:B----4-:R-:W-:Y:S07]  /*36bf0*/  HMMA.1688.F32.TF32 R88, R184, R68, R188 ;  /* 0x00000044b858723c */ /* 0x010fee00000810bc */
[----:B------:R-:W-:-:S02]  /*36c00*/  IMAD.MOV.U32 R188, RZ, RZ, R249 ;  /* 0x000000ffffbc7224 */ /* 0x000fc400078e00f9 */
[----:B------:R-:W3:Y:S01]  /*36c10*/  LDL.LU R249, [R1+0x1614] ;  /* 0x0016140001f97983 */ /* 0x000ee20000300800 */
[----:B------:R-:W-:Y:S02]  /*36c20*/  IMAD.MOV.U32 R189, RZ, RZ, R250 ;  /* 0x000000ffffbd7224 */ /* 0x000fe400078e00fa */
[----:B------:R-:W-:Y:S01]  /*36c30*/  IMAD.MOV.U32 R190, RZ, RZ, R251 ;  /* 0x000000ffffbe7224 */ /* 0x000fe200078e00fb */
[----:B------:R-:W3:Y:S04]  /*36c40*/  LDL.LU R250, [R1+0x1610] ;  /* 0x0016100001fa7983 */ /* 0x000ee80000300800 */
[----:B------:R-:W3:Y:S01]  /*36c50*/  LDL.LU R251, [R1+0x160c] ;  /* 0x00160c0001fb7983 */ /* 0x000ee20000300800 */
[----:B------:R-:W-:-:S03]  /*36c60*/  IMAD.MOV.U32 R191, RZ, RZ, R167 ;  /* 0x000000ffffbf7224 */ /* 0x000fc600078e00a7 */
[----:B------:R-:W4:Y:S04]  /*36c70*/  LDL.LU R167, [R1+0x1608] ;  /* 0x0016080001a77983 */ /* 0x000f280000300800 */
[----:B------:R-:W2:Y:S04]  /*36c80*/  LDL.LU R192, [R1+0x260] ;  /* 0x0002600001c07983 */ /* 0x000ea80000300800 */
[----:B------:R-:W2:Y:S04]  /*36c90*/  LDL.LU R193, [R1+0x264] ;  /* 0x0002640001c17983 */ /* 0x000ea80000300800 */
[----:B------:R-:W2:Y:S04]  /*36ca0*/  LDL.LU R194, [R1+0x268] ;  /* 0x0002680001c27983 */ /* 0x000ea80000300800 */
[----:B------:R-:W2:Y:S01]  /*36cb0*/  LDL.LU R195, [R1+0x26c] ;  /* 0x00026c0001c37983 */ /* 0x000ea20000300800 */
[----:B------:R-:W-:Y:S01]  /*36cc0*/  IMAD.MOV.U32 R174, RZ, RZ, R88 ;  /* 0x000000ffffae7224 */ /* 0x000fe200078e0058 */
[----:B------:R-:W-:Y:S01]  /*36cd0*/  MOV R43, R91 ;  /* 0x0000005b002b7202 */ /* 0x000fe20000000f00 */
[----:B------:R-:W-:Y:S01]  /*36ce0*/  IMAD.MOV.U32 R175, RZ, RZ, R89 ;  /* 0x000000ffffaf7224 */ /* 0x000fe200078e0059 */
[----:B------:R-:W-:Y:S01]  /*36cf0*/  HMMA.1688.F32.TF32 R148, R180, R84, R148 ;  /* 0x00000054b494723c */ /* 0x000fe20000081094 */
[----:B------:R-:W-:-:S07]  /*36d00*/  IMAD.MOV.U32 R42, RZ, RZ, R90 ;  /* 0x000000ffff2a7224 */ /* 0x000fce00078e005a */
[C---:B------:R-:W-:Y:S08]  /*36d10*/  HMMA.1688.F32.TF32 R152, R180.reuse, R80, R152 ;  /* 0x00000050b498723c */ /* 0x040ff00000081098 */
[C---:B------:R-:W-:Y:S08]  /*36d20*/  HMMA.1688.F32.TF32 R156, R180.reuse, R76, R156 ;  /* 0x0000004cb49c723c */ /* 0x040ff0000008109c */
[----:B------:R-:W-:Y:S11]  /*36d30*/  HMMA.1688.F32.TF32 R180, R180, R172, R36 ;  /* 0x000000acb4b4723c */ /* 0x000ff60000081024 */
[----:B------:R-:W-:Y:S11]  /*36d40*/  @!UPT UIADD3 URZ, URZ, URZ, URZ ;  /* 0x0000003f3f3ff290 */ /* 0x000ff6000fffe03f */
[----:B------:R-:W-:Y:S02]  /*36d50*/  @!UPT UIADD3 URZ, URZ, URZ, URZ ;  /* 0x0000003f3f3ff290 */ /* 0x000fe4000fffe03f */
[----:B------:R-:W-:Y:S02]  /*36d60*/  IMAD.MOV.U32 R36, RZ, RZ, R180 ;  /* 0x000000ffff247224 */ /* 0x000fe400078e00b4 */
[----:B------:R-:W-:Y:S02]  /*36d70*/  IMAD.MOV.U32 R37, RZ, RZ, R181 ;  /* 0x000000ffff257224 */ /* 0x000fe400078e00b5 */
[----:B------:R-:W-:Y:S02]  /*36d80*/  IMAD.MOV.U32 R38, RZ, RZ, R182 ;  /* 0x000000ffff267224 */ /* 0x000fe400078e00b6 */
[----:B------:R-:W-:Y:S02]  /*36d90*/  IMAD.MOV.U32 R39, RZ, RZ, R183 ;  /* 0x000000ffff277224 */ /* 0x000fe400078e00b7 */
[C---:B------:R-:W-:Y:S08]  /*36da0*/  HMMA.1688.F32.TF32 R180, R184.reuse, R84, R176 ;  /* 0x00000054b8b4723c */ /* 0x040ff000000810b0 */
[C---:B---3--:R-:W-:Y:S11]  /*36db0*/  HMMA.1688.F32.TF32 R88, R184.reuse, R64, R248 ;  /* 0x00000040b858723c */ /* 0x048ff600000810f8 */
[----:B------:R-:W-:Y:S11]  /*36dc0*/  @!UPT UIADD3 URZ, URZ, URZ, URZ ;  /* 0x0000003f3f3ff290 */ /* 0x000ff6000fffe03f */
[----:B------:R-:W-:Y:S02]  /*36dd0*/  @!UPT UIADD3 URZ, URZ, URZ, URZ ;  /* 0x0000003f3f3ff290 */ /* 0x000fe4000fffe03f */
[----:B------:R-:W-:Y:S02]  /*36de0*/  IMAD.MOV.U32 R251, RZ, RZ, R88 ;  /* 0x000000fffffb7224 */ /* 0x000fe400078e0058 */
[----:B------:R-:W-:Y:S02]  /*36df0*/  IMAD.MOV.U32 R250, RZ, RZ, R89 ;  /* 0x000000fffffa7224 */ /* 0x000fe400078e0059 */
[----:B------:R-:W-:Y:S02]  /*36e00*/  IMAD.MOV.U32 R249, RZ, RZ, R90 ;  /* 0x000000fffff97224 */ /* 0x000fe400078e005a */
[----:B------:R-:W-:Y:S02]  /*36e10*/  IMAD.MOV.U32 R248, RZ, RZ, R91 ;  /* 0x000000fffff87224 */ /* 0x000fe400078e005b */
[C---:B----4-:R-:W-:Y:S08]  /*36e20*/  HMMA.1688.F32.TF32 R88, R184.reuse, R40, R164 ;  /* 0x00000028b858723c */ /* 0x050ff000000810a4 */
[----:B--2---:R-:W-:Y:S01]  /*36e30*/  HMMA.1688.F32.TF32 R164, R184, R172, R168 ;  /* 0x000000acb8a4723c */ /* 0x004fe200000810a8 */
[----:B------:R-:W-:Y:S04]  /*36e40*/  LDS R184, [R0+0x8e100] ;  /* 0x08e1000000b87984 */ /* 0x000fe80000000800 */
[----:B------:R-:W-:Y:S04]  /*36e50*/  LDS R186, [R0+0x8e900] ;  /* 0x08e9000000ba7984 */ /* 0x000fe80000000800 */
[----:B------:R-:W-:Y:S04]  /*36e60*/  LDS R185, [R2+0x8e100] ;  /* 0x08e1000002b97984 */ /* 0x000fe80000000800 */
[----:B------:R-:W1:Y:S01]  /*36e70*/  LDS R187, [R2+0x8e900] ;  /* 0x08e9000002bb7984 */ /* 0x000e620000000800 */
[----:B------:R-:W-:-:S02]  /*36e80*/  IMAD.MOV.U32 R176, RZ, RZ, R180 ;  /* 0x000000ffffb07224 */ /* 0x000fc400078e00b4 */
[----:B------:R-:W-:Y:S01]  /*36e90*/  IMAD.MOV.U32 R177, RZ, RZ, R181 ;  /* 0x000000ffffb17224 */ /* 0x000fe200078e00b5 */
[----:B------:R-:W-:Y:S01]  /*36ea0*/  LDS R180, [R3+0x8e100] ;  /* 0x08e1000003b47984 */ /* 0x000fe20000000800 */
[----:B------:R-:W-:Y:S02]  /*36eb0*/  IMAD.MOV.U32 R178, RZ, RZ, R182 ;  /* 0x000000ffffb27224 */ /* 0x000fe400078e00b6 */
[----:B------:R-:W-:Y:S01]  /*36ec0*/  IMAD.MOV.U32 R179, RZ, RZ, R183 ;  /* 0x000000ffffb37224 */ /* 0x000fe200078e00b7 */
        /* <DEDUP_REMOVED lines=10> */
[----:B------:R-:W-:Y:S04]  /*36f70*/  STL.64 [R1+0x1b0], R192 ;  /* 0x0001b0c001007387 */ /* 0x000fe80000100a00 */
[----:B------:R1:W-:Y:S04]  /*36f80*/  STL.64 [R1+0x1b8], R194 ;  /* 0x0001b8c201007387 */ /* 0x0003e80000100a00 */
[----:B-1----:R-:W4:Y:S04]  /*36f90*/  LDL.LU.64 R194, [R1+0x1600] ;  /* 0x0016000001c27983 */ /* 0x002f280000300a00 */
[----:B------:R-:W4:Y:S04]  /*36fa0*/  LDL.LU.64 R192, [R1+0x15f8] ;  /* 0x0015f80001c07983 */ /* 0x000f280000300a00 */
[----:B------:R-:W-:Y:S04]  /*36fb0*/  STL.64 [R1+0x200], R188 ;  /* 0x000200bc01007387 */ /* 0x000fe80000100a00 */
[----:B------:R1:W-:Y:S04]  /*36fc0*/  STL.64 [R1+0x208], R190 ;  /* 0x000208be01007387 */ /* 0x0003e80000100a00 */
[----:B-1----:R-:W2:Y:S04]  /*36fd0*/  LDL.LU.64 R190, [R1+0x15f0] ;  /* 0x0015f00001be7983 */ /* 0x002ea80000300a00 */
[----:B------:R-:W2:Y:S01]  /*36fe0*/  LDL.LU.64 R188, [R1+0x15e8] ;  /* 0x0015e80001bc7983 */ /* 0x000ea20000300a00 */
[----:B------:R-:W-:Y:S01]  /*36ff0*/  HMMA.1688.F32.TF32 R196, R184, R68, R196 ;  /* 0x00000044b8c4723c */ /* 0x000fe200000810c4 */
[----:B------:R-:W-:Y:S01]  /*37000*/  IMAD.MOV.U32 R160, RZ, RZ, R88 ;  /* 0x000000ffffa07224 */ /* 0x000fe200078e0058 */
[----:B------:R-:W-:Y:S01]  /*37010*/  MOV R88, R164 ;  /* 0x000000a400587202 */ /* 0x000fe20000000f00 */
[----:B------:R-:W-:Y:S01]  /*37020*/  IMAD.MOV.U32 R161, RZ, RZ, R89 ;  /* 0x000000ffffa17224 */ /* 0x000fe200078e0059 */
[----:B------:R-:W-:Y:S01]  /*37030*/  LDS R164, [R3+0x8e180] ;  /* 0x08e1800003a47984 */ /* 0x000fe20000000800 */
[----:B------:R-:W-:-:S02]  /*37040*/  IMAD.MOV.U32 R162, RZ, RZ, R90 ;  /* 0x000000ffffa27224 */ /* 0x000fc400078e005a */
[----:B------:R-:W-:Y:S02]  /*37050*/  IMAD.MOV.U32 R89, RZ, RZ, R165 ;  /* 0x000000ffff597224 */ /* 0x000fe400078e00a5 */
[----:B------:R-:W-:Y:S01]  /*37060*/  IMAD.MOV.U32 R163, RZ, RZ, R91 ;  /* 0x000000ffffa37224 */ /* 0x000fe200078e005b */
[----:B------:R-:W-:Y:S01]  /*37070*/  LDS R165, [R252+0x8e180] ;  /* 0x08e18000fca57984 */ /* 0x000fe20000000800 */
[----:B------:R-:W-:Y:S02]  /*37080*/  IMAD.MOV.U32 R90, RZ, RZ, R166 ;  /* 0x000000ffff5a7224 */ /* 0x000fe400078e00a6 */
[----:B------:R-:W-:Y:S01]  /*37090*/  IMAD.MOV.U32 R91, RZ, RZ, R167 ;  /* 0x000000ffff5b7224 */ /* 0x000fe200078e00a7 */
[----:B------:R-:W-:Y:S04]  /*370a0*/  LDS R166, [R3+0x8e980] ;  /* 0x08e9800003a67984 */ /* 0x000fe80000000800 */
[----:B------:R-:W1:Y:S01]  /*370b0*/  LDS R167, [R252+0x8e980] ;  /* 0x08e98000fca77984 */ /* 0x000e620000000800 */
[C---:B----4-:R-:W-:Y:S08]  /*370c0*/  HMMA.1688.F32.TF32 R192, R184.reuse, R72, R192 ;  /* 0x00000048b8c0723c */ /* 0x050ff000000810c0 */
[C---:B--2---:R-:W-:Y:S11]  /*370d0*/  HMMA.1688.F32.TF32 R188, R184.reuse, R76, R188 ;  /* 0x0000004cb8bc723c */ /* 0x044ff600000810bc */
[----:B------:R-:W-:Y:S11]  /*370e0*/  @!UPT UIADD3 URZ, URZ, URZ, URZ ;  /* 0x0000003f3f3ff290 */ /* 0x000ff6000fffe03f */
[----:B------:R-:W-:Y:S01]  /*370f0*/  @!UPT UIADD3 URZ, URZ, URZ, URZ ;  /* 0x0000003f3f3ff290 */ /* 0x000fe2000fffe03f */
[----:B------:R-:W-:Y:S04]  /*37100*/  STL.64 [R1+0x1f0], R188 ;  /* 0x0001f0bc01007387 */ /* 0x000fe80000100a00 */
[----:B------:R2:W-:Y:S04]  /*37110*/  STL.64 [R1+0x1f8], R190 ;  /* 0x0001f8be01007387 */ /* 0x0005e80000100a00 */
[----:B------:R-:W-:Y:S04]  /*37120*/  STL.64 [R1+0x1e0], R192 ;  /* 0x0001e0c001007387 */ /* 0x000fe80000100a00 */
[----:B------:R4:W-:Y:S01]  /*37130*/  STL.64 [R1+0x1e8], R194 ;  /* 0x0001e8c201007387 */ /* 0x0009e20000100a00 */
[C---:B--2---:R-:W-:Y:S08]  /*37140*/  HMMA.1688.F32.TF32 R188, R184.reuse, R64, R200 ;  /* 0x00000040b8bc723c */ /* 0x044ff000000810c8 */
[C---:B----4-:R-:W-:Y:S01]  /*37150*/  HMMA.1688.F32.TF32 R192, R184.reuse, R40, R204 ;  /* 0x00000028b8c0723c */ /* 0x050fe200000810cc */
[----:B------:R-:W-:Y:S04]  /*37160*/  STL.64 [R1+0x1d0], R196 ;  /* 0x0001d0c401007387 */ /* 0x000fe80000100a00 */
[----:B------:R-:W-:Y:S11]  /*37170*/  STL.64 [R1+0x1d8], R198 ;  /* 0x0001d8c601007387 */ /* 0x000ff60000100a00 */
[----:B------:R-:W-:Y:S07]  /*37180*/  @!UPT UIADD3 URZ, URZ, URZ, URZ ;  /* 0x0000003f3f3ff290 */ /* 0x000fee000fffe03f */
[----:B------:R-:W-:Y:S04]  /*37190*/  STL [R1+0x1504], R192 ;  /* 0x001504c001007387 */ /* 0x000fe80000100800 */
[----:B------:R-:W-:Y:S04]  /*371a0*/  STL.64 [R1+0x1c0], R188 ;  /* 0x0001c0bc01007387 */ /* 0x000fe80000100a00 */
[----:B------:R2:W-:Y:S02]  /*371b0*/  STL.64 [R1+0x1c8], R190 ;  /* 0x0001c8be01007387 */ /* 0x0005e40000100a00 */
[----:B--2---:R-:W-:Y:S02]  /*371c0*/  HMMA.1688.F32.TF32 R188, R184, R172, R208 ;  /* 0x000000acb8bc723c */ /* 0x004fe400000810d0 */
[----:B------:R-:W-:Y:S04]  /*371d0*/  STL [R1+0x1500], R193 ;  /* 0x001500c101007387 */ /* 0x000fe80000100800 */
[----:B------:R-:W-:Y:S04]  /*371e0*/  STL [R1+0x14fc], R194 ;  /* 0x0014fcc201007387 */ /* 0x000fe80000100800 */
[----:B------:R-:W-:Y:S11]  /*371f0*/  STL [R1+0x14f8], R195 ;  /* 0x0014f8c301007387 */ /* 0x000ff60000100800 */
[----:B------:R-:W-:Y:S03]  /*37200*/  @!UPT UIADD3 URZ, URZ, URZ, URZ ;  /* 0x0000003f3f3ff290 */ /* 0x000fe6000fffe03f */
[----:B------:R-:W-:Y:S02]  /*37210*/  IMAD.MOV.U32 R184, RZ, RZ, R191 ;  /* 0x000000ffffb87224 */ /* 0x000fe400078e00bf */
[----:B------:R-:W-:Y:S02]  /*37220*/  IMAD.MOV.U32 R186, RZ, RZ, R189 ;  /* 0x000000ffffba7224 */ /* 0x000fe400078e00bd */
[----:B------:R-:W-:Y:S02]  /*37230*/  IMAD.MOV.U32 R187, RZ, RZ, R188 ;  /* 0x000000ffffbb7224 */ /* 0x000fe400078e00bc */
[----:B------:R-:W-:Y:S01]  /*37240*/  IMAD.MOV.U32 R185, RZ, RZ, R190 ;  /* 0x000000ffffb97224 */ /* 0x000fe200078e00be */
[----:B------:R-:W-:Y:S04]  /*37250*/  STL [R1+0x1514], R184 ;  /* 0x001514b801007387 */ /* 0x000fe80000100800 */
[----:B------:R-:W-:Y:S01]  /*37260*/  STL [R1+0x1510], R186 ;  /* 0x001510ba01007387 */ /* 0x000fe20000100800 */
[C---:B------:R-:W-:Y:S03]  /*37270*/  HMMA.1688.F32.TF32 R188, R180.reuse, R84, R212 ;  /* 0x00000054b4bc723c */ /* 0x040fe600000810d4 */
[----:B------:R-:W-:Y:S04]  /*37280*/  STL [R1+0x150c], R187 ;  /* 0x00150cbb01007387 */ /* 0x000fe80000100800 */
[----:B------:R2:W-:Y:S02]  /*37290*/  STL [R1+0x1508], R185 ;  /* 0x001508b901007387 */ /* 0x0005e40000100800 */
[C---:B--2---:R-:W-:Y:S11]  /*372a0*/  HMMA.1688.F32.TF32 R184, R180.reuse, R80, R216 ;  /* 0x00000050b4b8723c */ /* 0x044ff600000810d8 */
[----:B------:R-:W-:Y:S03]  /*372b0*/  @!UPT UIADD3 URZ, URZ, URZ, URZ ;  /* 0x0000003f3f3ff290 */ /* 0x000fe6000fffe03f */
[----:B------:R-:W-:Y:S04]  /*372c0*/  STL.64 [R1+0x190], R188 ;  /* 0x000190bc01007387 */ /* 0x000fe80000100a00 */
[----:B------:R2:W-:Y:S02]  /*372d0*/  STL.64 [R1+0x198], R190 ;  /* 0x000198be01007387 */ /* 0x0005e40000100a00 */
[----:B--2---:R-:W-:Y:S04]  /*372e0*/  HMMA.1688.F32.TF32 R188, R180, R72, R224 ;  /* 0x00000048b4bc723c */ /* 0x004fe800000810e0 */
[----:B------:R-:W-:-:S02]  /*372f0*/  IMAD.MOV.U32 R219, RZ, RZ, R184 ;  /* 0x000000ffffdb7224 */ /* 0x000fc400078e00b8 */
[----:B------:R-:W-:Y:S02]  /*37300*/  IMAD.MOV.U32 R218, RZ, RZ, R185 ;  /* 0x000000ffffda7224 */ /* 0x000fe400078e00b9 */
[----:B------:R-:W-:Y:S02]  /*37310*/  IMAD.MOV.U32 R217, RZ, RZ, R186 ;  /* 0x000000ffffd97224 */ /* 0x000fe400078e00ba */
[----:B------:R-:W-:Y:S02]  /*37320*/  IMAD.MOV.U32 R216, RZ, RZ, R187 ;  /* 0x000000ffffd87224 */ /* 0x000fe400078e00bb */
[----:B------:R-:W-:Y:S11]  /*37330*/  HMMA.1688.F32.TF32 R184, R180, R76, R220 ;  /* 0x0000004cb4b8723c */ /* 0x000ff600000810dc */
[----:B------:R-:W-:Y:S11]  /*37340*/  @!UPT UIADD3 URZ, URZ, URZ, URZ ;  /* 0x0000003f3f3ff290 */ /* 0x000ff6000fffe03f */
[----:B------:R-:W-:Y:S02]  /*37350*/  @!UPT UIADD3 URZ, URZ, URZ, URZ ;  /* 0x0000003f3f3ff290 */ /* 0x000fe4000fffe03f */
        /* <DEDUP_REMOVED lines=8> */
[----:B------:R-:W-:Y:S01]  /*373e0*/  HMMA.1688.F32.TF32 R188, R180, R64, R232 ;  /* 0x00000040b4bc723c */ /* 0x000fe200000810e8 */
[----:B------:R2:W-:Y:S04]  /*373f0*/  STL [R1+0x1524], R216 ;  /* 0x001524d801007387 */ /* 0x0005e80000100800 */
[----:B------:R4:W-:Y:S04]  /*37400*/  STL [R1+0x1520], R217 ;  /* 0x001520d901007387 */ /* 0x0009e80000100800 */
[----:B------:R1:W-:Y:S04]  /*37410*/  STL [R1+0x151c], R218 ;  /* 0x00151cda01007387 */ /* 0x0003e80000100800 */
[----:B------:R1:W-:Y:S11]  /*37420*/  STL [R1+0x1518], R219 ;  /* 0x001518db01007387 */ /* 0x0003f60000100800 */
[----:B--2---:R-:W-:-:S02]  /*37430*/  IMAD.MOV.U32 R216, RZ, RZ, R188 ;  /* 0x000000ffffd87224 */ /* 0x004fc400078e00bc */
[----:B----4-:R-:W-:Y:S02]  /*37440*/  IMAD.MOV.U32 R217, RZ, RZ, R189 ;  /* 0x000000ffffd97224 */ /* 0x010fe400078e00bd */
[----:B-1----:R-:W-:Y:S02]  /*37450*/  IMAD.MOV.U32 R218, RZ, RZ, R190 ;  /* 0x000000ffffda7224 */ /* 0x002fe400078e00be */
[----:B------:R-:W-:Y:S02]  /*37460*/  IMAD.MOV.U32 R219, RZ, RZ, R191 ;  /* 0x000000ffffdb7224 */ /* 0x000fe400078e00bf */
[----:B------:R-:W-:Y:S01]  /*37470*/  HMMA.1688.F32.TF32 R188, R180, R40, R236 ;  /* 0x00000028b4bc723c */ /* 0x000fe200000810ec */
[----:B------:R1:W-:Y:S04]  /*37480*/  STL [R1+0x1534], R220 ;  /* 0x001534dc01007387 */ /* 0x0003e80000100800 */
[----:B------:R-:W-:Y:S04]  /*37490*/  STL [R1+0x1530], R221 ;  /* 0x001530dd01007387 */ /* 0x000fe80000100800 */
[----:B------:R2:W-:Y:S04]  /*374a0*/  STL [R1+0x152c], R222 ;  /* 0x00152cde01007387 */ /* 0x0005e80000100800 */
[----:B------:R4:W-:Y:S11]  /*374b0*/  STL [R1+0x1528], R223 ;  /* 0x001528df01007387 */ /* 0x0009f60000100800 */
[----:B-1----:R-:W-:Y:S01]  /*374c0*/  IMAD.MOV.U32 R220, RZ, RZ, R188 ;  /* 0x000000ffffdc7224 */ /* 0x002fe200078e00bc */
[----:B--2---:R-:W-:Y:S01]  /*374d0*/  MOV R222, R190 ;  /* 0x000000be00de7202 */ /* 0x004fe20000000f00 */
[----:B------:R-:W-:-:S02]  /*374e0*/  IMAD.MOV.U32 R221, RZ, RZ, R189 ;  /* 0x000000ffffdd7224 */ /* 0x000fc400078e00bd */
[----:B----4-:R-:W-:Y:S02]  /*374f0*/  IMAD.MOV.U32 R223, RZ, RZ, R191 ;  /* 0x000000ffffdf7224 */ /* 0x010fe400078e00bf */
[C---:B------:R-:W-:Y:S08]  /*37500*/  HMMA.1688.F32.TF32 R188, R180.reuse, R172, R240 ;  /* 0x000000acb4bc723c */ /* 0x040ff000000810f0 */
[----:B------:R-:W-:Y:S08]  /*37510*/  HMMA.1688.F32.TF32 R192, R180, R68, R228 ;  /* 0x00000044b4c0723c */ /* 0x000ff000000810e4 */
[----:B---3--:R-:W-:Y:S08]  /*37520*/  HMMA.1688.F32.TF32 R228, R168, R80, R28 ;  /* 0x00000050a8e4723c */ /* 0x008ff0000008101c */
[----:B------:R-:W-:-:S02]  /*37530*/  IMAD.MOV.U32 R183, RZ, RZ, R188 ;  /* 0x000000ffffb77224 */ /* 0x000fc400078e00bc */
[----:B------:R-:W-:Y:S02]  /*37540*/  IMAD.MOV.U32 R182, RZ, RZ, R189 ;  /* 0x000000ffffb67224 */ /* 0x000fe400078e00bd */
[----:B------:R-:W-:Y:S02]  /*37550*/  IMAD.MOV.U32 R181, RZ, RZ, R190 ;  /* 0x000000ffffb57224 */ /* 0x000fe400078e00be */
[----:B------:R-:W-:Y:S02]  /*37560*/  IMAD.MOV.U32 R180, RZ, RZ, R191 ;  /* 0x000000ffffb47224 */ /* 0x000fe400078e00bf */
[C---:B------:R-:W-:Y:S08]  /*37570*/  HMMA.1688.F32.TF32 R188, R168.reuse, R84, R244 ;  /* 0x00000054a8bc723c */ /* 0x040ff000000810f4 */
[C---:B------:R-:W-:Y:S08]  /*37580*/  HMMA.1688.F32.TF32 R204, R168.reuse, R76, R32 ;  /* 0x0000004ca8cc723c */ /* 0x040ff00000081020 */
[C---:B------:R-:W-:Y:S08]  /*37590*/  HMMA.1688.F32.TF32 R232, R168.reuse, R72, R44 ;  /* 0x00000048a8e8723c */ /* 0x040ff0000008102c */
[C---:B------:R-:W-:Y:S08]  /*375a0*/  HMMA.1688.F32.TF32 R200, R168.reuse, R68, R48 ;  /* 0x00000044a8c8723c */ /* 0x040ff00000081030 */
[C---:B------:R-:W-:Y:S08]  /*375b0*/  HMMA.1688.F32.TF32 R236, R168.reuse, R64, R52 ;  /* 0x00000040a8ec723c */ /* 0x040ff00000081034 */
[----:B------:R-:W-:Y:S01]  /*375c0*/  HMMA.1688.F32.TF32 R208, R168, R40, R56 ;  /* 0x00000028a8d0723c */ /* 0x000fe20000081038 */
[----:B------:R-:W-:Y:S04]  /*375d0*/  STL.64 [R1+0x90], R192 ;  /* 0x000090c001007387 */ /* 0x000fe80000100a00 */
[----:B------:R-:W-:Y:S04]  /*375e0*/  STL.64 [R1+0x98], R194 ;  /* 0x000098c201007387 */ /* 0x000fe80000100a00 */
[----:B------:R1:W-:Y:S04]  /*375f0*/  STL.64 [R1+0x40], R188 ;  /* 0x000040bc01007387 */ /* 0x0003e80000100a00 */
[----:B------:R2:W-:Y:S04]  /*37600*/  STL [R1+0x48], R190 ;  /* 0x000048be01007387 */ /* 0x0005e80000100800 */
[----:B------:R-:W-:Y:S04]  /*37610*/  STL.64 [R1+0x1470], R230 ;  /* 0x001470e601007387 */ /* 0x000fe80000100a00 */
[----:B------:R3:W-:Y:S04]  /*37620*/  STL.64 [R1+0x1468], R228 ;  /* 0x001468e401007387 */ /* 0x0007e80000100a00 */
[----:B------:R-:W-:Y:S04]  /*37630*/  STL.64 [R1+0x1480], R206 ;  /* 0x001480ce01007387 */ /* 0x000fe80000100a00 */
[----:B------:R4:W-:Y:S04]  /*37640*/  STL.64 [R1+0x1478], R204 ;  /* 0x001478cc01007387 */ /* 0x0009e80000100a00 */
[----:B------:R-:W-:Y:S04]  /*37650*/  STL.64 [R1+0x1490], R234 ;  /* 0x001490ea01007387 */ /* 0x000fe80000100a00 */
[----:B------:R1:W-:Y:S04]  /*37660*/  STL.64 [R1+0x1488], R232 ;  /* 0x001488e801007387 */ /* 0x0003e80000100a00 */
[----:B------:R-:W-:Y:S04]  /*37670*/  STL.64 [R1+0x14a0], R202 ;  /* 0x0014a0ca01007387 */ /* 0x000fe80000100a00 */
[----:B------:R2:W-:Y:S04]  /*37680*/  STL.64 [R1+0x1498], R200 ;  /* 0x001498c801007387 */ /* 0x0005e80000100a00 */
[----:B------:R-:W-:Y:S01]  /*37690*/  STL.64 [R1+0x14b0], R238 ;  /* 0x0014b0ee01007387 */ /* 0x000fe20000100a00 */
[----:B-1----:R-:W-:-:S03]  /*376a0*/  IMAD.MOV.U32 R188, RZ, RZ, R88 ;  /* 0x000000ffffbc7224 */ /* 0x002fc600078e0058 */
[----:B------:R1:W-:Y:S01]  /*376b0*/  STL.64 [R1+0x14a8], R236 ;  /* 0x0014a8ec01007387 */ /* 0x0003e20000100a00 */
[----:B------:R-:W-:-:S03]  /*376c0*/  IMAD.MOV.U32 R189, RZ, RZ, R89 ;  /* 0x000000ffffbd7224 */ /* 0x000fc600078e0059 */
[----:B------:R-:W-:Y:S01]  /*376d0*/  STL.64 [R1+0x14c0], R210 ;  /* 0x0014c0d201007387 */ /* 0x000fe20000100a00 */
[----:B------:R-:W-:-:S03]  /*376e0*/  IMAD.MOV.U32 R0, RZ, RZ, R191 ;  /* 0x000000ffff007224 */ /* 0x000fc600078e00bf */
[----:B------:R-:W-:Y:S01]  /*376f0*/  STL.64 [R1+0x14b8], R208 ;  /* 0x0014b8d001007387 */ /* 0x000fe20000100a00 */
[----:B--2---:R-:W-:-:S03]  /*37700*/  IMAD.MOV.U32 R190, RZ, RZ, R90 ;  /* 0x000000ffffbe7224 */ /* 0x004fc600078e005a */
[----:B------:R-:W2:Y:S01]  /*37710*/  LDL.LU R212, [R1+0x434] ;  /* 0x0004340001d47983 */ /* 0x000ea20000300800 */
[----:B------:R-:W-:-:S03]  /*37720*/  MOV R191, R91 ;  /* 0x0000005b00bf7202 */ /* 0x000fc60000000f00 */
        /* <DEDUP_REMOVED lines=9> */
[----:B---3--:R-:W-:-:S03]  /*377c0*/  IMAD.MOV.U32 R228, RZ, RZ, R174 ;  /* 0x000000ffffe47224 */ /* 0x008fc600078e00ae */
[----:B------:R-:W3:Y:S01]  /*377d0*/  LDL.LU R161, [R1+0x15d0] ;  /* 0x0015d00001a17983 */ /* 0x000ee20000300800 */
[----:B------:R-:W-:-:S03]  /*377e0*/  IMAD.MOV.U32 R229, RZ, RZ, R175 ;  /* 0x000000ffffe57224 */ /* 0x000fc600078e00af */
[----:B------:R-:W3:Y:S01]  /*377f0*/  LDL.LU R162, [R1+0x15cc] ;  /* 0x0015cc0001a27983 */ /* 0x000ee20000300800 */
        /* <DEDUP_REMOVED lines=20> */
[----:B----4-:R-:W-:-:S03]  /*37940*/  IMAD.MOV.U32 R204, RZ, RZ, R82 ;  /* 0x000000ffffcc7224 */ /* 0x010fc600078e0052 */
        /* <DEDUP_REMOVED lines=39> */
[----:B-1----:R-:W-:-:S03]  /*37bc0*/  IMAD.MOV.U32 R236, RZ, RZ, R17 ;  /* 0x000000ffffec7224 */ /* 0x002fc600078e0011 */
[----:B------:R-:W4:Y:S01]  /*37bd0*/  LDL.LU R21, [R1+0x1550] ;  /* 0x0015500001157983 */ /* 0x000f220000300800 */
        /* <DEDUP_REMOVED lines=13> */
[C---:B------:R-:W-:Y:S03]  /*37cb0*/  HMMA.1688.F32.TF32 R4, R164.reuse, R84, R4 ;  /* 0x00000054a404723c */ /* 0x040fe60000081004 */
[----:B------:R-:W-:Y:S04]  /*37cc0*/  LDS R53, [R2+0x8f080] ;  /* 0x08f0800002357984 */ /* 0x000fe80000000800 */
[----:B------:R-:W-:Y:S11]  /*37cd0*/  LDS R55, [R2+0x8f880] ;  /* 0x08f8800002377984 */ /* 0x000ff60000000800 */
[----:B------:R-:W-:Y:S06]  /*37ce0*/  @!UPT UIADD3 URZ, URZ, URZ, URZ ;  /* 0x0000003f3f3ff290 */ /* 0x000fec000fffe03f */
[----:B------:R-:W-:Y:S01]  /*37cf0*/  IMAD.MOV.U32 R215, RZ, RZ, R4 ;  /* 0x000000ffffd77224 */ /* 0x000fe200078e0004 */
[----:B------:R-:W-:Y:S01]  /*37d00*/  MOV R85, R6 ;  /* 0x0000000600557202 */ /* 0x000fe20000000f00 */
[----:B------:R-:W-:Y:S02]  /*37d10*/  IMAD.MOV.U32 R213, RZ, RZ, R5 ;  /* 0x000000ffffd57224 */ /* 0x000fe400078e0005 */
[----:B------:R-:W-:Y:S02]  /*37d20*/  IMAD.MOV.U32 R84, RZ, RZ, R7 ;  /* 0x000000ffff547224 */ /* 0x000fe400078e0007 */
[----:B------:R-:W-:Y:S01]  /*37d30*/  HMMA.1688.F32.TF32 R4, R164, R80, R8 ;  /* 0x00000050a404723c */ /* 0x000fe20000081008 */
[----:B------:R-:W-:Y:S01]  /*37d40*/  IMAD.MOV.U32 R224, RZ, RZ, R251 ;  /* 0x000000ffffe07224 */ /* 0x000fe200078e00fb */
[----:B------:R-:W-:Y:S01]  /*37d50*/  LDS R8, [R3+0x8f000] ;  /* 0x08f0000003087984 */ /* 0x000fe20000000800 */
[----:B------:R-:W-:Y:S02]  /*37d60*/  IMAD.MOV.U32 R225, RZ, RZ, R250 ;  /* 0x000000ffffe17224 */ /* 0x000fe400078e00fa */
[----:B------:R-:W-:Y:S01]  /*37d70*/  IMAD.MOV.U32 R226, RZ, RZ, R249 ;  /* 0x000000ffffe27224 */ /* 0x000fe200078e00f9 */
[----:B------:R-:W-:Y:S01]  /*37d80*/  LDS R10, [R3+0x8f800] ;  /* 0x08f80000030a7984 */ /* 0x000fe20000000800 */
[----:B------:R-:W-:Y:S01]  /*37d90*/  IMAD.MOV.U32 R227, RZ, RZ, R248 ;  /* 0x000000ffffe37224 */ /* 0x000fe200078e00f8 */
[----:B------:R-:W-:Y:S02]  /*37da0*/  HMMA.1688.F32.TF32 R60, R168, R172, R60 ;  /* 0x000000aca83c723c */ /* 0x000fe4000008103c */
[----:B------:R-:W-:Y:S04]  /*37db0*/  LDS R9, [R252+0x8f000] ;  /* 0x08f00000fc097984 */ /* 0x000fe80000000800 */
[----:B------:R-:W-:Y:S10]  /*37dc0*/  LDS R11, [R252+0x8f800] ;  /* 0x08f80000fc0b7984 */ /* 0x000ff40000000800 */
[----:B------:R-:W-:-:S02]  /*37dd0*/  IMAD.MOV.U32 R192, RZ, RZ, R4 ;  /* 0x000000ffffc07224 */ /* 0x000fc400078e0004 */
[----:B------:R-:W-:Y:S02]  /*37de0*/  IMAD.MOV.U32 R193, RZ, RZ, R5 ;  /* 0x000000ffffc17224 */ /* 0x000fe400078e0005 */
[----:B------:R-:W-:Y:S02]  /*37df0*/  IMAD.MOV.U32 R194, RZ, RZ, R6 ;  /* 0x000000ffffc27224 */ /* 0x000fe400078e0006 */
[----:B------:R-:W-:Y:S02]  /*37e00*/  IMAD.MOV.U32 R195, RZ, RZ, R7 ;  /* 0x000000ffffc37224 */ /* 0x000fe400078e0007 */
[----:B------:R-:W-:Y:S01]  /*37e10*/  HMMA.1688.F32.TF32 R4, R164, R76, R12 ;  /* 0x0000004ca404723c */ /* 0x000fe2000008100c */
[----:B------:R-:W-:Y:S04]  /*37e20*/  LDS R13, [R2+0x8f000] ;  /* 0x08f00000020d7984 */ /* 0x000fe80000000800 */
[----:B------:R-:W-:Y:S11]  /*37e30*/  LDS R15, [R2+0x8f800] ;  /* 0x08f80000020f7984 */ /* 0x000ff60000000800 */
[----:B------:R-:W-:Y:S08]  /*37e40*/  @!UPT UIADD3 URZ, URZ, URZ, URZ ;  /* 0x0000003f3f3ff290 */ /* 0x000ff0000fffe03f */
[----:B------:R-:W-:Y:S01]  /*37e50*/  IMAD.MOV.U32 R81, RZ, RZ, R4 ;  /* 0x000000ffff517224 */ /* 0x000fe200078e0004 */
[----:B--2---:R-:W-:Y:S04]  /*37e60*/  LDS R12, [R212+0x8f000] ;  /* 0x08f00000d40c7984 */ /* 0x004fe80000000800 */
[----:B------:R-:W-:Y:S01]  /*37e70*/  LDS R14, [R212+0x8f800] ;  /* 0x08f80000d40e7984 */ /* 0x000fe20000000800 */
[----:B------:R-:W-:Y:S02]  /*37e80*/  IMAD.MOV.U32 R80, RZ, RZ, R5 ;  /* 0x000000ffff507224 */ /* 0x000fe400078e0005 */
[----:B------:R-:W-:Y:S01]  /*37e90*/  IMAD.MOV.U32 R77, RZ, RZ, R6 ;  /* 0x000000ffff4d7224 */ /* 0x000fe200078e0006 */
[----:B------:R-:W-:Y:S01]  /*37ea0*/  LDS R52, [R212+0x8f080] ;  /* 0x08f08000d4347984 */ /* 0x000fe20000000800 */
[----:B------:R-:W-:-:S03]  /*37eb0*/  IMAD.MOV.U32 R76, RZ, RZ, R7 ;  /* 0x000000ffff4c7224 */ /* 0x000fc600078e0007 */
[----:B------:R-:W3:Y:S04]  /*37ec0*/  LDS R54, [R212+0x8f880] ;  /* 0x08f88000d4367984 */ /* 0x000ee80000000800 */
        /* <DEDUP_REMOVED lines=8> */
[----:B------:R-:W-:Y:S02]  /*37f50*/  IMAD.MOV.U32 R240, RZ, RZ, R63 ;  /* 0x000000fffff07224 */ /* 0x000fe400078e003f */
[----:B---3--:R-:W-:Y:S08]  /*37f60*/  HMMA.1688.F32.TF32 R60, R52, R66, R200 ;  /* 0x00000042343c723c */ /* 0x008ff000000810c8 */
[----:B----4-:R-:W-:Y:S08]  /*37f70*/  HMMA.1688.F32.TF32 R248, R12, R86, R160 ;  /* 0x000000560cf8723c */ /* 0x010ff000000810a0 */
[C---:B------:R-:W-:Y:S08]  /*37f80*/  HMMA.1688.F32.TF32 R176, R164.reuse, R172, R176 ;  /* 0x000000aca4b0723c */ /* 0x040ff000000810b0 */
[C---:B------:R-:W-:Y:S08]  /*37f90*/  HMMA.1688.F32.TF32 R36, R164.reuse, R40, R36 ;  /* 0x00000028a424723c */ /* 0x040ff00000081024 */
[C---:B------:R-:W-:Y:S08]  /*37fa0*/  HMMA.1688.F32.TF32 R24, R164.reuse, R64, R24 ;  /* 0x00000040a418723c */ /* 0x040ff00000081018 */
[C---:B------:R-:W-:Y:S08]  /*37fb0*/  HMMA.1688.F32.TF32 R244, R164.reuse, R72, R16 ;  /* 0x00000048a4f4723c */ /* 0x040ff00000081010 */
[----:B------:R-:W-:Y:S11]  /*37fc0*/  HMMA.1688.F32.TF32 R20, R164, R68, R20 ;  /* 0x00000044a414723c */ /* 0x000ff60000081014 */
[----:B------:R-:W-:Y:S04]  /*37fd0*/  @!UPT UIADD3 URZ, URZ, URZ, URZ ;  /* 0x0000003f3f3ff290 */ /* 0x000fe8000fffe03f */
[----:B------:R-:W-:Y:S04]  /*37fe0*/  STL.64 [R1+0x1438], R246 ;  /* 0x001438f601007387 */ /* 0x000fe80000100a00 */
[----:B------:R2:W-:Y:S04]  /*37ff0*/  STL.64 [R1+0x1430], R244 ;  /* 0x001430f401007387 */ /* 0x0005e80000100a00 */
[----:B------:R-:W-:Y:S04]  /*38000*/  STL.64 [R1+0x1448], R22 ;  /* 0x0014481601007387 */ /* 0x000fe80000100a00 */
[----:B------:R3:W-:Y:S01]  /*38010*/  STL.64 [R1+0x1440], R20 ;  /* 0x0014401401007387 */ /* 0x0007e20000100a00 */
[C---:B------:R-:W-:Y:S03]  /*38020*/  HMMA.1688.F32.TF32 R160, R52.reuse, R74, R56 ;  /* 0x0000004a34a0723c */ /* 0x040fe60000081038 */
[----:B------:R-:W-:Y:S04]  /*38030*/  STL.64 [R1+0x1458], R26 ;  /* 0x0014581a01007387 */ /* 0x000fe80000100a00 */
[----:B------:R4:W-:Y:S01]  /*38040*/  STL.64 [R1+0x1450], R24 ;  /* 0x0014501801007387 */ /* 0x0009e20000100a00 */
[----:B------:R-:W-:Y:S03]  /*38050*/  HMMA.1688.F32.TF32 R56, R52, R42, R48 ;  /* 0x0000002a3438723c */ /* 0x000fe60000081030 */
[----:B------:R2:W-:Y:S04]  /*38060*/  STL.64 [R1+0x14d0], R38 ;  /* 0x0014d02601007387 */ /* 0x0005e80000100a00 */
[----:B------:R-:W-:Y:S01]  /*38070*/  STL.64 [R1+0x14c8], R36 ;  /* 0x0014c82401007387 */ /* 0x000fe20000100a00 */
[C---:B-1----:R-:W-:Y:S03]  /*38080*/  HMMA.1688.F32.TF32 R48, R4.reuse, R86, R44 ;  /* 0x000000560430723c */ /* 0x042fe6000008102c */
[----:B------:R-:W-:Y:S04]  /*38090*/  STL.64 [R1+0x14e0], R178 ;  /* 0x0014e0b201007387 */ /* 0x000fe80000100a00 */
[----:B------:R-:W-:Y:S01]  /*380a0*/  STL.64 [R1+0x14d8], R176 ;  /* 0x0014d8b001007387 */ /* 0x000fe20000100a00 */
[----:B------:R-:W-:Y:S03]  /*380b0*/  HMMA.1688.F32.TF32 R44, R4, R82, R204 ;  /* 0x00000052042c723c */ /* 0x000fe600000810cc */
[----:B------:R1:W-:Y:S04]  /*380c0*/  STL.64 [R1+0x14f0], R250 ;  /* 0x0014f0fa01007387 */ /* 0x0003e80000100a00 */
[----:B------:R1:W-:Y:S01]  /*380d0*/  STL.64 [R1+0x14e8], R248 ;  /* 0x0014e8f801007387 */ /* 0x0003e20000100a00 */
[----:B------:R-:W-:Y:S01]  /*380e0*/  IMAD.MOV.U32 R204, RZ, RZ, R220 ;  /* 0x000000ffffcc7224 */ /* 0x000fe200078e00dc */
[----:B------:R-:W-:Y:S01]  /*380f0*/  HMMA.1688.F32.TF32 R164, R52, R78, R156 ;  /* 0x0000004e34a4723c */ /* 0x000fe2000008109c */
[----:B------:R-:W-:Y:S01]  /*38100*/  IMAD.MOV.U32 R205, RZ, RZ, R221 ;  /* 0x000000ffffcd7224 */ /* 0x000fe200078e00dd */
[----:B------:R-:W4:Y:S01]  /*38110*/  LDL.LU R220, [R1+0x1534] ;  /* 0x0015340001dc7983 */ /* 0x000f220000300800 */
[----:B------:R-:W-:Y:S01]  /*38120*/  IMAD.MOV.U32 R206, RZ, RZ, R222 ;  /* 0x000000ffffce7224 */ /* 0x000fe200078e00de */
[----:B------:R-:W-:-:S02]  /*38130*/  MOV R207, R223 ;  /* 0x000000df00cf7202 */ /* 0x000fc40000000f00 */
[----:B------:R-:W4:Y:S02]  /*38140*/  LDL.LU R221, [R1+0x1530] ;  /* 0x0015300001dd7983 */ /* 0x000f240000300800 */
[C---:B------:R-:W-:Y:S02]  /*38150*/  HMMA.1688.F32.TF32 R148, R52.reuse, R86, R148 ;  /* 0x000000563494723c */ /* 0x040fe40000081094 */
[----:B------:R-:W4:Y:S04]  /*38160*/  LDL.LU R222, [R1+0x152c] ;  /* 0x00152c0001de7983 */ /* 0x000f280000300800 */
[----:B------:R-:W4:Y:S02]  /*38170*/  LDL.LU R223, [R1+0x1528] ;  /* 0x0015280001df7983 */ /* 0x000f240000300800 */
[C---:B------:R-:W-:Y:S08]  /*38180*/  HMMA.1688.F32.TF32 R152, R52.reuse, R82, R152 ;  /* 0x000000523498723c */ /* 0x040ff00000081098 */
[C---:B------:R-:W-:Y:S08]  /*38190*/  HMMA.1688.F32.TF32 R156, R52.reuse, R70, R236 ;  /* 0x00000046349c723c */ /* 0x040ff000000810ec */
[----:B------:R-:W-:Y:S01]  /*381a0*/  HMMA.1688.F32.TF32 R52, R52, R174, R232 ;  /* 0x000000ae3434723c */ /* 0x000fe200000810e8 */
        /* <DEDUP_REMOVED lines=11> */
[----:B------:R-:W1:Y:S01]  /*38260*/  LDL.LU R184, [R1+0x1514] ;  /* 0x0015140001b87983 */ /* 0x000e620000300800 */
[----:B------:R-:W-:-:S03]  /*38270*/  IMAD.MOV.U32 R239, RZ, RZ, R185 ;  /* 0x000000ffffef7224 */ /* 0x000fc600078e00b9 */
        /* <DEDUP_REMOVED lines=30> */
[----:B--2---:R-:W-:Y:S01]  /*38460*/  IMAD.MOV.U32 R244, RZ, RZ, R192 ;  /* 0x000000fffff47224 */ /* 0x004fe200078e00c0 */
[----:B------:R-:W-:Y:S01]  /*38470*/  LDS R197, [R252+0x8f100] ;  /* 0x08f10000fcc57984 */ /* 0x000fe20000000800 */
[----:B------:R-:W-:Y:S02]  /*38480*/  IMAD.MOV.U32 R245, RZ, RZ, R193 ;  /* 0x000000fffff57224 */ /* 0x000fe400078e00c1 */
[----:B------:R-:W-:Y:S01]  /*38490*/  IMAD.MOV.U32 R246, RZ, RZ, R194 ;  /* 0x000000fffff67224 */ /* 0x000fe200078e00c2 */
[----:B------:R-:W2:Y:S01]  /*384a0*/  LDS R199, [R252+0x8f900] ;  /* 0x08f90000fcc77984 */ /* 0x000ea20000000800 */
[----:B------:R-:W-:-:S03]  /*384b0*/  IMAD.MOV.U32 R247, RZ, RZ, R195 ;  /* 0x000000fffff77224 */ /* 0x000fc600078e00c3 */
[----:B------:R-:W-:Y:S04]  /*384c0*/  LDS R224, [R212+0x8f100] ;  /* 0x08f10000d4e07984 */ /* 0x000fe80000000800 */
[----:B------:R-:W-:Y:S04]  /*384d0*/  LDS R226, [R212+0x8f900] ;  /* 0x08f90000d4e27984 */ /* 0x000fe80000000800 */
[----:B------:R-:W-:Y:S04]  /*384e0*/  LDS R225, [R2+0x8f100] ;  /* 0x08f1000002e17984 */ /* 0x000fe80000000800 */
[----:B------:R-:W1:Y:S01]  /*384f0*/  LDS R227, [R2+0x8f900] ;  /* 0x08f9000002e37984 */ /* 0x000e620000000800 */
[----:B---3--:R-:W-:Y:S01]  /*38500*/  IMAD.MOV.U32 R20, RZ, RZ, R215 ;  /* 0x000000ffff147224 */ /* 0x008fe200078e00d7 */
[----:B----4-:R-:W-:Y:S01]  /*38510*/  MOV R25, R242 ;  /* 0x000000f200197202 */ /* 0x010fe20000000f00 */
[----:B------:R-:W-:Y:S01]  /*38520*/  IMAD.MOV.U32 R21, RZ, RZ, R213 ;  /* 0x000000ffff157224 */ /* 0x000fe200078e00d5 */
[----:B------:R-:W-:Y:S01]  /*38530*/  LDS R212, [R212+0x8f180] ;  /* 0x08f18000d4d47984 */ /* 0x000fe20000000800 */
[----:B------:R-:W-:-:S02]  /*38540*/  IMAD.MOV.U32 R24, RZ, RZ, R243 ;  /* 0x000000ffff187224 */ /* 0x000fc400078e00f3 */
[----:B------:R-:W-:Y:S01]  /*38550*/  IMAD.MOV.U32 R26, RZ, RZ, R241 ;  /* 0x000000ffff1a7224 */ /* 0x000fe200078e00f1 */
[----:B------:R-:W-:Y:S01]  /*38560*/  LDS R215, [R2+0x8f980] ;  /* 0x08f9800002d77984 */ /* 0x000fe20000000800 */
[----:B------:R-:W-:-:S03]  /*38570*/  IMAD.MOV.U32 R27, RZ, RZ, R240 ;  /* 0x000000ffff1b7224 */ /* 0x000fc600078e00f0 */
[----:B------:R-:W3:Y:S04]  /*38580*/  LDS R213, [R2+0x8f180] ;  /* 0x08f1800002d57984 */ /* 0x000ee80000000800 */
[----:B------:R-:W-:Y:S04]  /*38590*/  LDS R242, [R3+0x8f980] ;  /* 0x08f9800003f27984 */ /* 0x000fe80000000800 */
[----:B------:R-:W-:Y:S01]  /*385a0*/  LDS R240, [R3+0x8f180] ;  /* 0x08f1800003f07984 */ /* 0x000fe20000000800 */
[----:B------:R-:W-:Y:S02]  /*385b0*/  IMAD.MOV.U32 R211, RZ, RZ, R220 ;  /* 0x000000ffffd37224 */ /* 0x000fe400078e00dc */
[----:B------:R-:W-:-:S02]  /*385c0*/  IMAD.MOV.U32 R210, RZ, RZ, R221 ;  /* 0x000000ffffd27224 */ /* 0x000fc400078e00dd */
[----:B------:R-:W-:Y:S02]  /*385d0*/  IMAD.MOV.U32 R209, RZ, RZ, R222 ;  /* 0x000000ffffd17224 */ /* 0x000fe400078e00de */
[----:B------:R-:W-:Y:S02]  /*385e0*/  IMAD.MOV.U32 R208, RZ, RZ, R223 ;  /* 0x000000ffffd07224 */ /* 0x000fe400078e00df */
[----:B------:R-:W-:Y:S02]  /*385f0*/  IMAD.MOV.U32 R39, RZ, RZ, R216 ;  /* 0x000000ffff277224 */ /* 0x000fe400078e00d8 */
[----:B-1----:R-:W-:Y:S02]  /*38600*/  IMAD.MOV.U32 R251, RZ, RZ, R184 ;  /* 0x000000fffffb7224 */ /* 0x002fe400078e00b8 */
[----:B------:R-:W-:Y:S01]  /*38610*/  IMAD.MOV.U32 R249, RZ, RZ, R186 ;  /* 0x000000fffff97224 */ /* 0x000fe200078e00ba */
[----:B------:R-:W4:Y:S01]  /*38620*/  LDL.LU R184, [R1+0x1c0] ;  /* 0x0001c00001b87983 */ /* 0x000f220000300800 */
[----:B------:R-:W-:-:S02]  /*38630*/  IMAD.MOV.U32 R248, RZ, RZ, R187 ;  /* 0x000000fffff87224 */ /* 0x000fc400078e00bb */
[----:B------:R-:W-:Y:S02]  /*38640*/  IMAD.MOV.U32 R250, RZ, RZ, R185 ;  /* 0x000000fffffa7224 */ /* 0x000fe400078e00b9 */
[----:B------:R-:W-:Y:S01]  /*38650*/  IMAD.MOV.U32 R38, RZ, RZ, R217 ;  /* 0x000000ffff267224 */ /* 0x000fe200078e00d9 */
[----:B------:R-:W4:Y:S04]  /*38660*/  LDL.LU R185, [R1+0x1c4] ;  /* 0x0001c40001b97983 */ /* 0x000f280000300800 */
        /* <DEDUP_REMOVED lines=12> */
[----:B------:R-:W-:-:S03]  /*38730*/  IMAD.MOV.U32 R37, RZ, RZ, R218 ;  /* 0x000000ffff257224 */ /* 0x000fc600078e00da */
[----:B------:R-:W3:Y:S01]  /*38740*/  LDL.LU R6, [R1+0x208] ;  /* 0x0002080001067983 */ /* 0x000ee20000300800 */
[----:B------:R-:W-:-:S03]  /*38750*/  MOV R36, R219 ;  /* 0x000000db00247202 */ /* 0x000fc60000000f00 */
        /* <DEDUP_REMOVED lines=22> */
[----:B------:R-:W-:Y:S04]  /*388c0*/  LDS R243, [R252+0x8f980] ;  /* 0x08f98000fcf37984 */ /* 0x000fe80000000800 */
[----:B------:R-:W1:Y:S01]  /*388d0*/  LDS R241, [R252+0x8f180] ;  /* 0x08f18000fcf17984 */ /* 0x000e620000000800 */
[C---:B------:R-:W-:Y:S08]  /*388e0*/  HMMA.1688.F32.TF32 R208, R196.reuse, R78, R208 ;  /* 0x0000004ec4d0723c */ /* 0x040ff000000810d0 */
[C---:B------:R-:W-:Y:S08]  /*388f0*/  HMMA.1688.F32.TF32 R236, R196.reuse, R74, R236 ;  /* 0x0000004ac4ec723c */ /* 0x040ff000000810ec */
[C---:B------:R-:W-:Y:S08]  /*38900*/  HMMA.1688.F32.TF32 R232, R196.reuse, R66, R232 ;  /* 0x00000042c4e8723c */ /* 0x040ff000000810e8 */
[----:B------:R-:W-:Y:S08]  /*38910*/  HMMA.1688.F32.TF32 R204, R196, R42, R204 ;  /* 0x0000002ac4cc723c */ /* 0x000ff000000810cc */
[C---:B----4-:R-:W-:Y:S08]  /*38920*/  HMMA.1688.F32.TF32 R184, R224.reuse, R66, R184 ;  /* 0x00000042e0b8723c */ /* 0x050ff000000810b8 */
[C---:B---3--:R-:W-:Y:S08]  /*38930*/  HMMA.1688.F32.TF32 R168, R224.reuse, R74, R168 ;  /* 0x0000004ae0a8723c */ /* 0x048ff000000810a8 */
[C---:B------:R-:W-:Y:S08]  /*38940*/  HMMA.1688.F32.TF32 R220, R224.reuse, R78, R220 ;  /* 0x0000004ee0dc723c */ /* 0x040ff000000810dc */
[C---:B------:R-:W-:Y:S08]  /*38950*/  HMMA.1688.F32.TF32 R4, R224.reuse, R82, R4 ;  /* 0x00000052e004723c */ /* 0x040ff00000081004 */
[-C--:B------:R-:W-:Y:S08]  /*38960*/  HMMA.1688.F32.TF32 R216, R224, R86.reuse, R216 ;  /* 0x00000056e0d8723c */ /* 0x080ff000000810d8 */
[----:B------:R-:W-:Y:S08]  /*38970*/  HMMA.1688.F32.TF32 R176, R196, R86, R176 ;  /* 0x00000056c4b0723c */ /* 0x000ff000000810b0 */
[-C--:B------:R-:W-:Y:S08]  /*38980*/  HMMA.1688.F32.TF32 R180, R224, R70.reuse, R180 ;  /* 0x00000046e0b4723c */ /* 0x080ff000000810b4 */
[----:B------:R-:W-:Y:S08]  /*38990*/  HMMA.1688.F32.TF32 R200, R196, R70, R200 ;  /* 0x00000046c4c8723c */ /* 0x000ff000000810c8 */
[C---:B------:R-:W-:Y:S08]  /*389a0*/  HMMA.1688.F32.TF32 R192, R224.reuse, R42, R192 ;  /* 0x0000002ae0c0723c */ /* 0x040ff000000810c0 */
[-C--:B------:R-:W-:Y:S01]  /*389b0*/  HMMA.1688.F32.TF32 R224, R224, R174.reuse, R248 ;  /* 0x000000aee0e0723c */ /* 0x080fe200000810f8 */
[----:B------:R2:W5:Y:S04]  /*389c0*/  LDL.LU.64 R250, [R1+0x14f0] ;  /* 0x0014f00001fa7983 */ /* 0x0005680000300a00 */
[----:B------:R2:W5:Y:S04]  /*389d0*/  LDL.LU.64 R248, [R1+0x14e8] ;  /* 0x0014e80001f87983 */ /* 0x0005680000300a00 */
[----:B------:R-:W-:Y:S04]  /*389e0*/  STL.64 [R1+0x1d0], R176 ;  /* 0x0001d0b001007387 */ /* 0x000fe80000100a00 */
[----:B------:R3:W-:Y:S01]  /*389f0*/  STL.64 [R1+0x1d8], R178 ;  /* 0x0001d8b201007387 */ /* 0x0007e20000100a00 */
[----:B------:R-:W-:Y:S03]  /*38a00*/  HMMA.1688.F32.TF32 R196, R196, R174, R228 ;  /* 0x000000aec4c4723c */ /* 0x000fe600000810e4 */
[----:B---3--:R-:W3:Y:S04]  /*38a10*/  LDL.LU.64 R178, [R1+0x14e0] ;  /* 0x0014e00001b27983 */ /* 0x008ee80000300a00 */
[----:B------:R-:W3:Y:S04]  /*38a20*/  LDL.LU.64 R176, [R1+0x14d8] ;  /* 0x0014d80001b07983 */ /* 0x000ee80000300a00 */
[----:B------:R-:W-:Y:S04]  /*38a30*/  STL.64 [R1+0x1c0], R36 ;  /* 0x0001c02401007387 */ /* 0x000fe80000100a00 */
[----:B------:R4:W-:Y:S04]  /*38a40*/  STL.64 [R1+0x1c8], R38 ;  /* 0x0001c82601007387 */ /* 0x0009e80000100a00 */
[----:B----4-:R-:W4:Y:S04]  /*38a50*/  LDL.LU.64 R38, [R1+0x14d0] ;  /* 0x0014d00001267983 */ /* 0x010f280000300a00 */
[----:B------:R-:W4:Y:S04]  /*38a60*/  LDL.LU.64 R36, [R1+0x14c8] ;  /* 0x0014c80001247983 */ /* 0x000f280000300a00 */
[----:B------:R-:W-:Y:S04]  /*38a70*/  STL.64 [R1+0x1b0], R208 ;  /* 0x0001b0d001007387 */ /* 0x000fe80000100a00 */
[----:B------:R1:W-:Y:S04]  /*38a80*/  STL.64 [R1+0x1b8], R210 ;  /* 0x0001b8d201007387 */ /* 0x0003e80000100a00 */
[----:B-1----:R-:W2:Y:S04]  /*38a90*/  LDL.LU.64 R210, [R1+0x14c0] ;  /* 0x0014c00001d27983 */ /* 0x002ea80000300a00 */
[----:B------:R-:W2:Y:S04]  /*38aa0*/  LDL.LU.64 R208, [R1+0x14b8] ;  /* 0x0014b80001d07983 */ /* 0x000ea80000300a00 */
[----:B------:R-:W-:Y:S04]  /*38ab0*/  STL.64 [R1+0x110], R236 ;  /* 0x000110ec01007387 */ /* 0x000fe80000100a00 */
[----:B------:R1:W-:Y:S04]  /*38ac0*/  STL.64 [R1+0x118], R238 ;  /* 0x000118ee01007387 */ /* 0x0003e80000100a00 */
[----:B-1----:R-:W3:Y:S04]  /*38ad0*/  LDL.LU.64 R238, [R1+0x14b0] ;  /* 0x0014b00001ee7983 */ /* 0x002ee80000300a00 */
[----:B------:R-:W3:Y:S04]  /*38ae0*/  LDL.LU.64 R236, [R1+0x14a8] ;  /* 0x0014a80001ec7983 */ /* 0x000ee80000300a00 */
[----:B------:R-:W-:Y:S04]  /*38af0*/  STL.64 [R1+0x100], R200 ;  /* 0x000100c801007387 */ /* 0x000fe80000100a00 */
[----:B------:R1:W-:Y:S04]  /*38b00*/  STL.64 [R1+0x108], R202 ;  /* 0x000108ca01007387 */ /* 0x0003e80000100a00 */
[----:B-1----:R-:W4:Y:S04]  /*38b10*/  LDL.LU.64 R202, [R1+0x14a0] ;  /* 0x0014a00001ca7983 */ /* 0x002f280000300a00 */
[----:B------:R-:W4:Y:S04]  /*38b20*/  LDL.LU.64 R200, [R1+0x1498] ;  /* 0x0014980001c87983 */ /* 0x000f280000300a00 */
        /* <DEDUP_REMOVED lines=8> */
[----:B------:R-:W4:Y:S04]  /*38bb0*/  LDL.LU.64 R230, [R1+0x1470] ;  /* 0x0014700001e67983 */ /* 0x000f280000300a00 */
[----:B------:R-:W4:Y:S04]  /*38bc0*/  LDL.LU.64 R228, [R1+0x1468] ;  /* 0x0014680001e47983 */ /* 0x000f280000300a00 */
[----:B------:R1:W-:Y:S04]  /*38bd0*/  STL.64 [R1+0xd0], R196 ;  /* 0x0000d0c401007387 */ /* 0x0003e80000100a00 */
[----:B------:R1:W-:Y:S04]  /*38be0*/  STL.64 [R1+0xd8], R198 ;  /* 0x0000d8c601007387 */ /* 0x0003e80000100a00 */
[----:B-1----:R-:W4:Y:S04]  /*38bf0*/  LDL.LU R196, [R1+0x40] ;  /* 0x0000400001c47983 */ /* 0x002f280000300800 */
[----:B------:R-:W4:Y:S04]  /*38c00*/  LDL.LU R197, [R1+0x44] ;  /* 0x0000440001c57983 */ /* 0x000f280000300800 */
[----:B------:R-:W4:Y:S01]  /*38c10*/  LDL.LU R198, [R1+0x48] ;  /* 0x0000480001c67983 */ /* 0x000f220000300800 */
[----:B------:R-:W-:-:S02]  /*38c20*/  IMAD.MOV.U32 R199, RZ, RZ, R0 ;  /* 0x000000ffffc77224 */ /* 0x000fc400078e0000 */
[----:B------:R-:W-:Y:S01]  /*38c30*/  IMAD.MOV.U32 R22, RZ, RZ, R85 ;  /* 0x000000ffff167224 */ /* 0x000fe200078e0055 */
[----:B------:R-:W4:Y:S01]  /*38c40*/  LDL.LU R0, [R1+0x1460] ;  /* 0x0014600001007983 */ /* 0x000f220000300800 */
[----:B------:R-:W-:Y:S01]  /*38c50*/  IMAD.MOV.U32 R23, RZ, RZ, R84 ;  /* 0x000000ffff177224 */ /* 0x000fe200078e0054 */
[C---:B--2---:R-:W-:Y:S08]  /*38c60*/  HMMA.1688.F32.TF32 R208, R212.reuse, R42, R208 ;  /* 0x0000002ad4d0723c */ /* 0x044ff000000810d0 */
[C---:B---3--:R-:W-:Y:S08]  /*38c70*/  HMMA.1688.F32.TF32 R236, R212.reuse, R66, R236 ;  /* 0x00000042d4ec723c */ /* 0x048ff000000810ec */
[C---:B----4-:R-:W-:Y:S08]  /*38c80*/  HMMA.1688.F32.TF32 R200, R212.reuse, R70, R200 ;  /* 0x00000046d4c8723c */ /* 0x050ff000000810c8 */
[C---:B------:R-:W-:Y:S08]  /*38c90*/  HMMA.1688.F32.TF32 R232, R212.reuse, R74, R232 ;  /* 0x0000004ad4e8723c */ /* 0x040ff000000810e8 */
[C---:B------:R-:W-:Y:S08]  /*38ca0*/  HMMA.1688.F32.TF32 R204, R212.reuse, R78, R204 ;  /* 0x0000004ed4cc723c */ /* 0x040ff000000810cc */
[C---:B------:R-:W-:Y:S08]  /*38cb0*/  HMMA.1688.F32.TF32 R228, R212.reuse, R82, R228 ;  /* 0x00000052d4e4723c */ /* 0x040ff000000810e4 */
[-C--:B------:R-:W-:Y:S08]  /*38cc0*/  HMMA.1688.F32.TF32 R196, R212, R86.reuse, R196 ;  /* 0x00000056d4c4723c */ /* 0x080ff000000810c4 */
[----:B------:R-:W-:Y:S08]  /*38cd0*/  HMMA.1688.F32.TF32 R84, R240, R86, R20 ;  /* 0x00000056f054723c */ /* 0x000ff00000081014 */
[----:B------:R-:W-:Y:S01]  /*38ce0*/  HMMA.1688.F32.TF32 R212, R212, R174, R24 ;  /* 0x000000aed4d4723c */ /* 0x000fe20000081018 */
[----:B------:R-:W2:Y:S04]  /*38cf0*/  LDL.LU.64 R26, [R1+0x1458] ;  /* 0x00145800011a7983 */ /* 0x000ea80000300a00 */
[----:B------:R-:W2:Y:S04]  /*38d00*/  LDL.LU.64 R24, [R1+0x1450] ;  /* 0x0014500001187983 */ /* 0x000ea80000300a00 */
[----:B------:R-:W3:Y:S04]  /*38d10*/  LDL.LU.64 R22, [R1+0x1448] ;  /* 0x0014480001167983 */ /* 0x000ee80000300a00 */
[----:B------:R-:W3:Y:S04]  /*38d20*/  LDL.LU.64 R20, [R1+0x1440] ;  /* 0x0014400001147983 */ /* 0x000ee80000300a00 */
[----:B------:R1:W-:Y:S04]  /*38d30*/  STL.64 [R1+0x50], R84 ;  /* 0x0000505401007387 */ /* 0x0003e80000100a00 */
[----:B------:R4:W-:Y:S01]  /*38d40*/  STL.64 [R1+0x58], R86 ;  /* 0x0000585601007387 */ /* 0x0009e20000100a00 */
[----:B-1----:R-:W-:-:S02]  /*38d50*/  IMAD.MOV.U32 R84, RZ, RZ, R81 ;  /* 0x000000ffff547224 */ /* 0x002fc400078e0051 */
[----:B------:R-:W-:Y:S02]  /*38d60*/  IMAD.MOV.U32 R85, RZ, RZ, R80 ;  /* 0x000000ffff557224 */ /* 0x000fe400078e0050 */
[----:B------:R-:W-:Y:S01]  /*38d70*/  HMMA.1688.F32.TF32 R80, R240, R82, R244 ;  /* 0x00000052f050723c */ /* 0x000fe200000810f4 */
[----:B------:R-:W2:Y:S04]  /*38d80*/  LDL.LU.64 R246, [R1+0x1438] ;  /* 0x0014380001f67983 */ /* 0x000ea80000300a00 */
[----:B------:R-:W2:Y:S01]  /*38d90*/  LDL.LU.64 R244, [R1+0x1430] ;  /* 0x0014300001f47983 */ /* 0x000ea20000300a00 */
[----:B----4-:R-:W-:Y:S02]  /*38da0*/  IMAD.MOV.U32 R86, RZ, RZ, R77 ;  /* 0x000000ffff567224 */ /* 0x010fe400078e004d */
[----:B------:R-:W-:-:S07]  /*38db0*/  IMAD.MOV.U32 R87, RZ, RZ, R76 ;  /* 0x000000ffff577224 */ /* 0x000fce00078e004c */
[----:B------:R-:W-:Y:S08]  /*38dc0*/  HMMA.1688.F32.TF32 R76, R240, R78, R84 ;  /* 0x0000004ef04c723c */ /* 0x000ff00000081054 */
[----:B------:R-:W-:Y:S04]  /*38dd0*/  STL.64 [R1+0x40], R80 ;  /* 0x0000405001007387 */ /* 0x000fe80000100a00 */
[----:B------:R-:W-:Y:S11]  /*38de0*/  STL.64 [R1+0x48], R82 ;  /* 0x0000485201007387 */ /* 0x000ff60000100a00 */
[----:B------:R-:W-:Y:S04]  /*38df0*/  STL.64 [R1+0x30], R76 ;  /* 0x0000304c01007387 */ /* 0x000fe80000100a00 */
[----:B------:R-:W-:Y:S04]  /*38e00*/  STL.64 [R1+0x38], R78 ;  /* 0x0000384e01007387 */ /* 0x000fe80000100a00 */
[----:B------:R-:W4:Y:S04]  /*38e10*/  LDL.LU R2, [R1+0x444] ;  /* 0x0004440001027983 */ /* 0x000f280000300800 */
[----:B------:R-:W4:Y:S01]  /*38e20*/  LDL.LU R69, [R1+0x460] ;  /* 0x0004600001457983 */ /* 0x000f220000300800 */
[----:B------:R-:W-:-:S03]  /*38e30*/  UIMAD UR6, UR4, -0x80, UR5 ;  /* 0xffffff80040678a4 */ /* 0x000fc6000f8e0205 */
[----:B------:R-:W-:Y:S01]  /*38e40*/  BAR.SYNC.DEFER_BLOCKING 0x0 ;  /* 0x0000000000007b1d */ /* 0x000fe20000010000 */
[C---:B--2---:R-:W-:Y:S11]  /*38e50*/  HMMA.1688.F32.TF32 R72, R240.reuse, R74, R244 ;  /* 0x0000004af048723c */ /* 0x044ff600000810f4 */
[----:B------:R-:W-:Y:S11]  /*38e60*/  @!UPT UIADD3 URZ, URZ, URZ, URZ ;  /* 0x0000003f3f3ff290 */ /* 0x000ff6000fffe03f */
[----:B------:R-:W-:Y:S01]  /*38e70*/  @!UPT UIADD3 URZ, URZ, URZ, URZ ;  /* 0x0000003f3f3ff290 */ /* 0x000fe2000fffe03f */
[----:B------:R-:W-:Y:S04]  /*38e80*/  STL.64 [R1+0x20], R72 ;  /* 0x0000204801007387 */ /* 0x000fe80000100a00 */
[----:B------:R-:W-:Y:S04]  /*38e90*/  STL.64 [R1+0x28], R74 ;  /* 0x0000284a01007387 */ /* 0x000fe80000100a00 */
[----:B------:R-:W2:Y:S01]  /*38ea0*/  LDL.LU R68, [R1+0x464] ;  /* 0x0004640001447983 */ /* 0x000ea20000300800 */
[C---:B---3--:R-:W-:Y:S03]  /*38eb0*/  HMMA.1688.F32.TF32 R20, R240.reuse, R70, R20 ;  /* 0x00000046f014723c */ /* 0x048fe60000081014 */
[----:B------:R-:W1:Y:S04]  /*38ec0*/  S2R R85, SR_TID.X ;  /* 0x0000000000557919 */ /* 0x000e680000002100 */
[----:B------:R-:W3:Y:S01]  /*38ed0*/  LDL.LU R65, [R1+0x470] ;  /* 0x0004700001417983 */ /* 0x000ee20000300800 */
[----:B------:R-:W-:Y:S01]  /*38ee0*/  HMMA.1688.F32.TF32 R24, R240, R66, R24 ;  /* 0x00000042f018723c */ /* 0x000fe20000081018 */
[----:B------:R-:W-:Y:S11]  /*38ef0*/  IMAD.MOV.U32 R84, RZ, RZ, 0x7f ;  /* 0x0000007fff547424 */ /* 0x000ff600078e00ff */
[----:B------:R-:W-:Y:S03]  /*38f00*/  @!UPT UIADD3 URZ, URZ, URZ, URZ ;  /* 0x0000003f3f3ff290 */ /* 0x000fe6000fffe03f */
[----:B------:R-:W-:Y:S04]  /*38f10*/  STL.64 [R1+0x10], R20 ;  /* 0x0000101401007387 */ /* 0x000fe80000100a00 */
[----:B------:R1:W-:Y:S01]  /*38f20*/  STL.64 [R1+0x18], R22 ;  /* 0x0000181601007387 */ /* 0x0003e20000100a00 */
[----:B------:R-:W-:-:S03]  /*38f30*/  IADD3 R84, R84, c[0x0][0x180], RZ ;  /* 0x0000600054547a10 */ /* 0x000fc60007ffe0ff */
[----:B-1----:R-:W3:Y:S01]  /*38f40*/  LDL.LU R23, [R1+0x474] ;  /* 0x0004740001177983 */ /* 0x002ee20000300800 */
[----:B------:R-:W-:Y:S01]  /*38f50*/  SHF.R.S32.HI R3, RZ, 0x1f, R84 ;  /* 0x0000001fff037819 */ /* 0x000fe20000011454 */
[----:B------:R-:W-:Y:S02]  /*38f60*/  HMMA.1688.F32.TF32 R36, R240, R42, R36 ;  /* 0x0000002af024723c */ /* 0x000fe40000081024 */
[----:B------:R1:W-:Y:S01]  /*38f70*/  STL.64 [R1], R24 ;  /* 0x0000001801007387 */ /* 0x0003e20000100a00 */
[----:B------:R-:W-:-:S03]  /*38f80*/  LEA.HI R3, R3, R84, RZ, 0x7 ;  /* 0x0000005403037211 */ /* 0x000fc600078f38ff */
[----:B------:R4:W-:Y:S01]  /*38f90*/  STL.64 [R1+0x8], R26 ;  /* 0x0000081a01007387 */ /* 0x0009e20000100a00 */
[----:B------:R-:W-:-:S03]  /*38fa0*/  SHF.R.U32.HI R64, RZ, 0x7, R85 ;  /* 0x00000007ff407819 */ /* 0x000fc60000011655 */
[----:B------:R-:W3:Y:S04]  /*38fb0*/  LDL.LU R42, [R1+0x480] ;  /* 0x00048000012a7983 */ /* 0x000ee80000300800 */
[----:B-1----:R-:W3:Y:S01]  /*38fc0*/  LDL.LU R24, [R1+0x484] ;  /* 0x0004840001187983 */ /* 0x002ee20000300800 */
[----:B------:R-:W-:Y:S02]  /*38fd0*/  SHF.R.S32.HI R3, RZ, 0x7, R3 ;  /* 0x00000007ff037819 */ /* 0x000fe40000011403 */
[----:B------:R-:W-:Y:S02]  /*38fe0*/  SGXT.U32 R64, R64, 0x1 ;  /* 0x000000014040781a */ /* 0x000fe40000000000 */
[----:B------:R-:W-:Y:S02]  /*38ff0*/  MOV R84, c[0x0][0x188] ;  /* 0x0000620000547a02 */ /* 0x000fe40000000f00 */
[----:B------:R-:W-:-:S02]  /*39000*/  IADD3 R3, R3, -0x2, RZ ;  /* 0xfffffffe03037810 */ /* 0x000fc40007ffe0ff */
[----:B------:R-:W-:Y:S01]  /*39010*/  ISETP.GE.AND P1, PT, R64, UR6, PT ;  /* 0x0000000640007c0c */ /* 0x000fe2000bf26270 */
[----:B------:R-:W-:Y:S01]  /*39020*/  IMAD.SHL.U32 R80, R84, 0x80, RZ ;  /* 0x0000008054507824 */ /* 0x000fe200078e00ff */
[----:B----4-:R-:W-:Y:S02]  /*39030*/  IADD3 R2, R2, 0x1, RZ ;  /* 0x0000000102027810 */ /* 0x010fe40007ffe0ff */
[----:B------:R-:W-:Y:S01]  /*39040*/  ISETP.LE.AND P0, PT, R3, UR4, PT ;  /* 0x0000000403007c0c */ /* 0x000fe2000bf03270 */
[----:B------:R-:W-:Y:S01]  /*39050*/  IMAD.SHL.U32 R41, R80, 0x4, RZ ;  /* 0x0000000450297824 */ /* 0x000fe200078e00ff */
[----:B------:R-:W-:Y:S02]  /*39060*/  SEL R3, RZ, 0x4, P1 ;  /* 0x00000004ff037807 */ /* 0x000fe40000800000 */
[----:B------:R-:W-:Y:S02]  /*39070*/  ISETP.GT.AND P1, PT, R2, 0x1, PT ;  /* 0x000000010200780c */ /* 0x000fe40003f24270 */
[----:B------:R-:W-:-:S02]  /*39080*/  SHF.R.S32.HI R40, RZ, 0x1f, R80 ;  /* 0x0000001fff287819 */ /* 0x000fc40000011450 */
[----:B------:R-:W-:Y:S02]  /*39090*/  SEL R66, R2, RZ, !P1 ;  /* 0x000000ff02427207 */ /* 0x000fe40004800000 */
[----:B------:R-:W-:-:S03]  /*390a0*/  SHF.L.U64.HI R40, R80, 0x2, R40 ;  /* 0x0000000250287819 */ /* 0x000fc60000010228 */
[----:B------:R-:W-:Y:S04]  /*390b0*/  STL [R1+0x444], R66 ;  /* 0x0004444201007387 */ /* 0x000fe80000100800 */
[----:B------:R-:W4:Y:S04]  /*390c0*/  LDL.LU R26, [R1+0x494] ;  /* 0x00049400011a7983 */ /* 0x000f280000300800 */
[----:B------:R-:W1:Y:S01]  /*390d0*/  S2R R81, SR_TID.X ;  /* 0x0000000000517919 */ /* 0x000e620000002100 */
[----:B--2---:R-:W-:-:S05]  /*390e0*/  IADD3 R68, P1, R68, R41, RZ ;  /* 0x0000002944447210 */ /* 0x004fca0007f3e0ff */
[----:B------:R-:W-:Y:S01]  /*390f0*/  IMAD.X R69, R69, 0x1, R40, P1 ;  /* 0x0000000145457824 */ /* 0x000fe200008e0628 */
[----:B------:R-:W-:Y:S04]  /*39100*/  STL [R1+0x464], R68 ;  /* 0x0004644401007387 */ /* 0x000fe80000100800 */
[----:B------:R-:W-:Y:S04]  /*39110*/  STL [R1+0x460], R69 ;  /* 0x0004604501007387 */ /* 0x000fe80000100800 */
[----:B------:R-:W2:Y:S01]  /*39120*/  LDL.LU R43, [R1+0x490] ;  /* 0x00049000012b7983 */ /* 0x000ea20000300800 */
[----:B-1----:R-:W-:-:S02]  /*39130*/  LOP3.LUT R84, R81, 0x7f, RZ, 0xc0, !PT ;  /* 0x0000007f51547812 */ /* 0x002fc400078ec0ff */
[----:B------:R-:W-:Y:S02]  /*39140*/  SHF.R.S32.HI R73, RZ, 0x7, R81 ;  /* 0x00000007ff497819 */ /* 0x000fe40000011451 */
[----:B------:R-:W-:Y:S01]  /*39150*/  SEL R3, R3, RZ, !P0 ;  /* 0x000000ff03037207 */ /* 0x000fe20004000000 */
[----:B------:R-:W-:Y:S01]  /*39160*/  IMAD.SHL.U32 R72, R84, 0x4, RZ ;  /* 0x0000000454487824 */ /* 0x000fe200078e00ff */
[----:B------:R-:W2:Y:S04]  /*39170*/  LDL.LU R25, [R1+0x4a4] ;  /* 0x0004a40001197983 */ /* 0x000ea80000300800 */
[----:B------:R-:W1:Y:S01]  /*39180*/  S2R R84, SR_TID.X ;  /* 0x0000000000547919 */ /* 0x000e620000002100 */
[----:B------:R-:W-:Y:S02]  /*39190*/  SGXT R73, R73, 0x1 ;  /* 0x000000014949781a */ /* 0x000fe40000000200 */
[----:B------:R-:W-:-:S02]  /*391a0*/  ISETP.NE.U32.AND P2, PT, R3, RZ, PT ;  /* 0x000000ff0300720c */ /* 0x000fc40003f45070 */
[----:B------:R-:W-:-:S05]  /*391b0*/  LOP3.LUT R72, R72, 0x220, R73, 0x78, !PT ;  /* 0x0000022048487812 */ /* 0x000fca00078e7849 */
[----:B------:R-:W-:Y:S01]  /*391c0*/  IMAD R2, R66, 0x10000, R72 ;  /* 0x0001000042027824 */ /* 0x000fe200078e0248 */
[----:B-1----:R-:W-:-:S04]  /*391d0*/  SHF.R.U32.HI R84, RZ, 0x7, R84 ;  /* 0x00000007ff547819 */ /* 0x002fc80000011654 */
[----:B------:R-:W-:-:S04]  /*391e0*/  SGXT.U32 R84, R84, 0x1 ;  /* 0x000000015454781a */ /* 0x000fc80000000000 */
[----:B------:R-:W-:Y:S02]  /*391f0*/  LOP3.LUT R22, R84, 0x4, RZ, 0xfc, !PT ;  /* 0x0000000454167812 */ /* 0x000fe400078efcff */
[----:B------:R-:W1:Y:S01]  /*39200*/  S2R R84, SR_TID.X ;  /* 0x0000000000547919 */ /* 0x000e620000002100 */
[----:B------:R-:W-:Y:S01]  /*39210*/  IADD3 R3, R2, 0x100000, RZ ;  /* 0x0010000002037810 */ /* 0x000fe20007ffe0ff */
[----:B------:R-:W-:Y:S02]  /*39220*/  IMAD.MOV.U32 R20, RZ, RZ, R68 ;  /* 0x000000ffff147224 */ /* 0x000fe400078e0044 */
[----:B------:R-:W-:Y:S01]  /*39230*/  IMAD.MOV.U32 R21, RZ, RZ, R69 ;  /* 0x000000ffff157224 */ /* 0x000fe200078e0045 */
[----:B------:R-:W-:-:S04]  /*39240*/  ISETP.GE.AND P1, PT, R22, UR6, PT ;  /* 0x0000000616007c0c */ /* 0x000fc8000bf26270 */
[----:B------:R-:W-:Y:S01]  /*39250*/  @!PT LDS RZ, [RZ] ;  /* 0x00000000fffff984 */ /* 0x000fe20000000800 */
[----:B------:R-:W-:Y:S01]  /*39260*/  @!PT LDS RZ, [RZ] ;  /* 0x00000000fffff984 */ /* 0x000fe20000000800 */
[----:B------:R-:W-:Y:S01]  /*39270*/  @!PT LDS RZ, [RZ] ;  /* 0x00000000fffff984 */ /* 0x000fe20000000800 */
[----:B------:R1:W-:Y:S01]  /*39280*/  LDGSTS.E [R3+-0x80000], [R20.64], P2 ;  /* 0x8000000014037fae */ /* 0x0003e20009121848 */
[----:B---3--:R-:W-:-:S05]  /*39290*/  IADD3 R23, P2, R23, R41, RZ ;  /* 0x0000002917177210 */ /* 0x008fca0007f5e0ff */
[----:B------:R-:W-:Y:S01]  /*392a0*/  IMAD.X R65, R65, 0x1, R40, P2 ;  /* 0x0000000141417824 */ /* 0x000fe200010e0628 */
[----:B------:R3:W-:Y:S01]  /*392b0*/  STL [R1+0x474], R23 ;  /* 0x0004741701007387 */ /* 0x0007e20000100800 */
[----:B-1----:R-:W-:-:S03]  /*392c0*/  SEL R3, RZ, 0x4, P1 ;  /* 0x00000004ff037807 */ /* 0x002fc60000800000 */
[----:B------:R-:W-:Y:S01]  /*392d0*/  STL [R1+0x470], R65 ;  /* 0x0004704101007387 */ /* 0x000fe20000100800 */
[----:B------:R-:W-:-:S03]  /*392e0*/  SEL R3, R3, RZ, !P0 ;  /* 0x000000ff03037207 */ /* 0x000fc60004000000 */
[----:B------:R-:W2:Y:S01]  /*392f0*/  LDL.LU R27, [R1+0x4a0] ;  /* 0x0004a000011b7983 */ /* 0x000ea20000300800 */
[----:B------:R-:W-:Y:S02]  /*39300*/  SHF.R.U32.HI R84, RZ, 0x7, R84 ;  /* 0x00000007ff547819 */ /* 0x000fe40000011654 */
[----:B------:R-:W-:Y:S02]  /*39310*/  ISETP.NE.U32.AND P1, PT, R3, RZ, PT ;  /* 0x000000ff0300720c */ /* 0x000fe40003f25070 */
[----:B------:R-:W-:Y:S02]  /*39320*/  IADD3 R24, P2, R24, R41, RZ ;  /* 0x0000002918187210 */ /* 0x000fe40007f5e0ff */
[----:B------:R-:W-:Y:S01]  /*39330*/  SGXT.U32 R84, R84, 0x1 ;  /* 0x000000015454781a */ /* 0x000fe20000000000 */
[----:B------:R-:W-:Y:S01]  /*39340*/  IMAD.MOV.U32 R20, RZ, RZ, R23 ;  /* 0x000000ffff147224 */ /* 0x000fe200078e0017 */
[----:B------:R-:W-:Y:S01]  /*39350*/  IADD3 R3, R2, 0x100000, RZ ;  /* 0x0010000002037810 */ /* 0x000fe20007ffe0ff */
[----:B------:R-:W-:Y:S01]  /*39360*/  IMAD.MOV.U32 R21, RZ, RZ, R65 ;  /* 0x000000ffff157224 */ /* 0x000fe200078e0041 */
[----:B------:R-:W-:Y:S01]  /*39370*/  LOP3.LUT R22, R84, 0x8, RZ, 0xfc, !PT ;  /* 0x0000000854167812 */ /* 0x000fe200078efcff */
[----:B------:R-:W-:Y:S01]  /*39380*/  IMAD.X R42, R42, 0x1, R40, P2 ;  /* 0x000000012a2a7824 */ /* 0x000fe200010e0628 */
[----:B---3--:R-:W3:Y:S04]  /*39390*/  LDL.LU R23, [R1+0x4b4] ;  /* 0x0004b40001177983 */ /* 0x008ee80000300800 */
[----:B------:R1:W-:Y:S01]  /*393a0*/  LDGSTS.E [R3+-0x7f800], [R20.64], P1 ;  /* 0x8080000014037fae */ /* 0x0003e20008921848 */
[----:B------:R-:W-:-:S03]  /*393b0*/  ISETP.GE.AND P1, PT, R22, UR6, PT ;  /* 0x0000000616007c0c */ /* 0x000fc6000bf26270 */
[----:B------:R-:W-:Y:S04]  /*393c0*/  STL [R1+0x484], R24 ;  /* 0x0004841801007387 */ /* 0x000fe80000100800 */
[----:B------:R4:W-:Y:S01]  /*393d0*/  STL [R1+0x480], R42 ;  /* 0x0004802a01007387 */ /* 0x0009e20000100800 */
[----:B-1----:R-:W-:Y:S02]  /*393e0*/  MOV R21, R42 ;  /* 0x0000002a00157202 */ /* 0x002fe40000000f00 */
[----:B------:R-:W-:Y:S01]  /*393f0*/  SEL R3, RZ, 0x4, P1 ;  /* 0x00000004ff037807 */ /* 0x000fe20000800000 */
[----:B----4-:R-:W4:Y:S03]  /*39400*/  LDL.LU R42, [R1+0x4b0] ;  /* 0x0004b000012a7983 */ /* 0x010f260000300800 */
[----:B------:R-:W-:-:S04]  /*39410*/  SEL R3, R3, RZ, !P0 ;  /* 0x000000ff03037207 */ /* 0x000fc80004000000 */
[----:B------:R-:W-:Y:S02]  /*39420*/  ISETP.NE.U32.AND P1, PT, R3, RZ, PT ;  /* 0x000000ff0300720c */ /* 0x000fe40003f25070 */
[----:B------:R-:W-:Y:S01]  /*39430*/  IADD3 R26, P2, R26, R41, RZ ;  /* 0x000000291a1a7210 */ /* 0x000fe20007f5e0ff */
[----:B------:R-:W-:Y:S01]  /*39440*/  IMAD.MOV.U32 R20, RZ, RZ, R24 ;  /* 0x000000ffff147224 */ /* 0x000fe200078e0018 */
[----:B------:R-:W-:Y:S01]  /*39450*/  IADD3 R3, R2, 0x100000, RZ ;  /* 0x0010000002037810 */ /* 0x000fe20007ffe0ff */
[----:B------:R-:W3:Y:S04]  /*39460*/  LDL.LU R24, [R1+0x4c4] ;  /* 0x0004c40001187983 */ /* 0x000ee80000300800 */
[----:B------:R-:W-:Y:S04]  /*39470*/  STL [R1+0x494], R26 ;  /* 0x0004941a01007387 */ /* 0x000fe80000100800 */
[----:B------:R1:W-:Y:S01]  /*39480*/  LDGSTS.E [R3+-0x7f000], [R20.64], P1 ;  /* 0x8100000014037fae */ /* 0x0003e20008921848 */
[----:B--2---:R-:W-:-:S04]  /*39490*/  IMAD.X R43, R43, 0x1, R40, P2 ;  /* 0x000000012b2b7824 */ /* 0x004fc800010e0628 */
[----:B-1----:R-:W-:Y:S01]  /*394a0*/  IMAD.MOV.U32 R21, RZ, RZ, R43 ;  /* 0x000000ffff157224 */ /* 0x002fe200078e002b */
[----:B------:R1:W-:Y:S04]  /*394b0*/  STL [R1+0x490], R43 ;  /* 0x0004902b01007387 */ /* 0x0003e80000100800 */
[----:B-1----:R-:W2:Y:S04]  /*394c0*/  LDL.LU R43, [R1+0x4c0] ;  /* 0x0004c000012b7983 */ /* 0x002ea80000300800 */
[----:B------:R-:W1:Y:S02]  /*394d0*/  S2R R84, SR_TID.X ;  /* 0x0000000000547919 */ /* 0x000e640000002100 */
[----:B-1----:R-:W-:-:S04]  /*394e0*/  SHF.R.U32.HI R84, RZ, 0x7, R84 ;  /* 0x00000007ff547819 */ /* 0x002fc80000011654 */
[----:B------:R-:W-:-:S04]  /*394f0*/  SGXT.U32 R84, R84, 0x1 ;  /* 0x000000015454781a */ /* 0x000fc80000000000 */
[----:B------:R-:W-:Y:S02]  /*39500*/  LOP3.LUT R22, R84, 0xc, RZ, 0xfc, !PT ;  /* 0x0000000c54167812 */ /* 0x000fe400078efcff */
[----:B------:R-:W1:Y:S02]  /*39510*/  S2R R84, SR_TID.X ;  /* 0x0000000000547919 */ /* 0x000e640000002100 */
[----:B------:R-:W-:-:S04]  /*39520*/  ISETP.GE.AND P1, PT, R22, UR6, PT ;  /* 0x0000000616007c0c */ /* 0x000fc8000bf26270 */
[----:B------:R-:W-:-:S04]  /*39530*/  SEL R3, RZ, 0x4, P1 ;  /* 0x00000004ff037807 */ /* 0x000fc80000800000 */
[----:B------:R-:W-:-:S04]  /*39540*/  SEL R3, R3, RZ, !P0 ;  /* 0x000000ff03037207 */ /* 0x000fc80004000000 */
[----:B------:R-:W-:Y:S02]  /*39550*/  ISETP.NE.U32.AND P1, PT, R3, RZ, PT ;  /* 0x000000ff0300720c */ /* 0x000fe40003f25070 */
[----:B-1----:R-:W-:-:S04]  /*39560*/  SHF.R.U32.HI R84, RZ, 0x7, R84 ;  /* 0x00000007ff547819 */ /* 0x002fc80000011654 */
[----:B------:R-:W-:-:S04]  /*39570*/  SGXT.U32 R84, R84, 0x1 ;  /* 0x000000015454781a */ /* 0x000fc80000000000 */
[----:B------:R-:W-:Y:S02]  /*39580*/  LOP3.LUT R22, R84, 0x10, RZ, 0xfc, !PT ;  /* 0x0000001054167812 */ /* 0x000fe400078efcff */
[----:B------:R-:W1:Y:S01]  /*39590*/  S2R R84, SR_TID.X ;  /* 0x0000000000547919 */ /* 0x000e620000002100 */
[----:B------:R-:W-:Y:S01]  /*395a0*/  IADD3 R3, R2, 0x100000, RZ ;  /* 0x0010000002037810 */ /* 0x000fe20007ffe0ff */
[----:B------:R-:W-:Y:S01]  /*395b0*/  IMAD.MOV.U32 R20, RZ, RZ, R26 ;  /* 0x000000ffff147224 */ /* 0x000fe200078e001a */
[----:B------:R-:W-:Y:S01]  /*395c0*/  IADD3 R25, P2, R25, R41, RZ ;  /* 0x0000002919197210 */ /* 0x000fe20007f5e0ff */
[----:B------:R-:W2:Y:S04]  /*395d0*/  LDL.LU R26, [R1+0x4d4] ;  /* 0x0004d400011a7983 */ /* 0x000ea80000300800 */
[----:B------:R4:W-:Y:S01]  /*395e0*/  LDGSTS.E [R3+-0x7e800], [R20.64], P1 ;  /* 0x8180000014037fae */ /* 0x0009e20008921848 */
[----:B------:R-:W-:Y:S01]  /*395f0*/  ISETP.GE.AND P1, PT, R22, UR6, PT ;  /* 0x0000000616007c0c */ /* 0x000fe2000bf26270 */
[----:B------:R-:W-:-:S02]  /*39600*/  IMAD.X R27, R27, 0x1, R40, P2 ;  /* 0x000000011b1b7824 */ /* 0x000fc400010e0628 */
[----:B------:R-:W-:Y:S01]  /*39610*/  STL [R1+0x4a4], R25 ;  /* 0x0004a41901007387 */ /* 0x000fe20000100800 */
[----:B----4-:R-:W-:-:S03]  /*39620*/  SEL R3, RZ, 0x4, P1 ;  /* 0x00000004ff037807 */ /* 0x010fc60000800000 */
[----:B------:R4:W-:Y:S01]  /*39630*/  STL [R1+0x4a0], R27 ;  /* 0x0004a01b01007387 */ /* 0x0009e20000100800 */
[----:B------:R-:W-:Y:S01]  /*39640*/  IMAD.MOV.U32 R21, RZ, RZ, R27 ;  /* 0x000000ffff157224 */ /* 0x000fe200078e001b */
[----:B------:R-:W-:Y:S02]  /*39650*/  SEL R3, R3, RZ, !P0 ;  /* 0x000000ff03037207 */ /* 0x000fe40004000000 */
[----:B-1----:R-:W-:Y:S02]  /*39660*/  SHF.R.U32.HI R84, RZ, 0x7, R84 ;  /* 0x00000007ff547819 */ /* 0x002fe40000011654 */
[----:B------:R-:W-:Y:S01]  /*39670*/  ISETP.NE.U32.AND P1, PT, R3, RZ, PT ;  /* 0x000000ff0300720c */ /* 0x000fe20003f25070 */
[----:B----4-:R-:W4:Y:S01]  /*39680*/  LDL.LU R27, [R1+0x4d0] ;  /* 0x0004d000011b7983 */ /* 0x010f220000300800 */
[----:B---3--:R-:W-:Y:S02]  /*39690*/  IADD3 R23, P2, R23, R41, RZ ;  /* 0x0000002917177210 */ /* 0x008fe40007f5e0ff */
[----:B------:R-:W-:Y:S01]  /*396a0*/  SGXT.U32 R84, R84, 0x1 ;  /* 0x000000015454781a */ /* 0x000fe20000000000 */
[----:B------:R-:W-:Y:S01]  /*396b0*/  IMAD.MOV.U32 R20, RZ, RZ, R25 ;  /* 0x000000ffff147224 */ /* 0x000fe200078e0019 */
[----:B------:R-:W-:Y:S01]  /*396c0*/  IADD3 R3, R2, 0x100000, RZ ;  /* 0x0010000002037810 */ /* 0x000fe20007ffe0ff */
[----:B------:R-:W-:Y:S01]  /*396d0*/  IMAD.X R42, R42, 0x1, R40, P2 ;  /* 0x000000012a2a7824 */ /* 0x000fe200010e0628 */
[----:B------:R-:W-:Y:S01]  /*396e0*/  LOP3.LUT R22, R84, 0x14, RZ, 0xfc, !PT ;  /* 0x0000001454167812 */ /* 0x000fe200078efcff */
[----:B------:R-:W3:Y:S04]  /*396f0*/  LDL.LU R25, [R1+0x4e4] ;  /* 0x0004e40001197983 */ /* 0x000ee80000300800 */
[----:B------:R1:W-:Y:S01]  /*39700*/  LDGSTS.E [R3+-0x7e000], [R20.64], P1 ;  /* 0x8200000014037fae */ /* 0x0003e20008921848 */
[----:B------:R-:W-:-:S03]  /*39710*/  ISETP.GE.AND P1, PT, R22, UR6, PT ;  /* 0x0000000616007c0c */ /* 0x000fc6000bf26270 */
[----:B------:R-:W-:Y:S04]  /*39720*/  STL [R1+0x4b4], R23 ;  /* 0x0004b41701007387 */ /* 0x000fe80000100800 */
[----:B------:R1:W-:Y:S02]  /*39730*/  STL [R1+0x4b0], R42 ;  /* 0x0004b02a01007387 */ /* 0x0003e40000100800 */
[----:B-1----:R-:W-:Y:S01]  /*39740*/  IMAD.MOV.U32 R21, RZ, RZ, R42 ;  /* 0x000000ffff157224 */ /* 0x002fe200078e002a */
[----:B------:R-:W-:Y:S01]  /*39750*/  SEL R3, RZ, 0x4, P1 ;  /* 0x00000004ff037807 */ /* 0x000fe20000800000 */
[----:B------:R-:W3:Y:S03]  /*39760*/  LDL.LU R42, [R1+0x4e0] ;  /* 0x0004e000012a7983 */ /* 0x000ee60000300800 */
        /* <DEDUP_REMOVED lines=30> */
[----:B------:R-:W-:-:S03]  /*39950*/  ISETP.GE.AND P1, PT, R22, UR6, PT ;  /* 0x0000000616007c0c */ /* 0x000fc6000bf26270 */
[----:B------:R-:W-:Y:S01]  /*39960*/  STL [R1+0x4d4], R26 ;  /* 0x0004d41a01007387 */ /* 0x000fe20000100800 */
[----:B----4-:R-:W-:Y:S02]  /*39970*/  IADD3.X R27, R27, R40, RZ, P2, !PT ;  /* 0x000000281b1b7210 */ /* 0x010fe400017fe4ff */
[----:B-1----:R-:W-:-:S03]  /*39980*/  SEL R3, RZ, 0x4, P1 ;  /* 0x00000004ff037807 */ /* 0x002fc60000800000 */
[----:B------:R1:W-:Y:S01]  /*39990*/  STL [R1+0x4d0], R27 ;  /* 0x0004d01b01007387 */ /* 0x0003e20000100800 */
[----:B------:R-:W-:Y:S01]  /*399a0*/  IMAD.MOV.U32 R21, RZ, RZ, R27 ;  /* 0x000000ffff157224 */ /* 0x000fe200078e001b */
[----:B------:R-:W-:Y:S02]  /*399b0*/  SEL R3, R3, RZ, !P0 ;  /* 0x000000ff03037207 */ /* 0x000fe40004000000 */
[----:B------:R-:W-:Y:S02]  /*399c0*/  SHF.R.U32.HI R84, RZ, 0x7, R84 ;  /* 0x00000007ff547819 */ /* 0x000fe40000011654 */
[----:B------:R-:W-:Y:S01]  /*399d0*/  ISETP.NE.U32.AND P1, PT, R3, RZ, PT ;  /* 0x000000ff0300720c */ /* 0x000fe20003f25070 */
[----:B-1----:R-:W4:Y:S01]  /*399e0*/  LDL.LU R27, [R1+0x500] ;  /* 0x00050000011b7983 */ /* 0x002f220000300800 */
[----:B---3--:R-:W-:Y:S02]  /*399f0*/  IADD3 R25, P2, R25, R41, RZ ;  /* 0x0000002919197210 */ /* 0x008fe40007f5e0ff */
[----:B------:R-:W-:Y:S01]  /*39a00*/  SGXT.U32 R84, R84, 0x1 ;  /* 0x000000015454781a */ /* 0x000fe20000000000 */
[----:B------:R-:W-:Y:S01]  /*39a10*/  IMAD.MOV.U32 R20, RZ, RZ, R26 ;  /* 0x000000ffff147224 */ /* 0x000fe200078e001a */
[----:B------:R-:W-:Y:S01]  /*39a20*/  IADD3 R3, R2, 0x100000, RZ ;  /* 0x0010000002037810 */ /* 0x000fe20007ffe0ff */
[----:B------:R-:W3:Y:S01]  /*39a30*/  LDL.LU R26, [R1+0x514] ;  /* 0x00051400011a7983 */ /* 0x000ee20000300800 */
[----:B------:R-:W-:-:S05]  /*39a40*/  LOP3.LUT R22, R84, 0x20, RZ, 0xfc, !PT ;  /* 0x0000002054167812 */ /* 0x000fca00078efcff */
[----:B------:R1:W-:Y:S01]  /*39a50*/  LDGSTS.E [R3+-0x7c800], [R20.64], P1 ;  /* 0x8380000014037fae */ /* 0x0003e20008921848 */
[----:B------:R-:W-:-:S03]  /*39a60*/  IMAD.X R42, R42, 0x1, R40, P2 ;  /* 0x000000012a2a7824 */ /* 0x000fc600010e0628 */
[----:B------:R-:W-:Y:S01]  /*39a70*/  STL [R1+0x4e4], R25 ;  /* 0x0004e41901007387 */ /* 0x000fe20000100800 */
[----:B------:R-:W-:-:S03]  /*39a80*/  ISETP.GE.AND P1, PT, R22, UR6, PT ;  /* 0x0000000616007c0c */ /* 0x000fc6000bf26270 */
        /* <DEDUP_REMOVED lines=36> */
[----:B----4-:R-:W-:Y:S01]  /*39cd0*/  IMAD.X R27, R27, 0x1, R40, P2 ;  /* 0x000000011b1b7824 */ /* 0x010fe200010e0628 */
[----:B-1----:R-:W-:-:S04]  /*39ce0*/  SEL R3, RZ, 0x4, P1 ;  /* 0x00000004ff037807 */ /* 0x002fc80000800000 */
        /* <DEDUP_REMOVED lines=22> */
[----:B------:R-:W-:Y:S02]  /*39e50*/  IADD3 R25, P2, R25, R41, RZ ;  /* 0x0000002919197210 */ /* 0x000fe40007f5e0ff */
[----:B------:R-:W-:Y:S02]  /*39e60*/  IADD3 R3, R2, 0x100000, RZ ;  /* 0x0010000002037810 */ /* 0x000fe40007ffe0ff */
[----:B------:R-:W-:Y:S02]  /*39e70*/  MOV R20, R26 ;  /* 0x0000001a00147202 */ /* 0x000fe40000000f00 */
        /* <DEDUP_REMOVED lines=57> */
[----:B--2---:R-:W-:-:S05]  /*3a210*/  IMAD.X R43, R43, 0x1, R40, P2 ;  /* 0x000000012b2b7824 */ /* 0x004fca00010e0628 */
[----:B------:R2:W-:Y:S01]  /*3a220*/  STL [R1+0x550], R43 ;  /* 0x0005502b01007387 */ /* 0x0005e20000100800 */
[----:B-1----:R-:W-:-:S03]  /*3a230*/  MOV R21, R43 ;  /* 0x0000002b00157202 */ /* 0x002fc60000000f00 */
[----:B--2---:R-:W2:Y:S04]  /*3a240*/  LDL.LU R43, [R1+0x580] ;  /* 0x00058000012b7983 */ /* 0x004ea80000300800 */
        /* <DEDUP_REMOVED lines=89> */
[----:B------:R-:W-:-:S03]  /*3a7e0*/  IADD3.X R42, R42, R40, RZ, P2, !PT ;  /* 0x000000282a2a7210 */ /* 0x000fc600017fe4ff */
        /* <DEDUP_REMOVED lines=25> */
[----:B------:R-:W-:Y:S02]  /*3a980*/  SEL R3, R3, RZ, !P0 ;  /* 0x000000ff03037207 */ /* 0x000fe40004000000 */
[----:B-1----:R-:W-:-:S04]  /*3a990*/  SHF.R.U32.HI R84, RZ, 0x7, R84 ;  /* 0x00000007ff547819 */ /* 0x002fc80000011654 */
[----:B------:R-:W-:-:S04]  /*3a9a0*/  SGXT.U32 R84, R84, 0x1 ;  /* 0x000000015454781a */ /* 0x000fc80000000000 */
[----:B------:R-:W-:Y:S02]  /*3a9b0*/  LOP3.LUT R22, R84, 0x58, RZ, 0xfc, !PT ;  /* 0x0000005854167812 */ /* 0x000fe400078efcff */
[----:B------:R-:W1:Y:S01]  /*3a9c0*/  S2R R84, SR_TID.X ;  /* 0x0000000000547919 */ /* 0x000e620000002100 */
[----:B------:R-:W-:Y:S01]  /*3a9d0*/  ISETP.NE.U32.AND P1, PT, R3, RZ, PT ;  /* 0x000000ff0300720c */ /* 0x000fe20003f25070 */
[----:B------:R-:W-:Y:S01]  /*3a9e0*/  IMAD.MOV.U32 R20, RZ, RZ, R23 ;  /* 0x000000ffff147224 */ /* 0x000fe200078e0017 */
[----:B------:R-:W-:Y:S02]  /*3a9f0*/  IADD3 R3, R2, 0x100000, RZ ;  /* 0x0010000002037810 */ /* 0x000fe40007ffe0ff */
[----:B------:R-:W-:-:S09]  /*3aa00*/  IADD3 R24, P2, R24, R41, RZ ;  /* 0x0000002918187210 */ /* 0x000fd20007f5e0ff */
[----:B------:R1:W-:Y:S01]  /*3aa10*/  LDGSTS.E [R3+-0x75800], [R20.64], P1 ;  /* 0x8a80000014037fae */ /* 0x0003e20008921848 */
[----:B------:R-:W-:-:S03]  /*3aa20*/  ISETP.GE.AND P1, PT, R22, UR6, PT ;  /* 0x0000000616007c0c */ /* 0x000fc6000bf26270 */
[----:B------:R-:W2:Y:S01]  /*3aa30*/  LDL.LU R22, [R1+0x5f4] ;  /* 0x0005f40001167983 */ /* 0x000ea20000300800 */
[----:B----4-:R-:W-:Y:S01]  /*3aa40*/  IMAD.X R27, R27, 0x1, R40, P2 ;  /* 0x000000011b1b7824 */ /* 0x010fe200010e0628 */
[----:B-1----:R-:W-:Y:S02]  /*3aa50*/  SHF.R.U32.HI R84, RZ, 0x7, R84 ;  /* 0x00000007ff547819 */ /* 0x002fe40000011654 */
[----:B------:R-:W-:Y:S02]  /*3aa60*/  SEL R3, RZ, 0x4, P1 ;  /* 0x00000004ff037807 */ /* 0x000fe40000800000 */
[----:B------:R-:W-:Y:S02]  /*3aa70*/  SGXT.U32 R84, R84, 0x1 ;  /* 0x000000015454781a */ /* 0x000fe40000000000 */
[----:B------:R-:W-:Y:S01]  /*3aa80*/  SEL R3, R3, RZ, !P0 ;  /* 0x000000ff03037207 */ /* 0x000fe20004000000 */
[----:B------:R-:W-:Y:S01]  /*3aa90*/  STL [R1+0x5c4], R24 ;  /* 0x0005c41801007387 */ /* 0x000fe20000100800 */
[----:B------:R-:W-:-:S02]  /*3aaa0*/  LOP3.LUT R23, R84, 0x5c, RZ, 0xfc, !PT ;  /* 0x0000005c54177812 */ /* 0x000fc400078efcff */
[----:B------:R-:W-:Y:S01]  /*3aab0*/  ISETP.NE.U32.AND P1, PT, R3, RZ, PT ;  /* 0x000000ff0300720c */ /* 0x000fe20003f25070 */
[----:B------:R1:W-:Y:S01]  /*3aac0*/  STL [R1+0x5c0], R27 ;  /* 0x0005c01b01007387 */ /* 0x0003e20000100800 */
[----:B------:R-:W-:-:S03]  /*3aad0*/  IMAD.MOV.U32 R21, RZ, RZ, R27 ;  /* 0x000000ffff157224 */ /* 0x000fc600078e001b */
[----:B------:R-:W4:Y:S01]  /*3aae0*/  S2R R84, SR_TID.X ;  /* 0x0000000000547919 */ /* 0x000f220000002100 */
[----:B------:R-:W-:-:S03]  /*3aaf0*/  IADD3 R3, R2, 0x100000, RZ ;  /* 0x0010000002037810 */ /* 0x000fc60007ffe0ff */
[----:B-1----:R-:W2:Y:S01]  /*3ab00*/  LDL.LU R27, [R1+0x5f0] ;  /* 0x0005f000011b7983 */ /* 0x002ea20000300800 */
[----:B------:R-:W-:Y:S01]  /*3ab10*/  IMAD.MOV.U32 R20, RZ, RZ, R24 ;  /* 0x000000ffff147224 */ /* 0x000fe200078e0018 */
[----:B---3--:R-:W-:-:S04]  /*3ab20*/  IADD3 R26, P2, R26, R41, RZ ;  /* 0x000000291a1a7210 */ /* 0x008fc80007f5e0ff */
[----:B------:R1:W-:Y:S01]  /*3ab30*/  LDGSTS.E [R3+-0x75000], [R20.64], P1 ;  /* 0x8b00000014037fae */ /* 0x0003e20008921848 */
[----:B------:R-:W-:Y:S01]  /*3ab40*/  ISETP.GE.AND P1, PT, R23, UR6, PT ;  /* 0x0000000617007c0c */ /* 0x000fe2000bf26270 */
[----:B------:R-:W-:Y:S02]  /*3ab50*/  IMAD.X R42, R42, 0x1, R40, P2 ;  /* 0x000000012a2a7824 */ /* 0x000fe400010e0628 */
[----:B------:R-:W3:Y:S04]  /*3ab60*/  LDL.LU R23, [R1+0x604] ;  /* 0x0006040001177983 */ /* 0x000ee80000300800 */
[----:B------:R4:W-:Y:S01]  /*3ab70*/  STL [R1+0x5d4], R26 ;  /* 0x0005d41a01007387 */ /* 0x0009e20000100800 */
[----:B-1----:R-:W-:-:S03]  /*3ab80*/  SEL R3, RZ, 0x4, P1 ;  /* 0x00000004ff037807 */ /* 0x002fc60000800000 */
[----:B------:R-:W-:Y:S01]  /*3ab90*/  STL [R1+0x5d0], R42 ;  /* 0x0005d02a01007387 */ /* 0x000fe20000100800 */
[----:B------:R-:W-:Y:S01]  /*3aba0*/  IMAD.MOV.U32 R20, RZ, RZ, R26 ;  /* 0x000000ffff147224 */ /* 0x000fe200078e001a */
[----:B------:R-:W-:Y:S02]  /*3abb0*/  SEL R3, R3, RZ, !P0 ;  /* 0x000000ff03037207 */ /* 0x000fe40004000000 */
[----:B----4-:R-:W4:Y:S01]  /*3abc0*/  LDL.LU R26, [R1+0x600] ;  /* 0x00060000011a7983 */ /* 0x010f220000300800 */
[----:B------:R-:W-:Y:S02]  /*3abd0*/  SHF.R.U32.HI R84, RZ, 0x7, R84 ;  /* 0x00000007ff547819 */ /* 0x000fe40000011654 */
[----:B------:R-:W-:Y:S02]  /*3abe0*/  ISETP.NE.U32.AND P1, PT, R3, RZ, PT ;  /* 0x000000ff0300720c */ /* 0x000fe40003f25070 */
[----:B------:R-:W-:Y:S01]  /*3abf0*/  SGXT.U32 R84, R84, 0x1 ;  /* 0x000000015454781a */ /* 0x000fe20000000000 */
[----:B------:R-:W-:Y:S01]  /*3ac00*/  IMAD.MOV.U32 R21, RZ, RZ, R42 ;  /* 0x000000ffff157224 */ /* 0x000fe200078e002a */
[----:B------:R-:W-:-:S02]  /*3ac10*/  IADD3 R3, R2, 0x100000, RZ ;  /* 0x0010000002037810 */ /* 0x000fc40007ffe0ff */
[----:B------:R-:W-:Y:S02]  /*3ac20*/  LOP3.LUT R24, R84, 0x60, RZ, 0xfc, !PT ;  /* 0x0000006054187812 */ /* 0x000fe400078efcff */
[----:B------:R-:W-:-:S05]  /*3ac30*/  IADD3 R25, P2, R25, R41, RZ ;  /* 0x0000002919197210 */ /* 0x000fca0007f5e0ff */
[----:B------:R1:W-:Y:S01]  /*3ac40*/  LDGSTS.E [R3+-0x74800], [R20.64], P1 ;  /* 0x8b80000014037fae */ /* 0x0003e20008921848 */
[----:B------:R-:W-:-:S03]  /*3ac50*/  ISETP.GE.AND P1, PT, R24, UR6, PT ;  /* 0x0000000618007c0c */ /* 0x000fc6000bf26270 */
[----:B------:R-:W4:Y:S04]  /*3ac60*/  LDL.LU R24, [R1+0x614] ;  /* 0x0006140001187983 */ /* 0x000f280000300800 */
[----:B------:R2:W-:Y:S01]  /*3ac70*/  STL [R1+0x5e4], R25 ;  /* 0x0005e41901007387 */ /* 0x0005e20000100800 */
[----:B-1----:R-:W-:Y:S01]  /*3ac80*/  MOV R20, R25 ;  /* 0x0000001900147202 */ /* 0x002fe20000000f00 */
[----:B--2---:R-:W-:-:S05]  /*3ac90*/  IMAD.X R43, R43, 0x1, R40, P2 ;  /* 0x000000012b2b7824 */ /* 0x004fca00010e0628 */
[----:B------:R-:W-:Y:S04]  /*3aca0*/  STL [R1+0x5e0], R43 ;  /* 0x0005e02b01007387 */ /* 0x000fe80000100800 */
[----:B------:R-:W2:Y:S04]  /*3acb0*/  LDL.LU R25, [R1+0x610] ;  /* 0x0006100001197983 */ /* 0x000ea80000300800 */
[----:B------:R-:W1:Y:S01]  /*3acc0*/  S2R R84, SR_TID.X ;  /* 0x0000000000547919 */ /* 0x000e620000002100 */
        /* <DEDUP_REMOVED lines=8> */
[----:B------:R-:W-:-:S11]  /*3ad50*/  IADD3 R3, R2, 0x100000, RZ ;  /* 0x0010000002037810 */ /* 0x000fd60007ffe0ff */
[----:B------:R1:W-:Y:S01]  /*3ad60*/  LDGSTS.E [R3+-0x74000], [R20.64], P1 ;  /* 0x8c00000014037fae */ /* 0x0003e20008921848 */
[----:B------:R-:W-:Y:S02]  /*3ad70*/  ISETP.GE.AND P1, PT, R42, UR6, PT ;  /* 0x000000062a007c0c */ /* 0x000fe4000bf26270 */
[----:B-1----:R-:W-:-:S04]  /*3ad80*/  SHF.R.U32.HI R84, RZ, 0x7, R84 ;  /* 0x00000007ff547819 */ /* 0x002fc80000011654 */
[----:B------:R-:W-:Y:S02]  /*3ad90*/  SGXT.U32 R84, R84, 0x1 ;  /* 0x000000015454781a */ /* 0x000fe40000000000 */
[----:B------:R-:W-:-:S04]  /*3ada0*/  SEL R3, RZ, 0x4, P1 ;  /* 0x00000004ff037807 */ /* 0x000fc80000800000 */
[----:B------:R-:W-:Y:S02]  /*3adb0*/  SEL R3, R3, RZ, !P0 ;  /* 0x000000ff03037207 */ /* 0x000fe40004000000 */
[----:B------:R-:W-:-:S05]  /*3adc0*/  IADD3 R22, P2, R22, R41, RZ ;  /* 0x0000002916167210 */ /* 0x000fca0007f5e0ff */
[----:B------:R1:W-:Y:S01]  /*3add0*/  STL [R1+0x5f4], R22 ;  /* 0x0005f41601007387 */ /* 0x0003e20000100800 */
[----:B------:R-:W-:Y:S01]  /*3ade0*/  IMAD.MOV.U32 R20, RZ, RZ, R22 ;  /* 0x000000ffff147224 */ /* 0x000fe200078e0016 */
[----:B------:R-:W-:Y:S02]  /*3adf0*/  ISETP.NE.U32.AND P1, PT, R3, RZ, PT ;  /* 0x000000ff0300720c */ /* 0x000fe40003f25070 */
[----:B-1----:R-:W-:Y:S02]  /*3ae00*/  LOP3.LUT R22, R84, 0x68, RZ, 0xfc, !PT ;  /* 0x0000006854167812 */ /* 0x002fe400078efcff */
[----:B------:R-:W1:Y:S01]  /*3ae10*/  S2R R84, SR_TID.X ;  /* 0x0000000000547919 */ /* 0x000e620000002100 */
[----:B------:R-:W-:Y:S01]  /*3ae20*/  IADD3 R3, R2, 0x100000, RZ ;  /* 0x0010000002037810 */ /* 0x000fe20007ffe0ff */
[----:B------:R-:W-:-:S04]  /*3ae30*/  IMAD.X R27, R27, 0x1, R40, P2 ;  /* 0x000000011b1b7824 */ /* 0x000fc800010e0628 */
[----:B------:R-:W-:Y:S01]  /*3ae40*/  IMAD.MOV.U32 R21, RZ, RZ, R27 ;  /* 0x000000ffff157224 */ /* 0x000fe200078e001b */
[----:B------:R1:W-:Y:S04]  /*3ae50*/  STL [R1+0x5f0], R27 ;  /* 0x0005f01b01007387 */ /* 0x0003e80000100800 */
[----:B------:R-:W2:Y:S01]  /*3ae60*/  LDL.LU R65, [R1+0x620] ;  /* 0x0006200001417983 */ /* 0x000ea20000300800 */
[----:B---3--:R-:W-:-:S03]  /*3ae70*/  IADD3 R23, P2, R23, R41, RZ ;  /* 0x0000002917177210 */ /* 0x008fc60007f5e0ff */
[----:B------:R3:W-:Y:S04]  /*3ae80*/  LDGSTS.E [R3+-0x73800], [R20.64], P1 ;  /* 0x8c80000014037fae */ /* 0x0007e80008921848 */
[----:B-1----:R-:W2:Y:S01]  /*3ae90*/  LDL.LU R27, [R1+0x624] ;  /* 0x00062400011b7983 */ /* 0x002ea20000300800 */
[----:B------:R-:W-:-:S03]  /*3aea0*/  ISETP.GE.AND P1, PT, R22, UR6, PT ;  /* 0x0000000616007c0c */ /* 0x000fc6000bf26270 */
[----:B------:R-:W2:Y:S01]  /*3aeb0*/  LDL.LU R42, [R1+0x634] ;  /* 0x00063400012a7983 */ /* 0x000ea20000300800 */
[----:B----4-:R-:W-:Y:S01]  /*3aec0*/  IMAD.X R26, R26, 0x1, R40, P2 ;  /* 0x000000011a1a7824 */ /* 0x010fe200010e0628 */
[----:B---3--:R-:W-:Y:S02]  /*3aed0*/  SEL R3, RZ, 0x4, P1 ;  /* 0x00000004ff037807 */ /* 0x008fe40000800000 */
[----:B------:R1:W-:Y:S01]  /*3aee0*/  STL [R1+0x604], R23 ;  /* 0x0006041701007387 */ /* 0x0003e20000100800 */
[----:B------:R-:W-:Y:S02]  /*3aef0*/  SHF.R.U32.HI R84, RZ, 0x7, R84 ;  /* 0x00000007ff547819 */ /* 0x000fe40000011654 */
[----:B------:R-:W-:Y:S01]  /*3af00*/  SEL R3, R3, RZ, !P0 ;  /* 0x000000ff03037207 */ /* 0x000fe20004000000 */
[----:B------:R3:W-:Y:S01]  /*3af10*/  STL [R1+0x600], R26 ;  /* 0x0006001a01007387 */ /* 0x0007e20000100800 */
[----:B------:R-:W-:-:S03]  /*3af20*/  SGXT.U32 R84, R84, 0x1 ;  /* 0x000000015454781a */ /* 0x000fc60000000000 */
[----:B------:R-:W4:Y:S01]  /*3af30*/  LDL.LU R43, [R1+0x630] ;  /* 0x00063000012b7983 */ /* 0x000f220000300800 */
[----:B------:R-:W-:Y:S02]  /*3af40*/  ISETP.NE.U32.AND P1, PT, R3, RZ, PT ;  /* 0x000000ff0300720c */ /* 0x000fe40003f25070 */
[----:B------:R-:W-:Y:S02]  /*3af50*/  LOP3.LUT R22, R84, 0x6c, RZ, 0xfc, !PT ;  /* 0x0000006c54167812 */ /* 0x000fe400078efcff */
[----:B------:R-:W3:Y:S01]  /*3af60*/  S2R R84, SR_TID.X ;  /* 0x0000000000547919 */ /* 0x000ee20000002100 */
[----:B------:R-:W-:Y:S01]  /*3af70*/  IADD3 R3, R2, 0x100000, RZ ;  /* 0x0010000002037810 */ /* 0x000fe20007ffe0ff */
[----:B------:R-:W-:Y:S02]  /*3af80*/  IMAD.MOV.U32 R20, RZ, RZ, R23 ;  /* 0x000000ffff147224 */ /* 0x000fe400078e0017 */
[----:B------:R-:W-:Y:S01]  /*3af90*/  IMAD.MOV.U32 R21, RZ, RZ, R26 ;  /* 0x000000ffff157224 */ /* 0x000fe200078e001a */
[----:B------:R-:W-:Y:S01]  /*3afa0*/  IADD3 R24, P2, R24, R41, RZ ;  /* 0x0000002918187210 */ /* 0x000fe20007f5e0ff */
[----:B-1----:R-:W4:Y:S04]  /*3afb0*/  LDL.LU R23, [R1+0x644] ;  /* 0x0006440001177983 */ /* 0x002f280000300800 */
[----:B------:R1:W-:Y:S01]  /*3afc0*/  LDGSTS.E [R3+-0x73000], [R20.64], P1 ;  /* 0x8d00000014037fae */ /* 0x0003e20008921848 */
[----:B------:R-:W-:-:S03]  /*3afd0*/  ISETP.GE.AND P1, PT, R22, UR6, PT ;  /* 0x0000000616007c0c */ /* 0x000fc6000bf26270 */
[----:B------:R-:W-:Y:S01]  /*3afe0*/  STL [R1+0x614], R24 ;  /* 0x0006141801007387 */ /* 0x000fe20000100800 */
[----:B-1----:R-:W-:-:S04]  /*3aff0*/  SEL R3, RZ, 0x4, P1 ;  /* 0x00000004ff037807 */ /* 0x002fc80000800000 */
[----:B------:R-:W-:Y:S02]  /*3b000*/  SEL R3, R3, RZ, !P0 ;  /* 0x000000ff03037207 */ /* 0x000fe40004000000 */
[----:B---3--:R-:W-:Y:S02]  /*3b010*/  SHF.R.U32.HI R84, RZ, 0x7, R84 ;  /* 0x00000007ff547819 */ /* 0x008fe40000011654 */
[----:B------:R-:W-:Y:S02]  /*3b020*/  ISETP.NE.U32.AND P1, PT, R3, RZ, PT ;  /* 0x000000ff0300720c */ /* 0x000fe40003f25070 */
[----:B------:R-:W-:Y:S01]  /*3b030*/  SGXT.U32 R84, R84, 0x1 ;  /* 0x000000015454781a */ /* 0x000fe20000000000 */
[----:B------:R-:W-:Y:S01]  /*3b040*/  IMAD.MOV.U32 R20, RZ, RZ, R24 ;  /* 0x000000ffff147224 */ /* 0x000fe200078e0018 */
[----:B------:R-:W-:Y:S02]  /*3b050*/  IADD3 R3, R2, 0x100000, RZ ;  /* 0x0010000002037810 */ /* 0x000fe40007ffe0ff */
[----:B------:R-:W-:Y:S01]  /*3b060*/  LOP3.LUT R22, R84, 0x70, RZ, 0xfc, !PT ;  /* 0x0000007054167812 */ /* 0x000fe200078efcff */
[----:B--2---:R-:W-:-:S05]  /*3b070*/  IMAD.X R25, R25, 0x1, R40, P2 ;  /* 0x0000000119197824 */ /* 0x004fca00010e0628 */
[----:B------:R1:W-:Y:S04]  /*3b080*/  STL [R1+0x610], R25 ;  /* 0x0006101901007387 */ /* 0x0003e80000100800 */
[----:B------:R-:W2:Y:S01]  /*3b090*/  LDL.LU R26, [R1+0x640] ;  /* 0x00064000011a7983 */ /* 0x000ea20000300800 */
[----:B------:R-:W-:-:S05]  /*3b0a0*/  IMAD.MOV.U32 R21, RZ, RZ, R25 ;  /* 0x000000ffff157224 */ /* 0x000fca00078e0019 */
[----:B------:R3:W-:Y:S01]  /*3b0b0*/  LDGSTS.E [R3+-0x72800], [R20.64], P1 ;  /* 0x8d80000014037fae */ /* 0x0007e20008921848 */
[----:B------:R-:W-:-:S03]  /*3b0c0*/  ISETP.GE.AND P1, PT, R22, UR6, PT ;  /* 0x0000000616007c0c */ /* 0x000fc6000bf26270 */
[----:B-1----:R-:W2:Y:S04]  /*3b0d0*/  LDL.LU R25, [R1+0x650] ;  /* 0x0006500001197983 */ /* 0x002ea80000300800 */
[----:B------:R-:W2:Y:S04]  /*3b0e0*/  LDL.LU R22, [R1+0x654] ;  /* 0x0006540001167983 */ /* 0x000ea80000300800 */
[----:B------:R-:W1:Y:S01]  /*3b0f0*/  S2R R84, SR_TID.X ;  /* 0x0000000000547919 */ /* 0x000e620000002100 */
[----:B---3--:R-:W-:-:S04]  /*3b100*/  SEL R3, RZ, 0x4, P1 ;  /* 0x00000004ff037807 */ /* 0x008fc80000800000 */
[----:B------:R-:W-:-:S04]  /*3b110*/  SEL R3, R3, RZ, !P0 ;  /* 0x000000ff03037207 */ /* 0x000fc80004000000 */
[----:B------:R-:W-:Y:S02]  /*3b120*/  ISETP.NE.U32.AND P1, PT, R3, RZ, PT ;  /* 0x000000ff0300720c */ /* 0x000fe40003f25070 */
[----:B-1----:R-:W-:-:S04]  /*3b130*/  SHF.R.U32.HI R84, RZ, 0x7, R84 ;  /* 0x00000007ff547819 */ /* 0x002fc80000011654 */
[----:B------:R-:W-:-:S04]  /*3b140*/  SGXT.U32 R84, R84, 0x1 ;  /* 0x000000015454781a */ /* 0x000fc80000000000 */
[----:B------:R-:W-:Y:S02]  /*3b150*/  LOP3.LUT R24, R84, 0x74, RZ, 0xfc, !PT ;  /* 0x0000007454187812 */ /* 0x000fe400078efcff */
[----:B------:R-:W1:Y:S01]  /*3b160*/  S2R R84, SR_TID.X ;  /* 0x0000000000547919 */ /* 0x000e620000002100 */
[----:B------:R-:W-:Y:S02]  /*3b170*/  IADD3 R3, R2, 0x100000, RZ ;  /* 0x0010000002037810 */ /* 0x000fe40007ffe0ff */
[----:B-1----:R-:W-:-:S04]  /*3b180*/  SHF.R.U32.HI R84, RZ, 0x7, R84 ;  /* 0x00000007ff547819 */ /* 0x002fc80000011654 */
[----:B------:R-:W-:Y:S02]  /*3b190*/  SGXT.U32 R84, R84, 0x1 ;  /* 0x000000015454781a */ /* 0x000fe40000000000 */
[----:B------:R-:W-:-:S05]  /*3b1a0*/  IADD3 R27, P2, R27, R41, RZ ;  /* 0x000000291b1b7210 */ /* 0x000fca0007f5e0ff */
[----:B------:R-:W-:Y:S01]  /*3b1b0*/  IMAD.X R65, R65, 0x1, R40, P2 ;  /* 0x0000000141417824 */ /* 0x000fe200010e0628 */
[----:B------:R-:W-:Y:S01]  /*3b1c0*/  IADD3 R42, P2, R42, R41, RZ ;  /* 0x000000292a2a7210 */ /* 0x000fe20007f5e0ff */
[----:B------:R-:W-:-:S03]  /*3b1d0*/  IMAD.MOV.U32 R20, RZ, RZ, R27 ;  /* 0x000000ffff147224 */ /* 0x000fc600078e001b */
[----:B------:R-:W-:Y:S01]  /*3b1e0*/  MOV R21, R65 ;  /* 0x0000004100157202 */ /* 0x000fe20000000f00 */
[----:B------:R-:W-:Y:S04]  /*3b1f0*/  STL [R1+0x624], R27 ;  /* 0x0006241b01007387 */ /* 0x000fe80000100800 */
[----:B------:R1:W-:Y:S01]  /*3b200*/  LDGSTS.E [R3+-0x72000], [R20.64], P1 ;  /* 0x8e00000014037fae */ /* 0x0003e20008921848 */
[----:B------:R-:W-:Y:S01]  /*3b210*/  ISETP.GE.AND P1, PT, R24, UR6, PT ;  /* 0x0000000618007c0c */ /* 0x000fe2000bf26270 */
[----:B----4-:R-:W-:Y:S02]  /*3b220*/  IMAD.X R43, R43, 0x1, R40, P2 ;  /* 0x000000012b2b7824 */ /* 0x010fe400010e0628 */
[----:B------:R-:W-:Y:S04]  /*3b230*/  STL [R1+0x620], R65 ;  /* 0x0006204101007387 */ /* 0x000fe80000100800 */
[----:B------:R-:W3:Y:S04]  /*3b240*/  LDL.LU R24, [R1+0x46c] ;  /* 0x00046c0001187983 */ /* 0x000ee80000300800 */
[----:B------:R4:W-:Y:S01]  /*3b250*/  STL [R1+0x634], R42 ;  /* 0x0006342a01007387 */ /* 0x0009e20000100800 */
[----:B-1----:R-:W-:-:S03]  /*3b260*/  IMAD.MOV.U32 R20, RZ, RZ, R42 ;  /* 0x000000ffff147224 */ /* 0x002fc600078e002a */
[----:B------:R1:W-:Y:S01]  /*3b270*/  STL [R1+0x630], R43 ;  /* 0x0006302b01007387 */ /* 0x0003e20000100800 */
[----:B------:R-:W-:-:S03]  /*3b280*/  SEL R3, RZ, 0x4, P1 ;  /* 0x00000004ff037807 */ /* 0x000fc60000800000 */
[----:B----4-:R-:W4:Y:S01]  /*3b290*/  LDL.LU R42, [R1+0x468] ;  /* 0x00046800012a7983 */ /* 0x010f220000300800 */
[----:B------:R-:W-:Y:S02]  /*3b2a0*/  SEL R3, R3, RZ, !P0 ;  /* 0x000000ff03037207 */ /* 0x000fe40004000000 */
[----:B------:R-:W-:Y:S02]  /*3b2b0*/  LOP3.LUT R27, R84, 0x78, RZ, 0xfc, !PT ;  /* 0x00000078541b7812 */ /* 0x000fe400078efcff */
[----:B------:R-:W-:Y:S01]  /*3b2c0*/  ISETP.NE.U32.AND P1, PT, R3, RZ, PT ;  /* 0x000000ff0300720c */ /* 0x000fe20003f25070 */
[----:B------:R-:W1:Y:S01]  /*3b2d0*/  S2R R84, SR_TID.X ;  /* 0x0000000000547919 */ /* 0x000e620000002100 */
[----:B------:R-:W-:Y:S01]  /*3b2e0*/  IADD3 R23, P2, R23, R41, RZ ;  /* 0x0000002917177210 */ /* 0x000fe20007f5e0ff */
[----:B------:R-:W-:Y:S01]  /*3b2f0*/  IMAD.MOV.U32 R21, RZ, RZ, R43 ;  /* 0x000000ffff157224 */ /* 0x000fe200078e002b */
[----:B------:R-:W-:-:S03]  /*3b300*/  IADD3 R3, R2, 0x100000, RZ ;  /* 0x0010000002037810 */ /* 0x000fc60007ffe0ff */
[----:B------:R1:W-:Y:S06]  /*3b310*/  STL [R1+0x644], R23 ;  /* 0x0006441701007387 */ /* 0x0003ec0000100800 */
[----:B------:R1:W-:Y:S01]  /*3b320*/  LDGSTS.E [R3+-0x71800], [R20.64], P1 ;  /* 0x8e80000014037fae */ /* 0x0003e20008921848 */
[----:B------:R-:W-:Y:S01]  /*3b330*/  ISETP.GE.AND P1, PT, R27, UR6, PT ;  /* 0x000000061b007c0c */ /* 0x000fe2000bf26270 */
[----:B-1----:R-:W-:-:S03]  /*3b340*/  IMAD.MOV.U32 R20, RZ, RZ, R23 ;  /* 0x000000ffff147224 */ /* 0x002fc600078e0017 */
[----:B------:R-:W-:-:S04]  /*3b350*/  SEL R3, RZ, 0x4, P1 ;  /* 0x00000004ff037807 */ /* 0x000fc80000800000 */
[----:B------:R-:W-:Y:S02]  /*3b360*/  SEL R3, R3, RZ, !P0 ;  /* 0x000000ff03037207 */ /* 0x000fe40004000000 */
[----:B------:R-:W-:Y:S02]  /*3b370*/  SHF.R.U32.HI R84, RZ, 0x7, R84 ;  /* 0x00000007ff547819 */ /* 0x000fe40000011654 */
[----:B------:R-:W-:Y:S02]  /*3b380*/  ISETP.NE.U32.AND P1, PT, R3, RZ, PT ;  /* 0x000000ff0300720c */ /* 0x000fe40003f25070 */
[----:B------:R-:W-:Y:S02]  /*3b390*/  SGXT.U32 R84, R84, 0x1 ;  /* 0x000000015454781a */ /* 0x000fe40000000000 */
[----:B------:R-:W-:Y:S01]  /*3b3a0*/  IADD3 R3, R2, 0x100000, RZ ;  /* 0x0010000002037810 */ /* 0x000fe20007ffe0ff */
[----:B--2---:R-:W-:-:S05]  /*3b3b0*/  IMAD.X R26, R26, 0x1, R40, P2 ;  /* 0x000000011a1a7824 */ /* 0x004fca00010e0628 */
[----:B------:R1:W-:Y:S04]  /*3b3c0*/  STL [R1+0x640], R26 ;  /* 0x0006401a01007387 */ /* 0x0003e80000100800 */
[----:B------:R-:W2:Y:S04]  /*3b3d0*/  LDL.LU R43, [R1+0x478] ;  /* 0x00047800012b7983 */ /* 0x000ea80000300800 */
[----:B------:R-:W2:Y:S01]  /*3b3e0*/  LDL.LU R23, [R1+0x47c] ;  /* 0x00047c0001177983 */ /* 0x000ea20000300800 */
[----:B------:R-:W-:Y:S01]  /*3b3f0*/  IADD3 R22, P2, R22, R41, RZ ;  /* 0x0000002916167210 */ /* 0x000fe20007f5e0ff */
[----:B------:R-:W-:Y:S01]  /*3b400*/  IMAD.MOV.U32 R21, RZ, RZ, R26 ;  /* 0x000000ffff157224 */ /* 0x000fe200078e001a */
[----:B-1----:R-:W-:-:S03]  /*3b410*/  LOP3.LUT R26, R84, 0x7c, RZ, 0xfc, !PT ;  /* 0x0000007c541a7812 */ /* 0x002fc600078efcff */
[----:B------:R-:W-:Y:S01]  /*3b420*/  IMAD.X R25, R25, 0x1, R40, P2 ;  /* 0x0000000119197824 */ /* 0x000fe200010e0628 */
[----:B------:R-:W-:Y:S04]  /*3b430*/  STL [R1+0x654], R22 ;  /* 0x0006541601007387 */ /* 0x000fe80000100800 */
[----:B------:R1:W-:Y:S01]  /*3b440*/  LDGSTS.E [R3+-0x71000], [R20.64], P1 ;  /* 0x8f00000014037fae */ /* 0x0003e20008921848 */
[----:B------:R-:W-:-:S03]  /*3b450*/  ISETP.GE.AND P1, PT, R26, UR6, PT ;  /* 0x000000061a007c0c */ /* 0x000fc6000bf26270 */
[----:B------:R1:W-:Y:S04]  /*3b460*/  STL [R1+0x650], R25 ;  /* 0x0006501901007387 */ /* 0x0003e80000100800 */
[----:B------:R-:W2:Y:S04]  /*3b470*/  LDL.LU R27, [R1+0x488] ;  /* 0x00048800011b7983 */ /* 0x000ea80000300800 */
[----:B------:R-:W2:Y:S04]  /*3b480*/  LDL.LU R26, [R1+0x48c] ;  /* 0x00048c00011a7983 */ /* 0x000ea80000300800 */
[----:B------:R-:W1:Y:S02]  /*3b490*/  S2R R84, SR_TID.X ;  /* 0x0000000000547919 */ /* 0x000e640000002100 */
[----:B-1----:R-:W-:-:S04]  /*3b4a0*/  SEL R3, RZ, 0x4, P1 ;  /* 0x00000004ff037807 */ /* 0x002fc80000800000 */
[----:B------:R-:W-:-:S04]  /*3b4b0*/  SEL R3, R3, RZ, !P0 ;  /* 0x000000ff03037207 */ /* 0x000fc80004000000 */
[----:B------:R-:W-:Y:S01]  /*3b4c0*/  ISETP.NE.U32.AND P1, PT, R3, RZ, PT ;  /* 0x000000ff0300720c */ /* 0x000fe20003f25070 */
[----:B------:R-:W-:Y:S01]  /*3b4d0*/  IMAD.MOV.U32 R3, RZ, RZ, R25 ;  /* 0x000000ffff037224 */ /* 0x000fe200078e0019 */
[----:B------:R-:W-:Y:S01]  /*3b4e0*/  IADD3 R20, R2, 0x100000, RZ ;  /* 0x0010000002147810 */ /* 0x000fe20007ffe0ff */
[----:B------:R-:W-:Y:S01]  /*3b4f0*/  IMAD.MOV.U32 R2, RZ, RZ, R22 ;  /* 0x000000ffff027224 */ /* 0x000fe200078e0016 */
[----:B------:R-:W-:Y:S02]  /*3b500*/  SHF.R.S32.HI R25, RZ, 0x7, R81 ;  /* 0x00000007ff197819 */ /* 0x000fe40000011451 */
[----:B------:R-:W-:-:S07]  /*3b510*/  SHF.R.U32.HI R84, RZ, 0x7, R84 ;  /* 0x00000007ff547819 */ /* 0x000fce0000011654 */
[----:B------:R1:W-:Y:S01]  /*3b520*/  LDGSTS.E [R20+-0x70800], [R2.64], P1 ;  /* 0x8f80000002147fae */ /* 0x0003e20008921848 */
[----:B------:R-:W-:-:S04]  /*3b530*/  SGXT.U32 R84, R84, 0x1 ;  /* 0x000000015454781a */ /* 0x000fc80000000000 */
[----:B------:R-:W-:Y:S02]  /*3b540*/  LOP3.LUT R22, R84, 0x2, RZ, 0xfc, !PT ;  /* 0x0000000254167812 */ /* 0x000fe400078efcff */
[----:B------:R-:W-:Y:S02]  /*3b550*/  LOP3.LUT R84, R81, 0x7f, RZ, 0xc0, !PT ;  /* 0x0000007f51547812 */ /* 0x000fe400078ec0ff */
[----:B------:R-:W-:Y:S02]  /*3b560*/  ISETP.GE.AND P1, PT, R22, UR6, PT ;  /* 0x0000000616007c0c */ /* 0x000fe4000bf26270 */
[----:B------:R-:W-:Y:S01]  /*3b570*/  SGXT R25, R25, 0x1 ;  /* 0x000000011919781a */ /* 0x000fe20000000200 */
[----:B------:R-:W-:Y:S02]  /*3b580*/  IMAD.SHL.U32 R22, R84, 0x4, RZ ;  /* 0x0000000454167824 */ /* 0x000fe400078e00ff */
[----:B------:R-:W1:Y:S03]  /*3b590*/  S2R R84, SR_TID.X ;  /* 0x0000000000547919 */ /* 0x000e660000002100 */
[----:B------:R-:W-:-:S02]  /*3b5a0*/  LOP3.LUT R22, R22, 0x220, R25, 0x78, !PT ;  /* 0x0000022016167812 */ /* 0x000fc400078e7819 */
[----:B------:R-:W2:Y:S01]  /*3b5b0*/  LDL.LU R25, [R1+0x49c] ;  /* 0x00049c0001197983 */ /* 0x000ea20000300800 */
[----:B-1----:R-:W-:Y:S02]  /*3b5c0*/  SEL R2, RZ, 0x4, P1 ;  /* 0x00000004ff027807 */ /* 0x002fe40000800000 */
[----:B------:R-:W-:Y:S02]  /*3b5d0*/  LOP3.LUT R22, R22, 0x40, RZ, 0x3c, !PT ;  /* 0x0000004016167812 */ /* 0x000fe400078e3cff */
[----:B------:R-:W-:-:S04]  /*3b5e0*/  SEL R2, R2, RZ, !P0 ;  /* 0x000000ff02027207 */ /* 0x000fc80004000000 */
[----:B------:R-:W-:Y:S01]  /*3b5f0*/  ISETP.NE.U32.AND P1, PT, R2, RZ, PT ;  /* 0x000000ff0200720c */ /* 0x000fe20003f25070 */
[----:B------:R-:W-:Y:S01]  /*3b600*/  IMAD R2, R66, 0x10000, R22 ;  /* 0x0001000042027824 */ /* 0x000fe200078e0216 */
[----:B------:R-:W-:Y:S02]  /*3b610*/  SHF.R.U32.HI R84, RZ, 0x7, R84 ;  /* 0x00000007ff547819 */ /* 0x000fe40000011654 */
[----:B---3--:R-:W-:-:S05]  /*3b620*/  IADD3 R24, P2, R24, R41, RZ ;  /* 0x0000002918187210 */ /* 0x008fca0007f5e0ff */
[----:B------:R-:W-:Y:S01]  /*3b630*/  STL [R1+0x46c], R24 ;  /* 0x00046c1801007387 */ /* 0x000fe20000100800 */
[----:B----4-:R-:W-:-:S04]  /*3b640*/  IMAD.X R42, R42, 0x1, R40, P2 ;  /* 0x000000012a2a7824 */ /* 0x010fc800010e0628 */
[----:B------:R-:W-:Y:S01]  /*3b650*/  IMAD.MOV.U32 R21, RZ, RZ, R42 ;  /* 0x000000ffff157224 */ /* 0x000fe200078e002a */
[----:B------:R1:W-:Y:S04]  /*3b660*/  STL [R1+0x468], R42 ;  /* 0x0004682a01007387 */ /* 0x0003e80000100800 */
[----:B-1----:R-:W3:Y:S01]  /*3b670*/  LDL.LU R42, [R1+0x498] ;  /* 0x00049800012a7983 */ /* 0x002ee20000300800 */
[----:B------:R-:W-:Y:S02]  /*3b680*/  SGXT.U32 R84, R84, 0x1 ;  /* 0x000000015454781a */ /* 0x000fe40000000000 */
[----:B------:R-:W-:Y:S02]  /*3b690*/  IADD3 R3, R2, 0x100000, RZ ;  /* 0x0010000002037810 */ /* 0x000fe40007ffe0ff */
[----:B------:R-:W-:-:S02]  /*3b6a0*/  MOV R20, R24 ;  /* 0x0000001800147202 */ /* 0x000fc40000000f00 */
[----:B------:R-:W-:Y:S01]  /*3b6b0*/  LOP3.LUT R22, R84, 0x6, RZ, 0xfc, !PT ;  /* 0x0000000654167812 */ /* 0x000fe200078efcff */
[----:B------:R-:W4:Y:S04]  /*3b6c0*/  LDL.LU R24, [R1+0x4ac] ;  /* 0x0004ac0001187983 */ /* 0x000f280000300800 */
[----:B------:R1:W-:Y:S01]  /*3b6d0*/  LDGSTS.E [R3+-0x7fc00], [R20.64], P1 ;  /* 0x8040000014037fae */ /* 0x0003e20008921848 */
[----:B------:R-:W-:-:S04]  /*3b6e0*/  ISETP.GE.AND P1, PT, R22, UR6, PT ;  /* 0x0000000616007c0c */ /* 0x000fc8000bf26270 */
[----:B-1----:R-:W-:-:S04]  /*3b6f0*/  SEL R3, RZ, 0x4, P1 ;  /* 0x00000004ff037807 */ /* 0x002fc80000800000 */
[----:B------:R-:W-:-:S04]  /*3b700*/  SEL R3, R3, RZ, !P0 ;  /* 0x000000ff03037207 */ /* 0x000fc80004000000 */
[----:B------:R-:W-:Y:S02]  /*3b710*/  ISETP.NE.U32.AND P1, PT, R3, RZ, PT ;  /* 0x000000ff0300720c */ /* 0x000fe40003f25070 */
[----:B------:R-:W-:Y:S02]  /*3b720*/  IADD3 R3, R2, 0x100000, RZ ;  /* 0x0010000002037810 */ /* 0x000fe40007ffe0ff */
[----:B--2---:R-:W-:-:S05]  /*3b730*/  IADD3 R23, P2, R23, R41, RZ ;  /* 0x0000002917177210 */ /* 0x004fca0007f5e0ff */
[----:B------:R-:W-:Y:S01]  /*3b740*/  IMAD.X R43, R43, 0x1, R40, P2 ;  /* 0x000000012b2b7824 */ /* 0x000fe200010e0628 */
[----:B------:R-:W-:Y:S03]  /*3b750*/  STL [R1+0x47c], R23 ;  /* 0x00047c1701007387 */ /* 0x000fe60000100800 */
[----:B------:R-:W-:Y:S01]  /*3b760*/  IMAD.MOV.U32 R21, RZ, RZ, R43 ;  /* 0x000000ffff157224 */ /* 0x000fe200078e002b */
[----:B------:R1:W-:Y:S04]  /*3b770*/  STL [R1+0x478], R43 ;  /* 0x0004782b01007387 */ /* 0x0003e80000100800 */
[----:B-1----:R-:W2:Y:S01]  /*3b780*/  LDL.LU R43, [R1+0x4a8] ;  /* 0x0004a800012b7983 */ /* 0x002ea20000300800 */
[----:B------:R-:W-:Y:S01]  /*3b790*/  IADD3 R26, P2, R26, R41, RZ ;  /* 0x000000291a1a7210 */ /* 0x000fe20007f5e0ff */
[----:B------:R-:W-:-:S02]  /*3b7a0*/  IMAD.MOV.U32 R20, RZ, RZ, R23 ;  /* 0x000000ffff147224 */ /* 0x000fc400078e0017 */
[----:B------:R-:W2:Y:S02]  /*3b7b0*/  LDL.LU R23, [R1+0x4bc] ;  /* 0x0004bc0001177983 */ /* 0x000ea40000300800 */
[----:B------:R-:W-:Y:S02]  /*3b7c0*/  IMAD.X R27, R27, 0x1, R40, P2 ;  /* 0x000000011b1b7824 */ /* 0x000fe400010e0628 */
[----:B------:R1:W-:Y:S04]  /*3b7d0*/  LDGSTS.E [R3+-0x7f400], [R20.64], P1 ;  /* 0x80c0000014037fae */ /* 0x0003e80008921848 */
[----:B------:R-:W-:Y:S04]  /*3b7e0*/  STL [R1+0x48c], R26 ;  /* 0x00048c1a01007387 */ /* 0x000fe80000100800 */
[----:B------:R1:W-:Y:S02]  /*3b7f0*/  STL [R1+0x488], R27 ;  /* 0x0004881b01007387 */ /* 0x0003e40000100800 */
[----:B-1----:R-:W-:-:S02]  /*3b800*/  IMAD.MOV.U32 R21, RZ, RZ, R27 ;  /* 0x000000ffff157224 */ /* 0x002fc400078e001b */
[----:B------:R-:W2:Y:S04]  /*3b810*/  LDL.LU R27, [R1+0x4b8] ;  /* 0x0004b800011b7983 */ /* 0x000ea80000300800 */
        /* <DEDUP_REMOVED lines=9> */
[----:B------:R-:W-:Y:S02]  /*3b8b0*/  IADD3 R25, P2, R25, R41, RZ ;  /* 0x0000002919197210 */ /* 0x000fe40007f5e0ff */
[----:B-1----:R-:W-:-:S04]  /*3b8c0*/  SHF.R.U32.HI R84, RZ, 0x7, R84 ;  /* 0x00000007ff547819 */ /* 0x002fc80000011654 */
[----:B------:R-:W-:Y:S01]  /*3b8d0*/  SGXT.U32 R84, R84, 0x1 ;  /* 0x000000015454781a */ /* 0x000fe20000000000 */
[----:B------:R-:W-:Y:S01]  /*3b8e0*/  IMAD.MOV.U32 R20, RZ, RZ, R26 ;  /* 0x000000ffff147224 */ /* 0x000fe200078e001a */
[----:B------:R-:W-:Y:S01]  /*3b8f0*/  IADD3 R3, R2, 0x100000, RZ ;  /* 0x0010000002037810 */ /* 0x000fe20007ffe0ff */
[----:B------:R-:W2:Y:S01]  /*3b900*/  LDL.LU R26, [R1+0x4cc] ;  /* 0x0004cc00011a7983 */ /* 0x000ea20000300800 */
[----:B------:R-:W-:-:S03]  /*3b910*/  LOP3.LUT R22, R84, 0xe, RZ, 0xfc, !PT ;  /* 0x0000000e54167812 */ /* 0x000fc600078efcff */
[----:B------:R-:W1:Y:S04]  /*3b920*/  S2R R84, SR_TID.X ;  /* 0x0000000000547919 */ /* 0x000e680000002100 */
[----:B------:R1:W-:Y:S04]  /*3b930*/  LDGSTS.E [R3+-0x7ec00], [R20.64], P1 ;  /* 0x8140000014037fae */ /* 0x0003e80008921848 */
[----:B------:R-:W-:Y:S01]  /*3b940*/  STL [R1+0x49c], R25 ;  /* 0x00049c1901007387 */ /* 0x000fe20000100800 */
[----:B------:R-:W-:-:S04]  /*3b950*/  ISETP.GE.AND P1, PT, R22, UR6, PT ;  /* 0x0000000616007c0c */ /* 0x000fc8000bf26270 */
[----:B-1----:R-:W-:Y:S01]  /*3b960*/  SEL R3, RZ, 0x4, P1 ;  /* 0x00000004ff037807 */ /* 0x002fe20000800000 */
[----:B---3--:R-:W-:-:S04]  /*3b970*/  IMAD.X R42, R42, 0x1, R40, P2 ;  /* 0x000000012a2a7824 */ /* 0x008fc800010e0628 */
[----:B------:R-:W-:Y:S01]  /*3b980*/  IMAD.MOV.U32 R21, RZ, RZ, R42 ;  /* 0x000000ffff157224 */ /* 0x000fe200078e002a */
[----:B------:R1:W-:Y:S04]  /*3b990*/  STL [R1+0x498], R42 ;  /* 0x0004982a01007387 */ /* 0x0003e80000100800 */
[----:B-1----:R-:W3:Y:S01]  /*3b9a0*/  LDL.LU R42, [R1+0x4c8] ;  /* 0x0004c800012a7983 */ /* 0x002ee20000300800 */
[----:B------:R-:W-:Y:S02]  /*3b9b0*/  SEL R3, R3, RZ, !P0 ;  /* 0x000000ff03037207 */ /* 0x000fe40004000000 */
[----:B------:R-:W-:Y:S02]  /*3b9c0*/  SHF.R.U32.HI R84, RZ, 0x7, R84 ;  /* 0x00000007ff547819 */ /* 0x000fe40000011654 */
[----:B------:R-:W-:-:S02]  /*3b9d0*/  ISETP.NE.U32.AND P1, PT, R3, RZ, PT ;  /* 0x000000ff0300720c */ /* 0x000fc40003f25070 */
[----:B------:R-:W-:Y:S02]  /*3b9e0*/  SGXT.U32 R84, R84, 0x1 ;  /* 0x000000015454781a */ /* 0x000fe40000000000 */
[----:B----4-:R-:W-:Y:S01]  /*3b9f0*/  IADD3 R24, P2, R24, R41, RZ ;  /* 0x0000002918187210 */ /* 0x010fe20007f5e0ff */
[----:B------:R-:W-:Y:S01]  /*3ba00*/  IMAD.MOV.U32 R20, RZ, RZ, R25 ;  /* 0x000000ffff147224 */ /* 0x000fe200078e0019 */
[----:B------:R-:W-:Y:S01]  /*3ba10*/  IADD3 R3, R2, 0x100000, RZ ;  /* 0x0010000002037810 */ /* 0x000fe20007ffe0ff */
[----:B------:R-:W3:Y:S01]  /*3ba20*/  LDL.LU R25, [R1+0x4dc] ;  /* 0x0004dc0001197983 */ /* 0x000ee20000300800 */
[----:B------:R-:W-:-:S03]  /*3ba30*/  LOP3.LUT R22, R84, 0x12, RZ, 0xfc, !PT ;  /* 0x0000001254167812 */ /* 0x000fc600078efcff */
[----:B------:R-:W-:Y:S04]  /*3ba40*/  STL [R1+0x4ac], R24 ;  /* 0x0004ac1801007387 */ /* 0x000fe80000100800 */
[----:B------:R1:W-:Y:S01]  /*3ba50*/  LDGSTS.E [R3+-0x7e400], [R20.64], P1 ;  /* 0x81c0000014037fae */ /* 0x0003e20008921848 */
[----:B------:R-:W-:-:S04]  /*3ba60*/  ISETP.GE.AND P1, PT, R22, UR6, PT ;  /* 0x0000000616007c0c */ /* 0x000fc8000bf26270 */
[----:B-1----:R-:W-:-:S04]  /*3ba70*/  SEL R3, RZ, 0x4, P1 ;  /* 0x00000004ff037807 */ /* 0x002fc80000800000 */
[----:B------:R-:W-:-:S04]  /*3ba80*/  SEL R3, R3, RZ, !P0 ;  /* 0x000000ff03037207 */ /* 0x000fc80004000000 */
[----:B------:R-:W-:Y:S01]  /*3ba90*/  ISETP.NE.U32.AND P1, PT, R3, RZ, PT ;  /* 0x000000ff0300720c */ /* 0x000fe20003f25070 */
[----:B------:R-:W-:Y:S01]  /*3baa0*/  IMAD.MOV.U32 R20, RZ, RZ, R24 ;  /* 0x000000ffff147224 */ /* 0x000fe200078e0018 */
[----:B------:R-:W-:Y:S01]  /*3bab0*/  IADD3 R3, R2, 0x100000, RZ ;  /* 0x0010000002037810 */ /* 0x000fe20007ffe0ff */
[----:B--2---:R-:W-:-:S05]  /*3bac0*/  IMAD.X R43, R43, 0x1, R40, P2 ;  /* 0x000000012b2b7824 */ /* 0x004fca00010e0628 */
[----:B------:R1:W-:Y:S01]  /*3bad0*/  STL [R1+0x4a8], R43 ;  /* 0x0004a82b01007387 */ /* 0x0003e20000100800 */
[----:B------:R-:W-:Y:S02]  /*3bae0*/  MOV R21, R43 ;  /* 0x0000002b00157202 */ /* 0x000fe40000000f00 */
[----:B------:R-:W-:-:S03]  /*3baf0*/  IADD3 R23, P2, R23, R41, RZ ;  /* 0x0000002917177210 */ /* 0x000fc60007f5e0ff */
[----:B------:R2:W-:Y:S04]  /*3bb00*/  LDGSTS.E [R3+-0x7dc00], [R20.64], P1 ;  /* 0x8240000014037fae */ /* 0x0005e80008921848 */
[----:B-1----:R-:W4:Y:S04]  /*3bb10*/  LDL.LU R43, [R1+0x4d8] ;  /* 0x0004d800012b7983 */ /* 0x002f280000300800 */
[----:B------:R-:W4:Y:S04]  /*3bb20*/  LDL.LU R24, [R1+0x4ec] ;  /* 0x0004ec0001187983 */ /* 0x000f280000300800 */
[----:B------:R-:W-:Y:S01]  /*3bb30*/  STL [R1+0x4bc], R23 ;  /* 0x0004bc1701007387 */ /* 0x000fe20000100800 */
[----:B------:R-:W-:-:S04]  /*3bb40*/  IMAD.X R27, R27, 0x1, R40, P2 ;  /* 0x000000011b1b7824 */ /* 0x000fc800010e0628 */
[----:B--2---:R-:W-:Y:S01]  /*3bb50*/  IMAD.MOV.U32 R21, RZ, RZ, R27 ;  /* 0x000000ffff157224 */ /* 0x004fe200078e001b */
        /* <DEDUP_REMOVED lines=26> */
[----:B-1----:R-:W2:Y:S01]  /*3bd00*/  LDL.LU R42, [R1+0x4f8] ;  /* 0x0004f800012a7983 */ /* 0x002ea20000300800 */
[----:B------:R-:W-:Y:S02]  /*3bd10*/  SEL R3, R3, RZ, !P0 ;  /* 0x000000ff03037207 */ /* 0x000fe40004000000 */
[----:B------:R-:W-:Y:S02]  /*3bd20*/  SHF.R.U32.HI R84, RZ, 0x7, R84 ;  /* 0x00000007ff547819 */ /* 0x000fe40000011654 */
[----:B------:R-:W-:-:S02]  /*3bd30*/  ISETP.NE.U32.AND P1, PT, R3, RZ, PT ;  /* 0x000000ff0300720c */ /* 0x000fc40003f25070 */
[----:B------:R-:W-:Y:S02]  /*3bd40*/  SGXT.U32 R84, R84, 0x1 ;  /* 0x000000015454781a */ /* 0x000fe40000000000 */
[----:B------:R-:W-:Y:S01]  /*3bd50*/  IADD3 R25, P2, R25, R41, RZ ;  /* 0x0000002919197210 */ /* 0x000fe20007f5e0ff */
[----:B------:R-:W-:Y:S01]  /*3bd60*/  IMAD.MOV.U32 R20, RZ, RZ, R26 ;  /* 0x000000ffff147224 */ /* 0x000fe200078e001a */
[----:B------:R-:W-:Y:S01]  /*3bd70*/  IADD3 R3, R2, 0x100000, RZ ;  /* 0x0010000002037810 */ /* 0x000fe20007ffe0ff */
[----:B------:R-:W2:Y:S01]  /*3bd80*/  LDL.LU R26, [R1+0x50c] ;  /* 0x00050c00011a7983 */ /* 0x000ea20000300800 */
        /* <DEDUP_REMOVED lines=9> */
[----:B----4-:R-:W-:-:S04]  /*3be20*/  IMAD.X R43, R43, 0x1, R40, P2 ;  /* 0x000000012b2b7824 */ /* 0x010fc800010e0628 */
[----:B------:R-:W-:Y:S01]  /*3be30*/  IMAD.MOV.U32 R21, RZ, RZ, R43 ;  /* 0x000000ffff157224 */ /* 0x000fe200078e002b */
[----:B------:R1:W-:Y:S01]  /*3be40*/  STL [R1+0x4d8], R43 ;  /* 0x0004d82b01007387 */ /* 0x0003e20000100800 */
[----:B------:R-:W-:-:S04]  /*3be50*/  IADD3 R24, P2, R24, R41, RZ ;  /* 0x0000002918187210 */ /* 0x000fc80007f5e0ff */
[----:B------:R4:W-:Y:S04]  /*3be60*/  LDGSTS.E [R3+-0x7c400], [R20.64], P1 ;  /* 0x83c0000014037fae */ /* 0x0009e80008921848 */
[----:B-1----:R-:W3:Y:S04]  /*3be70*/  LDL.LU R43, [R1+0x508] ;  /* 0x00050800012b7983 */ /* 0x002ee80000300800 */
[----:B------:R-:W3:Y:S04]  /*3be80*/  LDL.LU R25, [R1+0x51c] ;  /* 0x00051c0001197983 */ /* 0x000ee80000300800 */
[----:B------:R-:W-:Y:S01]  /*3be90*/  STL [R1+0x4ec], R24 ;  /* 0x0004ec1801007387 */ /* 0x000fe20000100800 */
[----:B--2---:R-:W-:-:S04]  /*3bea0*/  IMAD.X R27, R27, 0x1, R40, P2 ;  /* 0x000000011b1b7824 */ /* 0x004fc800010e0628 */
[----:B----4-:R-:W-:Y:S01]  /*3beb0*/  IMAD.MOV.U32 R21, RZ, RZ, R27 ;  /* 0x000000ffff157224 */ /* 0x010fe200078e001b */
        /* <DEDUP_REMOVED lines=16> */
[----:B------:R-:W3:Y:S01]  /*3bfc0*/  LDL.LU R24, [R1+0x52c] ;  /* 0x00052c0001187983 */ /* 0x000ee20000300800 */
[----:B------:R-:W-:-:S03]  /*3bfd0*/  LOP3.LUT R22, R84, 0x26, RZ, 0xfc, !PT ;  /* 0x0000002654167812 */ /* 0x000fc600078efcff */
[----:B------:R-:W1:Y:S04]  /*3bfe0*/  S2R R84, SR_TID.X ;  /* 0x0000000000547919 */ /* 0x000e680000002100 */
[----:B------:R1:W-:Y:S04]  /*3bff0*/  LDGSTS.E [R3+-0x7bc00], [R20.64], P1 ;  /* 0x8440000014037fae */ /* 0x0003e80008921848 */
[----:B------:R-:W-:Y:S01]  /*3c000*/  STL [R1+0x4fc], R23 ;  /* 0x0004fc1701007387 */ /* 0x000fe20000100800 */
[----:B------:R-:W-:-:S04]  /*3c010*/  ISETP.GE.AND P1, PT, R22, UR6, PT ;  /* 0x0000000616007c0c */ /* 0x000fc8000bf26270 */
[----:B-1----:R-:W-:Y:S02]  /*3c020*/  SEL R3, RZ, 0x4, P1 ;  /* 0x00000004ff037807 */ /* 0x002fe40000800000 */
[----:B------:R-:W-:-:S05]  /*3c030*/  IADD3.X R42, R42, R40, RZ, P2, !PT ;  /* 0x000000282a2a7210 */ /* 0x000fca00017fe4ff */
[----:B------:R1:W-:Y:S01]  /*3c040*/  STL [R1+0x4f8], R42 ;  /* 0x0004f82a01007387 */ /* 0x0003e20000100800 */
[----:B------:R-:W-:-:S03]  /*3c050*/  IMAD.MOV.U32 R21, RZ, RZ, R42 ;  /* 0x000000ffff157224 */ /* 0x000fc600078e002a */
[----:B-1----:R-:W3:Y:S01]  /*3c060*/  LDL.LU R42, [R1+0x528] ;  /* 0x00052800012a7983 */ /* 0x002ee20000300800 */
[----:B------:R-:W-:Y:S02]  /*3c070*/  SEL R3, R3, RZ, !P0 ;  /* 0x000000ff03037207 */ /* 0x000fe40004000000 */
[----:B------:R-:W-:Y:S02]  /*3c080*/  SHF.R.U32.HI R84, RZ, 0x7, R84 ;  /* 0x00000007ff547819 */ /* 0x000fe40000011654 */
[----:B------:R-:W-:Y:S02]  /*3c090*/  ISETP.NE.U32.AND P1, PT, R3, RZ, PT ;  /* 0x000000ff0300720c */ /* 0x000fe40003f25070 */
[----:B------:R-:W-:Y:S02]  /*3c0a0*/  SGXT.U32 R84, R84, 0x1 ;  /* 0x000000015454781a */ /* 0x000fe40000000000 */
[----:B------:R-:W-:Y:S01]  /*3c0b0*/  IADD3 R26, P2, R26, R41, RZ ;  /* 0x000000291a1a7210 */ /* 0x000fe20007f5e0ff */
        /* <DEDUP_REMOVED lines=12> */
[----:B---3--:R-:W-:-:S04]  /*3c180*/  IMAD.X R43, R43, 0x1, R40, P2 ;  /* 0x000000012b2b7824 */ /* 0x008fc800010e0628 */
[----:B------:R-:W-:Y:S01]  /*3c190*/  IMAD.MOV.U32 R21, RZ, RZ, R43 ;  /* 0x000000ffff157224 */ /* 0x000fe200078e002b */
[----:B------:R1:W-:Y:S01]  /*3c1a0*/  STL [R1+0x508], R43 ;  /* 0x0005082b01007387 */ /* 0x0003e20000100800 */
[----:B------:R-:W-:-:S04]  /*3c1b0*/  IADD3 R25, P2, R25, R41, RZ ;  /* 0x0000002919197210 */ /* 0x000fc80007f5e0ff */
[----:B------:R3:W-:Y:S04]  /*3c1c0*/  LDGSTS.E [R3+-0x7ac00], [R20.64], P1 ;  /* 0x8540000014037fae */ /* 0x0007e80008921848 */
[----:B-1----:R-:W4:Y:S04]  /*3c1d0*/  LDL.LU R43, [R1+0x538] ;  /* 0x00053800012b7983 */ /* 0x002f280000300800 */
[----:B------:R-:W4:Y:S04]  /*3c1e0*/  LDL.LU R26, [R1+0x54c] ;  /* 0x00054c00011a7983 */ /* 0x000f280000300800 */
[----:B------:R-:W-:Y:S01]  /*3c1f0*/  STL [R1+0x51c], R25 ;  /* 0x00051c1901007387 */ /* 0x000fe20000100800 */
[----:B--2---:R-:W-:-:S04]  /*3c200*/  IMAD.X R27, R27, 0x1, R40, P2 ;  /* 0x000000011b1b7824 */ /* 0x004fc800010e0628 */
[----:B---3--:R-:W-:Y:S01]  /*3c210*/  IMAD.MOV.U32 R21, RZ, RZ, R27 ;  /* 0x000000ffff157224 */ /* 0x008fe200078e001b */
        /* <DEDUP_REMOVED lines=23> */
[----:B------:R-:W-:-:S04]  /*3c390*/  IMAD.X R42, R42, 0x1, R40, P2 ;  /* 0x000000012a2a7824 */ /* 0x000fc800010e0628 */
        /* <DEDUP_REMOVED lines=17> */
[----:B------:R-:W-:Y:S02]  /*3c4b0*/  ISETP.NE.U32.AND P1, PT, R3, RZ, PT ;  /* 0x000000ff0300720c */ /* 0x000fe40003f25070 */
[----:B------:R-:W-:Y:S02]  /*3c4c0*/  IADD3 R3, R2, 0x100000, RZ ;  /* 0x0010000002037810 */ /* 0x000fe40007ffe0ff */
[----:B------:R-:W-:Y:S01]  /*3c4d0*/  MOV R20, R23 ;  /* 0x0000001700147202 */ /* 0x000fe20000000f00 */
[----:B----4-:R-:W-:-:S04]  /*3c4e0*/  IMAD.X R43, R43, 0x1, R40, P2 ;  /* 0x000000012b2b7824 */ /* 0x010fc800010e0628 */
[----:B------:R-:W-:Y:S01]  /*3c4f0*/  IMAD.MOV.U32 R21, RZ, RZ, R43 ;  /* 0x000000ffff157224 */ /* 0x000fe200078e002b */
[----:B------:R1:W-:Y:S01]  /*3c500*/  STL [R1+0x538], R43 ;  /* 0x0005382b01007387 */ /* 0x0003e20000100800 */
[----:B------:R-:W-:-:S03]  /*3c510*/  IADD3 R26, P2, R26, R41, RZ ;  /* 0x000000291a1a7210 */ /* 0x000fc60007f5e0ff */
[----:B------:R4:W-:Y:S04]  /*3c520*/  LDGSTS.E [R3+-0x79400], [R20.64], P1 ;  /* 0x86c0000014037fae */ /* 0x0009e80008921848 */
[----:B-1----:R-:W3:Y:S04]  /*3c530*/  LDL.LU R43, [R1+0x568] ;  /* 0x00056800012b7983 */ /* 0x002ee80000300800 */
[----:B------:R-:W3:Y:S01]  /*3c540*/  LDL.LU R23, [R1+0x57c] ;  /* 0x00057c0001177983 */ /* 0x000ee20000300800 */
[----:B----4-:R-:W-:-:S03]  /*3c550*/  IMAD.MOV.U32 R20, RZ, RZ, R26 ;  /* 0x000000ffff147224 */ /* 0x010fc600078e001a */
[----:B------:R1:W-:Y:S01]  /*3c560*/  STL [R1+0x54c], R26 ;  /* 0x00054c1a01007387 */ /* 0x0003e20000100800 */
[----:B--2---:R-:W-:-:S05]  /*3c570*/  IMAD.X R27, R27, 0x1, R40, P2 ;  /* 0x000000011b1b7824 */ /* 0x004fca00010e0628 */
[----:B------:R2:W-:Y:S04]  /*3c580*/  STL [R1+0x548], R27 ;  /* 0x0005481b01007387 */ /* 0x0005e80000100800 */
[----:B-1----:R-:W4:Y:S04]  /*3c590*/  LDL.LU R26, [R1+0x578] ;  /* 0x00057800011a7983 */ /* 0x002f280000300800 */
        /* <DEDUP_REMOVED lines=9> */
[----:B-1----:R-:W-:Y:S02]  /*3c630*/  SHF.R.U32.HI R84, RZ, 0x7, R84 ;  /* 0x00000007ff547819 */ /* 0x002fe40000011654 */
[----:B------:R-:W-:Y:S02]  /*3c640*/  IADD3 R25, P2, R25, R41, RZ ;  /* 0x0000002919197210 */ /* 0x000fe40007f5e0ff */
[----:B------:R-:W-:Y:S01]  /*3c650*/  SGXT.U32 R84, R84, 0x1 ;  /* 0x000000015454781a */ /* 0x000fe20000000000 */
[----:B------:R-:W-:Y:S01]  /*3c660*/  IMAD.MOV.U32 R21, RZ, RZ, R27 ;  /* 0x000000ffff157224 */ /* 0x000fe200078e001b */
[----:B------:R-:W-:Y:S01]  /*3c670*/  IADD3 R3, R2, 0x100000, RZ ;  /* 0x0010000002037810 */ /* 0x000fe20007ffe0ff */
[----:B--2---:R-:W3:Y:S01]  /*3c680*/  LDL.LU R27, [R1+0x58c] ;  /* 0x00058c00011b7983 */ /* 0x004ee20000300800 */
[----:B------:R-:W-:-:S03]  /*3c690*/  LOP3.LUT R22, R84, 0x3e, RZ, 0xfc, !PT ;  /* 0x0000003e54167812 */ /* 0x000fc600078efcff */
[----:B------:R-:W1:Y:S04]  /*3c6a0*/  S2R R84, SR_TID.X ;  /* 0x0000000000547919 */ /* 0x000e680000002100 */
[----:B------:R1:W-:Y:S04]  /*3c6b0*/  LDGSTS.E [R3+-0x78c00], [R20.64], P1 ;  /* 0x8740000014037fae */ /* 0x0003e80008921848 */
[----:B------:R-:W-:Y:S01]  /*3c6c0*/  STL [R1+0x55c], R25 ;  /* 0x00055c1901007387 */ /* 0x000fe20000100800 */
[----:B------:R-:W-:-:S04]  /*3c6d0*/  ISETP.GE.AND P1, PT, R22, UR6, PT ;  /* 0x0000000616007c0c */ /* 0x000fc8000bf26270 */
[----:B-1----:R-:W-:-:S04]  /*3c6e0*/  SEL R3, RZ, 0x4, P1 ;  /* 0x00000004ff037807 */ /* 0x002fc80000800000 */
[----:B------:R-:W-:Y:S01]  /*3c6f0*/  SEL R3, R3, RZ, !P0 ;  /* 0x000000ff03037207 */ /* 0x000fe20004000000 */
[----:B------:R-:W-:-:S04]  /*3c700*/  IMAD.X R42, R42, 0x1, R40, P2 ;  /* 0x000000012a2a7824 */ /* 0x000fc800010e0628 */
[----:B------:R-:W-:Y:S01]  /*3c710*/  IMAD.MOV.U32 R21, RZ, RZ, R42 ;  /* 0x000000ffff157224 */ /* 0x000fe200078e002a */
[----:B------:R1:W-:Y:S04]  /*3c720*/  STL [R1+0x558], R42 ;  /* 0x0005582a01007387 */ /* 0x0003e80000100800 */
[----:B-1----:R-:W3:Y:S01]  /*3c730*/  LDL.LU R42, [R1+0x588] ;  /* 0x00058800012a7983 */ /* 0x002ee20000300800 */
[----:B------:R-:W-:Y:S02]  /*3c740*/  ISETP.NE.U32.AND P1, PT, R3, RZ, PT ;  /* 0x000000ff0300720c */ /* 0x000fe40003f25070 */
[----:B------:R-:W-:Y:S02]  /*3c750*/  SHF.R.U32.HI R84, RZ, 0x7, R84 ;  /* 0x00000007ff547819 */ /* 0x000fe40000011654 */
[----:B------:R-:W-:-:S02]  /*3c760*/  IADD3 R24, P2, R24, R41, RZ ;  /* 0x0000002918187210 */ /* 0x000fc40007f5e0ff */
[----:B------:R-:W-:Y:S01]  /*3c770*/  SGXT.U32 R84, R84, 0x1 ;  /* 0x000000015454781a */ /* 0x000fe20000000000 */
[----:B------:R-:W-:Y:S01]  /*3c780*/  IMAD.MOV.U32 R20, RZ, RZ, R25 ;  /* 0x000000ffff147224 */ /* 0x000fe200078e0019 */
[----:B------:R-:W-:Y:S01]  /*3c790*/  IADD3 R3, R2, 0x100000, RZ ;  /* 0x0010000002037810 */ /* 0x000fe20007ffe0ff */
[----:B------:R-:W3:Y:S01]  /*3c7a0*/  LDL.LU R25, [R1+0x59c] ;  /* 0x00059c0001197983 */ /* 0x000ee20000300800 */
[----:B------:R-:W-:-:S03]  /*3c7b0*/  LOP3.LUT R22, R84, 0x42, RZ, 0xfc, !PT ;  /* 0x0000004254167812 */ /* 0x000fc600078efcff */
[----:B------:R1:W-:Y:S01]  /*3c7c0*/  LDGSTS.E [R3+-0x78400], [R20.64], P1 ;  /* 0x87c0000014037fae */ /* 0x0003e20008921848 */
[----:B------:R-:W-:-:S03]  /*3c7d0*/  ISETP.GE.AND P1, PT, R22, UR6, PT ;  /* 0x0000000616007c0c */ /* 0x000fc6000bf26270 */
[----:B------:R-:W-:Y:S01]  /*3c7e0*/  STL [R1+0x56c], R24 ;  /* 0x00056c1801007387 */ /* 0x000fe20000100800 */
        /* <DEDUP_REMOVED lines=10> */
[----:B-1----:R-:W2:Y:S04]  /*3c890*/  LDL.LU R43, [R1+0x598] ;  /* 0x00059800012b7983 */ /* 0x002ea80000300800 */
[----:B------:R-:W2:Y:S01]  /*3c8a0*/  LDL.LU R24, [R1+0x5ac] ;  /* 0x0005ac0001187983 */ /* 0x000ea20000300800 */
[----:B----4-:R-:W-:-:S03]  /*3c8b0*/  IMAD.X R26, R26, 0x1, R40, P2 ;  /* 0x000000011a1a7824 */ /* 0x010fc600010e0628 */
[----:B------:R-:W-:Y:S04]  /*3c8c0*/  STL [R1+0x57c], R23 ;  /* 0x00057c1701007387 */ /* 0x000fe80000100800 */
[----:B------:R1:W-:Y:S01]  /*3c8d0*/  STL [R1+0x578], R26 ;  /* 0x0005781a01007387 */ /* 0x0003e20000100800 */
[----:B---3--:R-:W-:-:S03]  /*3c8e0*/  MOV R21, R26 ;  /* 0x0000001a00157202 */ /* 0x008fc60000000f00 */
[----:B-1----:R-:W3:Y:S04]  /*3c8f0*/  LDL.LU R26, [R1+0x5a8] ;  /* 0x0005a800011a7983 */ /* 0x002ee80000300800 */
        /* <DEDUP_REMOVED lines=18> */
[----:B------:R1:W-:Y:S01]  /*3ca20*/  STL [R1+0x58c], R27 ;  /* 0x00058c1b01007387 */ /* 0x0003e20000100800 */
[----:B------:R-:W-:Y:S01]  /*3ca30*/  ISETP.GE.AND P1, PT, R22, UR6, PT ;  /* 0x0000000616007c0c */ /* 0x000fe2000bf26270 */
[----:B-1----:R-:W-:-:S03]  /*3ca40*/  IMAD.MOV.U32 R20, RZ, RZ, R27 ;  /* 0x000000ffff147224 */ /* 0x002fc600078e001b */
[----:B------:R-:W-:-:S04]  /*3ca50*/  SEL R3, RZ, 0x4, P1 ;  /* 0x00000004ff037807 */ /* 0x000fc80000800000 */
[----:B------:R-:W-:Y:S01]  /*3ca60*/  SEL R3, R3, RZ, !P0 ;  /* 0x000000ff03037207 */ /* 0x000fe20004000000 */
[----:B------:R-:W-:-:S05]  /*3ca70*/  IMAD.X R42, R42, 0x1, R40, P2 ;  /* 0x000000012a2a7824 */ /* 0x000fca00010e0628 */
[----:B------:R1:W-:Y:S04]  /*3ca80*/  STL [R1+0x588], R42 ;  /* 0x0005882a01007387 */ /* 0x0003e80000100800 */
[----:B------:R-:W2:Y:S01]  /*3ca90*/  LDL.LU R27, [R1+0x5b8] ;  /* 0x0005b800011b7983 */ /* 0x000ea20000300800 */
[----:B------:R-:W-:Y:S02]  /*3caa0*/  ISETP.NE.U32.AND P1, PT, R3, RZ, PT ;  /* 0x000000ff0300720c */ /* 0x000fe40003f25070 */
[----:B------:R-:W-:Y:S02]  /*3cab0*/  SHF.R.U32.HI R84, RZ, 0x7, R84 ;  /* 0x00000007ff547819 */ /* 0x000fe40000011654 */
[----:B------:R-:W-:Y:S02]  /*3cac0*/  IADD3 R25, P2, R25, R41, RZ ;  /* 0x0000002919197210 */ /* 0x000fe40007f5e0ff */
[----:B------:R-:W-:Y:S01]  /*3cad0*/  SGXT.U32 R84, R84, 0x1 ;  /* 0x000000015454781a */ /* 0x000fe20000000000 */
[----:B------:R-:W-:Y:S01]  /*3cae0*/  IMAD.MOV.U32 R21, RZ, RZ, R42 ;  /* 0x000000ffff157224 */ /* 0x000fe200078e002a */
[----:B------:R-:W-:Y:S01]  /*3caf0*/  IADD3 R3, R2, 0x100000, RZ ;  /* 0x0010000002037810 */ /* 0x000fe20007ffe0ff */
[----:B-1----:R-:W2:Y:S01]  /*3cb00*/  LDL.LU R42, [R1+0x5cc] ;  /* 0x0005cc00012a7983 */ /* 0x002ea20000300800 */
        /* <DEDUP_REMOVED lines=9> */
[----:B--2---:R-:W-:-:S04]  /*3cba0*/  IMAD.X R43, R43, 0x1, R40, P2 ;  /* 0x000000012b2b7824 */ /* 0x004fc800010e0628 */
[----:B------:R-:W-:Y:S01]  /*3cbb0*/  IMAD.MOV.U32 R21, RZ, RZ, R43 ;  /* 0x000000ffff157224 */ /* 0x000fe200078e002b */
[----:B------:R1:W-:Y:S01]  /*3cbc0*/  STL [R1+0x598], R43 ;  /* 0x0005982b01007387 */ /* 0x0003e20000100800 */
[----:B------:R-:W-:-:S04]  /*3cbd0*/  IADD3 R24, P2, R24, R41, RZ ;  /* 0x0000002918187210 */ /* 0x000fc80007f5e0ff */
[----:B------:R2:W-:Y:S04]  /*3cbe0*/  LDGSTS.E [R3+-0x76400], [R20.64], P1 ;  /* 0x89c0000014037fae */ /* 0x0005e80008921848 */
[----:B-1----:R-:W4:Y:S04]  /*3cbf0*/  LDL.LU R43, [R1+0x5c8] ;  /* 0x0005c800012b7983 */ /* 0x002f280000300800 */
[----:B------:R-:W4:Y:S01]  /*3cc00*/  LDL.LU R25, [R1+0x5dc] ;  /* 0x0005dc0001197983 */ /* 0x000f220000300800 */
[----:B---3--:R-:W-:-:S03]  /*3cc10*/  IMAD.X R26, R26, 0x1, R40, P2 ;  /* 0x000000011a1a7824 */ /* 0x008fc600010e0628 */
[----:B------:R-:W-:Y:S01]  /*3cc20*/  STL [R1+0x5ac], R24 ;  /* 0x0005ac1801007387 */ /* 0x000fe20000100800 */
[----:B--2---:R-:W-:-:S03]  /*3cc30*/  IMAD.MOV.U32 R21, RZ, RZ, R26 ;  /* 0x000000ffff157224 */ /* 0x004fc600078e001a */
        /* <DEDUP_REMOVED lines=17> */
[----:B------:R-:W-:-:S04]  /*3cd50*/  IADD3 R23, P2, R23, R41, RZ ;  /* 0x0000002917177210 */ /* 0x000fc80007f5e0ff */
[----:B------:R3:W-:Y:S01]  /*3cd60*/  LDGSTS.E [R3+-0x75c00], [R20.64], P1 ;  /* 0x8a40000014037fae */ /* 0x0007e20008921848 */
[----:B------:R-:W-:-:S03]  /*3cd70*/  ISETP.GE.AND P1, PT, R22, UR6, PT ;  /* 0x0000000616007c0c */ /* 0x000fc6000bf26270 */
[----:B------:R-:W2:Y:S04]  /*3cd80*/  LDL.LU R22, [R1+0x5ec] ;  /* 0x0005ec0001167983 */ /* 0x000ea80000300800 */
[----:B------:R1:W-:Y:S01]  /*3cd90*/  STL [R1+0x5bc], R23 ;  /* 0x0005bc1701007387 */ /* 0x0003e20000100800 */
[----:B---3--:R-:W-:Y:S01]  /*3cda0*/  IMAD.MOV.U32 R20, RZ, RZ, R23 ;  /* 0x000000ffff147224 */ /* 0x008fe200078e0017 */
[----:B------:R-:W-:Y:S01]  /*3cdb0*/  SEL R3, RZ, 0x4, P1 ;  /* 0x00000004ff037807 */ /* 0x000fe20000800000 */
[----:B------:R-:W-:-:S05]  /*3cdc0*/  IMAD.X R27, R27, 0x1, R40, P2 ;  /* 0x000000011b1b7824 */ /* 0x000fca00010e0628 */
[----:B------:R3:W-:Y:S04]  /*3cdd0*/  STL [R1+0x5b8], R27 ;  /* 0x0005b81b01007387 */ /* 0x0007e80000100800 */
[----:B-1----:R-:W2:Y:S01]  /*3cde0*/  LDL.LU R23, [R1+0x5e8] ;  /* 0x0005e80001177983 */ /* 0x002ea20000300800 */
[----:B------:R-:W-:Y:S02]  /*3cdf0*/  SEL R3, R3, RZ, !P0 ;  /* 0x000000ff03037207 */ /* 0x000fe40004000000 */
[----:B------:R-:W-:Y:S02]  /*3ce00*/  SHF.R.U32.HI R84, RZ, 0x7, R84 ;  /* 0x00000007ff547819 */ /* 0x000fe40000011654 */
[----:B------:R-:W-:Y:S02]  /*3ce10*/  ISETP.NE.U32.AND P1, PT, R3, RZ, PT ;  /* 0x000000ff0300720c */ /* 0x000fe40003f25070 */
[----:B------:R-:W-:Y:S01]  /*3ce20*/  SGXT.U32 R84, R84, 0x1 ;  /* 0x000000015454781a */ /* 0x000fe20000000000 */
[----:B------:R-:W-:-:S03]  /*3ce30*/  IMAD.MOV.U32 R21, RZ, RZ, R27 ;  /* 0x000000ffff157224 */ /* 0x000fc600078e001b */
[----:B------:R-:W-:Y:S02]  /*3ce40*/  LOP3.LUT R24, R84, 0x5a, RZ, 0xfc, !PT ;  /* 0x0000005a54187812 */ /* 0x000fe400078efcff */
[----:B------:R-:W1:Y:S01]  /*3ce50*/  S2R R84, SR_TID.X ;  /* 0x0000000000547919 */ /* 0x000e620000002100 */
[----:B------:R-:W-:Y:S02]  /*3ce60*/  IADD3 R3, R2, 0x100000, RZ ;  /* 0x0010000002037810 */ /* 0x000fe40007ffe0ff */
[----:B------:R-:W-:-:S03]  /*3ce70*/  IADD3 R42, P2, R42, R41, RZ ;  /* 0x000000292a2a7210 */ /* 0x000fc60007f5e0ff */
[----:B------:R3:W-:Y:S01]  /*3ce80*/  LDGSTS.E [R3+-0x75400], [R20.64], P1 ;  /* 0x8ac0000014037fae */ /* 0x0007e20008921848 */
[----:B------:R-:W-:-:S03]  /*3ce90*/  ISETP.GE.AND P1, PT, R24, UR6, PT ;  /* 0x0000000618007c0c */ /* 0x000fc6000bf26270 */
[----:B------:R-:W2:Y:S04]  /*3cea0*/  LDL.LU R24, [R1+0x5fc] ;  /* 0x0005fc0001187983 */ /* 0x000ea80000300800 */
[----:B------:R1:W-:Y:S01]  /*3ceb0*/  STL [R1+0x5cc], R42 ;  /* 0x0005cc2a01007387 */ /* 0x0003e20000100800 */
[----:B---3--:R-:W-:Y:S01]  /*3cec0*/  IMAD.MOV.U32 R20, RZ, RZ, R42 ;  /* 0x000000ffff147224 */ /* 0x008fe200078e002a */
[----:B------:R-:W-:-:S04]  /*3ced0*/  SEL R3, RZ, 0x4, P1 ;  /* 0x00000004ff037807 */ /* 0x000fc80000800000 */
[----:B------:R-:W-:Y:S02]  /*3cee0*/  SEL R3, R3, RZ, !P0 ;  /* 0x000000ff03037207 */ /* 0x000fe40004000000 */
[----:B-1----:R-:W-:Y:S02]  /*3cef0*/  SHF.R.U32.HI R84, RZ, 0x7, R84 ;  /* 0x00000007ff547819 */ /* 0x002fe40000011654 */
[----:B------:R-:W-:Y:S02]  /*3cf00*/  ISETP.NE.U32.AND P1, PT, R3, RZ, PT ;  /* 0x000000ff0300720c */ /* 0x000fe40003f25070 */
[----:B------:R-:W-:Y:S02]  /*3cf10*/  SGXT.U32 R84, R84, 0x1 ;  /* 0x000000015454781a */ /* 0x000fe40000000000 */
[----:B------:R-:W-:Y:S02]  /*3cf20*/  IADD3 R3, R2, 0x100000, RZ ;  /* 0x0010000002037810 */ /* 0x000fe40007ffe0ff */
[----:B------:R-:W-:-:S02]  /*3cf30*/  LOP3.LUT R27, R84, 0x5e, RZ, 0xfc, !PT ;  /* 0x0000005e541b7812 */ /* 0x000fc400078efcff */
[----:B----4-:R-:W-:-:S05]  /*3cf40*/  IADD3.X R43, R43, R40, RZ, P2, !PT ;  /* 0x000000282b2b7210 */ /* 0x010fca00017fe4ff */
[----:B------:R-:W-:Y:S04]  /*3cf50*/  STL [R1+0x5c8], R43 ;  /* 0x0005c82b01007387 */ /* 0x000fe80000100800 */
[----:B------:R-:W3:Y:S01]  /*3cf60*/  LDL.LU R42, [R1+0x5f8] ;  /* 0x0005f800012a7983 */ /* 0x000ee20000300800 */
[----:B------:R-:W-:Y:S01]  /*3cf70*/  IADD3 R25, P2, R25, R41, RZ ;  /* 0x0000002919197210 */ /* 0x000fe20007f5e0ff */
[----:B------:R-:W-:-:S04]  /*3cf80*/  IMAD.MOV.U32 R21, RZ, RZ, R43 ;  /* 0x000000ffff157224 */ /* 0x000fc800078e002b */
[----:B------:R-:W-:Y:S04]  /*3cf90*/  STL [R1+0x5dc], R25 ;  /* 0x0005dc1901007387 */ /* 0x000fe80000100800 */
[----:B------:R1:W-:Y:S01]  /*3cfa0*/  LDGSTS.E [R3+-0x74c00], [R20.64], P1 ;  /* 0x8b40000014037fae */ /* 0x0003e20008921848 */
[----:B--2---:R-:W-:Y:S01]  /*3cfb0*/  IMAD.X R26, R26, 0x1, R40, P2 ;  /* 0x000000011a1a7824 */ /* 0x004fe200010e0628 */
[----:B------:R-:W-:-:S04]  /*3cfc0*/  ISETP.GE.AND P1, PT, R27, UR6, PT ;  /* 0x000000061b007c0c */ /* 0x000fc8000bf26270 */
[----:B------:R2:W-:Y:S01]  /*3cfd0*/  STL [R1+0x5d8], R26 ;  /* 0x0005d81a01007387 */ /* 0x0005e20000100800 */
[----:B-1----:R-:W-:-:S03]  /*3cfe0*/  IMAD.MOV.U32 R21, RZ, RZ, R26 ;  /* 0x000000ffff157224 */ /* 0x002fc600078e001a */
[----:B------:R-:W2:Y:S04]  /*3cff0*/  LDL.LU R27, [R1+0x608] ;  /* 0x00060800011b7983 */ /* 0x000ea80000300800 */
[----:B--2---:R-:W2:Y:S04]  /*3d000*/  LDL.LU R26, [R1+0x60c] ;  /* 0x00060c00011a7983 */ /* 0x004ea80000300800 */
[----:B------:R-:W1:Y:S01]  /*3d010*/  S2R R84, SR_TID.X ;  /* 0x0000000000547919 */ /* 0x000e620000002100 */
[----:B------:R-:W-:-:S04]  /*3d020*/  SEL R3, RZ, 0x4, P1 ;  /* 0x00000004ff037807 */ /* 0x000fc80000800000 */
[----:B------:R-:W-:-:S04]  /*3d030*/  SEL R3, R3, RZ, !P0 ;  /* 0x000000ff03037207 */ /* 0x000fc80004000000 */
[----:B------:R-:W-:Y:S01]  /*3d040*/  ISETP.NE.U32.AND P1, PT, R3, RZ, PT ;  /* 0x000000ff0300720c */ /* 0x000fe20003f25070 */
[----:B------:R-:W-:Y:S01]  /*3d050*/  IMAD.MOV.U32 R20, RZ, RZ, R25 ;  /* 0x000000ffff147224 */ /* 0x000fe200078e0019 */
[----:B------:R-:W-:-:S11]  /*3d060*/  IADD3 R3, R2, 0x100000, RZ ;  /* 0x0010000002037810 */ /* 0x000fd60007ffe0ff */
[----:B------:R1:W-:Y:S02]  /*3d070*/  LDGSTS.E [R3+-0x74400], [R20.64], P1 ;  /* 0x8bc0000014037fae */ /* 0x0003e40008921848 */
[----:B-1----:R-:W-:-:S04]  /*3d080*/  SHF.R.U32.HI R84, RZ, 0x7, R84 ;  /* 0x00000007ff547819 */ /* 0x002fc80000011654 */
[----:B------:R-:W-:-:S04]  /*3d090*/  SGXT.U32 R84, R84, 0x1 ;  /* 0x000000015454781a */ /* 0x000fc80000000000 */
[----:B------:R-:W-:Y:S02]  /*3d0a0*/  LOP3.LUT R25, R84, 0x62, RZ, 0xfc, !PT ;  /* 0x0000006254197812 */ /* 0x000fe400078efcff */
[----:B------:R-:W1:Y:S02]  /*3d0b0*/  S2R R84, SR_TID.X ;  /* 0x0000000000547919 */ /* 0x000e640000002100 */
[----:B------:R-:W-:-:S04]  /*3d0c0*/  ISETP.GE.AND P1, PT, R25, UR6, PT ;  /* 0x0000000619007c0c */ /* 0x000fc8000bf26270 */
[----:B------:R-:W-:Y:S02]  /*3d0d0*/  SEL R3, RZ, 0x4, P1 ;  /* 0x00000004ff037807 */ /* 0x000fe40000800000 */
[----:B------:R-:W-:-:S05]  /*3d0e0*/  IADD3 R22, P2, R22, R41, RZ ;  /* 0x0000002916167210 */ /* 0x000fca0007f5e0ff */
[----:B------:R-:W-:Y:S01]  /*3d0f0*/  STL [R1+0x5ec], R22 ;  /* 0x0005ec1601007387 */ /* 0x000fe20000100800 */
[----:B------:R-:W-:Y:S01]  /*3d100*/  SEL R3, R3, RZ, !P0 ;  /* 0x000000ff03037207 */ /* 0x000fe20004000000 */
[----:B------:R-:W-:-:S04]  /*3d110*/  IMAD.X R23, R23, 0x1, R40, P2 ;  /* 0x0000000117177824 */ /* 0x000fc800010e0628 */
[----:B------:R-:W-:Y:S01]  /*3d120*/  IMAD.MOV.U32 R21, RZ, RZ, R23 ;  /* 0x000000ffff157224 */ /* 0x000fe200078e0017 */
[----:B------:R1:W-:Y:S04]  /*3d130*/  STL [R1+0x5e8], R23 ;  /* 0x0005e81701007387 */ /* 0x0003e80000100800 */
[----:B------:R-:W4:Y:S04]  /*3d140*/  LDL.LU R65, [R1+0x618] ;  /* 0x0006180001417983 */ /* 0x000f280000300800 */
[----:B-1----:R-:W4:Y:S01]  /*3d150*/  LDL.LU R23, [R1+0x61c] ;  /* 0x00061c0001177983 */ /* 0x002f220000300800 */
[----:B------:R-:W-:-:S02]  /*3d160*/  ISETP.NE.U32.AND P1, PT, R3, RZ, PT ;  /* 0x000000ff0300720c */ /* 0x000fc40003f25070 */
[----:B------:R-:W-:Y:S01]  /*3d170*/  SHF.R.U32.HI R84, RZ, 0x7, R84 ;  /* 0x00000007ff547819 */ /* 0x000fe20000011654 */
[----:B------:R-:W4:Y:S01]  /*3d180*/  LDL.LU R25, [R1+0x62c] ;  /* 0x00062c0001197983 */ /* 0x000f220000300800 */
[----:B------:R-:W-:Y:S02]  /*3d190*/  IADD3 R24, P2, R24, R41, RZ ;  /* 0x0000002918187210 */ /* 0x000fe40007f5e0ff */
[----:B------:R-:W-:Y:S01]  /*3d1a0*/  SGXT.U32 R84, R84, 0x1 ;  /* 0x000000015454781a */ /* 0x000fe20000000000 */
[----:B------:R-:W-:Y:S01]  /*3d1b0*/  IMAD.MOV.U32 R20, RZ, RZ, R22 ;  /* 0x000000ffff147224 */ /* 0x000fe200078e0016 */
[----:B------:R-:W-:Y:S01]  /*3d1c0*/  IADD3 R3, R2, 0x100000, RZ ;  /* 0x0010000002037810 */ /* 0x000fe20007ffe0ff */
[----:B------:R-:W-:Y:S01]  /*3d1d0*/  STL [R1+0x5fc], R24 ;  /* 0x0005fc1801007387 */ /* 0x000fe20000100800 */
[----:B------:R-:W-:-:S03]  /*3d1e0*/  LOP3.LUT R22, R84, 0x66, RZ, 0xfc, !PT ;  /* 0x0000006654167812 */ /* 0x000fc600078efcff */
[----:B------:R1:W-:Y:S01]  /*3d1f0*/  LDGSTS.E [R3+-0x73c00], [R20.64], P1 ;  /* 0x8c40000014037fae */ /* 0x0003e20008921848 */
[----:B------:R-:W-:-:S04]  /*3d200*/  ISETP.GE.AND P1, PT, R22, UR6, PT ;  /* 0x0000000616007c0c */ /* 0x000fc8000bf26270 */
[----:B-1----:R-:W-:-:S04]  /*3d210*/  SEL R3, RZ, 0x4, P1 ;  /* 0x00000004ff037807 */ /* 0x002fc80000800000 */
[----:B------:R-:W-:-:S04]  /*3d220*/  SEL R3, R3, RZ, !P0 ;  /* 0x000000ff03037207 */ /* 0x000fc80004000000 */
[----:B------:R-:W-:Y:S01]  /*3d230*/  ISETP.NE.U32.AND P1, PT, R3, RZ, PT ;  /* 0x000000ff0300720c */ /* 0x000fe20003f25070 */
[----:B------:R-:W-:Y:S01]  /*3d240*/  IMAD.MOV.U32 R20, RZ, RZ, R24 ;  /* 0x000000ffff147224 */ /* 0x000fe200078e0018 */
[----:B------:R-:W-:Y:S01]  /*3d250*/  IADD3 R3, R2, 0x100000, RZ ;  /* 0x0010000002037810 */ /* 0x000fe20007ffe0ff */
[----:B---3--:R-:W-:-:S05]  /*3d260*/  IMAD.X R42, R42, 0x1, R40, P2 ;  /* 0x000000012a2a7824 */ /* 0x008fca00010e0628 */
[----:B------:R1:W-:Y:S04]  /*3d270*/  STL [R1+0x5f8], R42 ;  /* 0x0005f82a01007387 */ /* 0x0003e80000100800 */
[----:B------:R-:W3:Y:S01]  /*3d280*/  LDL.LU R43, [R1+0x628] ;  /* 0x00062800012b7983 */ /* 0x000ee20000300800 */
[----:B------:R-:W-:-:S03]  /*3d290*/  IMAD.MOV.U32 R21, RZ, RZ, R42 ;  /* 0x000000ffff157224 */ /* 0x000fc600078e002a */
[----:B-1----:R-:W3:Y:S04]  /*3d2a0*/  LDL.LU R42, [R1+0x638] ;  /* 0x00063800012a7983 */ /* 0x002ee80000300800 */
[----:B------:R-:W3:Y:S04]  /*3d2b0*/  LDL.LU R24, [R1+0x63c] ;  /* 0x00063c0001187983 */ /* 0x000ee80000300800 */
[----:B------:R1:W-:Y:S01]  /*3d2c0*/  LDGSTS.E [R3+-0x73400], [R20.64], P1 ;  /* 0x8cc0000014037fae */ /* 0x0003e20008921848 */
[----:B--2---:R-:W-:-:S05]  /*3d2d0*/  IADD3 R26, P2, R26, R41, RZ ;  /* 0x000000291a1a7210 */ /* 0x004fca0007f5e0ff */
[----:B------:R-:W-:Y:S01]  /*3d2e0*/  IMAD.X R27, R27, 0x1, R40, P2 ;  /* 0x000000011b1b7824 */ /* 0x000fe200010e0628 */
[----:B------:R-:W-:Y:S01]  /*3d2f0*/  STL [R1+0x60c], R26 ;  /* 0x00060c1a01007387 */ /* 0x000fe20000100800 */
[----:B-1----:R-:W-:Y:S02]  /*3d300*/  MOV R20, R26 ;  /* 0x0000001a00147202 */ /* 0x002fe40000000f00 */
[----:B------:R-:W-:Y:S01]  /*3d310*/  IMAD.MOV.U32 R21, RZ, RZ, R27 ;  /* 0x000000ffff157224 */ /* 0x000fe200078e001b */
[----:B------:R1:W-:Y:S04]  /*3d320*/  STL [R1+0x608], R27 ;  /* 0x0006081b01007387 */ /* 0x0003e80000100800 */
[----:B-1----:R-:W2:Y:S04]  /*3d330*/  LDL.LU R27, [R1+0x648] ;  /* 0x00064800011b7983 */ /* 0x002ea80000300800 */
        /* <DEDUP_REMOVED lines=13> */
[----:B------:R-:W-:Y:S02]  /*3d410*/  ISETP.NE.U32.AND P1, PT, R3, RZ, PT ;  /* 0x000000ff0300720c */ /* 0x000fe40003f25070 */
[----:B------:R-:W-:-:S11]  /*3d420*/  IADD3 R3, R2, 0x100000, RZ ;  /* 0x0010000002037810 */ /* 0x000fd60007ffe0ff */
[----:B------:R4:W-:Y:S01]  /*3d430*/  LDGSTS.E [R3+-0x72c00], [R20.64], P1 ;  /* 0x8d40000014037fae */ /* 0x0009e20008921848 */
[----:B------:R-:W-:Y:S02]  /*3d440*/  ISETP.GE.AND P1, PT, R22, UR6, PT ;  /* 0x0000000616007c0c */ /* 0x000fe4000bf26270 */
[----:B-1----:R-:W-:Y:S02]  /*3d450*/  SHF.R.U32.HI R84, RZ, 0x7, R84 ;  /* 0x00000007ff547819 */ /* 0x002fe40000011654 */
[----:B----4-:R-:W-:Y:S02]  /*3d460*/  SEL R3, RZ, 0x4, P1 ;  /* 0x00000004ff037807 */ /* 0x010fe40000800000 */
[----:B------:R-:W-:Y:S02]  /*3d470*/  SGXT.U32 R84, R84, 0x1 ;  /* 0x000000015454781a */ /* 0x000fe40000000000 */
[----:B------:R-:W-:Y:S02]  /*3d480*/  SEL R3, R3, RZ, !P0 ;  /* 0x000000ff03037207 */ /* 0x000fe40004000000 */
[----:B------:R-:W-:-:S02]  /*3d490*/  IADD3 R23, P2, R23, R41, RZ ;  /* 0x0000002917177210 */ /* 0x000fc40007f5e0ff */
[----:B------:R-:W-:Y:S02]  /*3d4a0*/  ISETP.NE.U32.AND P1, PT, R3, RZ, PT ;  /* 0x000000ff0300720c */ /* 0x000fe40003f25070 */
[----:B------:R-:W-:Y:S01]  /*3d4b0*/  LOP3.LUT R22, R84, 0x72, RZ, 0xfc, !PT ;  /* 0x0000007254167812 */ /* 0x000fe200078efcff */
[----:B------:R-:W-:Y:S01]  /*3d4c0*/  IMAD.X R65, R65, 0x1, R40, P2 ;  /* 0x0000000141417824 */ /* 0x000fe200010e0628 */
[----:B------:R-:W1:Y:S01]  /*3d4d0*/  S2R R84, SR_TID.X ;  /* 0x0000000000547919 */ /* 0x000e620000002100 */
[----:B------:R-:W-:Y:S01]  /*3d4e0*/  IADD3 R3, R2, 0x100000, RZ ;  /* 0x0010000002037810 */ /* 0x000fe20007ffe0ff */
[----:B------:R-:W-:Y:S02]  /*3d4f0*/  IMAD.MOV.U32 R20, RZ, RZ, R23 ;  /* 0x000000ffff147224 */ /* 0x000fe400078e0017 */
[----:B------:R-:W-:-:S05]  /*3d500*/  IMAD.MOV.U32 R21, RZ, RZ, R65 ;  /* 0x000000ffff157224 */ /* 0x000fca00078e0041 */
[----:B------:R4:W-:Y:S01]  /*3d510*/  LDGSTS.E [R3+-0x72400], [R20.64], P1 ;  /* 0x8dc0000014037fae */ /* 0x0009e20008921848 */
[----:B------:R-:W-:Y:S02]  /*3d520*/  ISETP.GE.AND P1, PT, R22, UR6, PT ;  /* 0x0000000616007c0c */ /* 0x000fe4000bf26270 */
[----:B------:R-:W-:Y:S02]  /*3d530*/  IADD3 R25, P2, R25, R41, RZ ;  /* 0x0000002919197210 */ /* 0x000fe40007f5e0ff */
[----:B----4-:R-:W-:-:S04]  /*3d540*/  SEL R3, RZ, 0x4, P1 ;  /* 0x00000004ff037807 */ /* 0x010fc80000800000 */
[----:B------:R-:W-:Y:S02]  /*3d550*/  SEL R3, R3, RZ, !P0 ;  /* 0x000000ff03037207 */ /* 0x000fe40004000000 */
[----:B-1----:R-:W-:Y:S02]  /*3d560*/  SHF.R.U32.HI R84, RZ, 0x7, R84 ;  /* 0x00000007ff547819 */ /* 0x002fe40000011654 */
[----:B------:R-:W-:Y:S02]  /*3d570*/  ISETP.NE.U32.AND P1, PT, R3, RZ, PT ;  /* 0x000000ff0300720c */ /* 0x000fe40003f25070 */
[----:B------:R-:W-:Y:S01]  /*3d580*/  SGXT.U32 R84, R84, 0x1 ;  /* 0x000000015454781a */ /* 0x000fe20000000000 */
[----:B------:R-:W-:Y:S01]  /*3d590*/  IMAD.MOV.U32 R20, RZ, RZ, R25 ;  /* 0x000000ffff147224 */ /* 0x000fe200078e0019 */
[----:B------:R-:W-:Y:S01]  /*3d5a0*/  IADD3 R3, R2, 0x100000, RZ ;  /* 0x0010000002037810 */ /* 0x000fe20007ffe0ff */
[----:B------:R1:W-:Y:S04]  /*3d5b0*/  STL [R1+0x61c], R23 ;  /* 0x00061c1701007387 */ /* 0x0003e80000100800 */
[----:B------:R-:W-:Y:S04]  /*3d5c0*/  STL [R1+0x618], R65 ;  /* 0x0006184101007387 */ /* 0x000fe80000100800 */
[----:B------:R-:W4:Y:S01]  /*3d5d0*/  LDL.LU R22, [R1+0x65c] ;  /* 0x00065c0001167983 */ /* 0x000f220000300800 */
[----:B-1----:R-:W-:-:S03]  /*3d5e0*/  LOP3.LUT R23, R84, 0x76, RZ, 0xfc, !PT ;  /* 0x0000007654177812 */ /* 0x002fc600078efcff */
[----:B------:R1:W-:Y:S01]  /*3d5f0*/  STL [R1+0x62c], R25 ;  /* 0x00062c1901007387 */ /* 0x0003e20000100800 */
[----:B------:R-:W-:-:S04]  /*3d600*/  SHF.R.U32.HI R85, RZ, 0x7, R85 ;  /* 0x00000007ff557819 */ /* 0x000fc80000011655 */
[----:B------:R-:W-:Y:S01]  /*3d610*/  SGXT.U32 R85, R85, 0x1 ;  /* 0x000000015555781a */ /* 0x000fe20000000000 */
[----:B---3--:R-:W-:-:S04]  /*3d620*/  IMAD.X R43, R43, 0x1, R40, P2 ;  /* 0x000000012b2b7824 */ /* 0x008fc800010e0628 */
[----:B------:R-:W-:Y:S01]  /*3d630*/  IMAD.MOV.U32 R21, RZ, RZ, R43 ;  /* 0x000000ffff157224 */ /* 0x000fe200078e002b */
[----:B------:R-:W-:Y:S04]  /*3d640*/  STL [R1+0x628], R43 ;  /* 0x0006282b01007387 */ /* 0x000fe80000100800 */
[----:B------:R3:W-:Y:S01]  /*3d650*/  LDGSTS.E [R3+-0x71c00], [R20.64], P1 ;  /* 0x8e40000014037fae */ /* 0x0007e20008921848 */
[----:B------:R-:W-:-:S03]  /*3d660*/  ISETP.GE.AND P1, PT, R23, UR6, PT ;  /* 0x0000000617007c0c */ /* 0x000fc6000bf26270 */
[----:B-1----:R-:W4:Y:S01]  /*3d670*/  LDL.LU R25, [R1+0x658] ;  /* 0x0006580001197983 */ /* 0x002f220000300800 */
[----:B------:R-:W-:Y:S02]  /*3d680*/  IADD3 R24, P2, R24, R41, RZ ;  /* 0x0000002918187210 */ /* 0x000fe40007f5e0ff */
[----:B---3--:R-:W-:-:S04]  /*3d690*/  SEL R3, RZ, 0x4, P1 ;  /* 0x00000004ff037807 */ /* 0x008fc80000800000 */
[----:B------:R-:W-:-:S04]  /*3d6a0*/  SEL R3, R3, RZ, !P0 ;  /* 0x000000ff03037207 */ /* 0x000fc80004000000 */
[----:B------:R-:W-:Y:S01]  /*3d6b0*/  ISETP.NE.U32.AND P1, PT, R3, RZ, PT ;  /* 0x000000ff0300720c */ /* 0x000fe20003f25070 */
[----:B------:R-:W-:Y:S01]  /*3d6c0*/  IMAD.X R42, R42, 0x1, R40, P2 ;  /* 0x000000012a2a7824 */ /* 0x000fe200010e0628 */
[----:B------:R-:W-:Y:S01]  /*3d6d0*/  IADD3 R3, R2, 0x100000, RZ ;  /* 0x0010000002037810 */ /* 0x000fe20007ffe0ff */
[----:B------:R-:W-:Y:S01]  /*3d6e0*/  IMAD.MOV.U32 R20, RZ, RZ, R24 ;  /* 0x000000ffff147224 */ /* 0x000fe200078e0018 */
[----:B------:R-:W-:Y:S01]  /*3d6f0*/  LOP3.LUT R23, R85, 0x7a, RZ, 0xfc, !PT ;  /* 0x0000007a55177812 */ /* 0x000fe200078efcff */
[----:B------:R-:W-:Y:S01]  /*3d700*/  IMAD.MOV.U32 R21, RZ, RZ, R42 ;  /* 0x000000ffff157224 */ /* 0x000fe200078e002a */
[----:B------:R1:W-:Y:S01]  /*3d710*/  STL [R1+0x63c], R24 ;  /* 0x00063c1801007387 */ /* 0x0003e20000100800 */
[----:B--2---:R-:W-:-:S06]  /*3d720*/  IADD3 R26, P2, R26, R41, RZ ;  /* 0x000000291a1a7210 */ /* 0x004fcc0007f5e0ff */
[----:B------:R2:W-:Y:S01]  /*3d730*/  LDGSTS.E [R3+-0x71400], [R20.64], P1 ;  /* 0x8ec0000014037fae */ /* 0x0005e20008921848 */
[----:B------:R-:W-:-:S03]  /*3d740*/  ISETP.GE.AND P1, PT, R23, UR6, PT ;  /* 0x0000000617007c0c */ /* 0x000fc6000bf26270 */
[----:B------:R-:W-:Y:S01]  /*3d750*/  STL [R1+0x638], R42 ;  /* 0x0006382a01007387 */ /* 0x000fe20000100800 */
[----:B------:R-:W-:-:S03]  /*3d760*/  IMAD.X R27, R27, 0x1, R40, P2 ;  /* 0x000000011b1b7824 */ /* 0x000fc600010e0628 */
[----:B------:R-:W3:Y:S04]  /*3d770*/  LDL.LU R23, [R1+0xe60] ;  /* 0x000e600001177983 */ /* 0x000ee80000300800 */
[----:B-1----:R-:W3:Y:S01]  /*3d780*/  LDL.LU R24, [R1+0xe5c] ;  /* 0x000e5c0001187983 */ /* 0x002ee20000300800 */
[----:B--2---:R-:W-:-:S03]  /*3d790*/  IMAD.MOV.U32 R20, RZ, RZ, R26 ;  /* 0x000000ffff147224 */ /* 0x004fc600078e001a */
[----:B------:R1:W-:Y:S04]  /*3d7a0*/  STL [R1+0x64c], R26 ;  /* 0x00064c1a01007387 */ /* 0x0003e80000100800 */
[----:B------:R2:W-:Y:S04]  /*3d7b0*/  STL [R1+0x648], R27 ;  /* 0x0006481b01007387 */ /* 0x0005e80000100800 */
[----:B-1----:R-:W3:Y:S04]  /*3d7c0*/  LDL.LU R26, [R1+0xe58] ;  /* 0x000e5800011a7983 */ /* 0x002ee80000300800 */
[----:B------:R-:W3:Y:S01]  /*3d7d0*/  LDL.LU R65, [R1+0xe54] ;  /* 0x000e540001417983 */ /* 0x000ee20000300800 */
[----:B------:R-:W-:-:S02]  /*3d7e0*/  SEL R3, RZ, 0x4, P1 ;  /* 0x00000004ff037807 */ /* 0x000fc40000800000 */
[----:B------:R-:W-:Y:S01]  /*3d7f0*/  MOV R21, R27 ;  /* 0x0000001b00157202 */ /* 0x000fe20000000f00 */
[----:B------:R-:W1:Y:S01]  /*3d800*/  S2R R85, SR_TID.X ;  /* 0x0000000000557919 */ /* 0x000e620000002100 */
[----:B------:R-:W-:-:S03]  /*3d810*/  SEL R3, R3, RZ, !P0 ;  /* 0x000000ff03037207 */ /* 0x000fc60004000000 */
[----:B------:R-:W3:Y:S01]  /*3d820*/  LDL.LU R42, [R1+0xe50] ;  /* 0x000e5000012a7983 */ /* 0x000ee20000300800 */
[----:B------:R-:W-:Y:S02]  /*3d830*/  ISETP.NE.U32.AND P1, PT, R3, RZ, PT ;  /* 0x000000ff0300720c */ /* 0x000fe40003f25070 */
[----:B------:R-:W-:Y:S02]  /*3d840*/  IADD3 R3, R2, 0x100000, RZ ;  /* 0x0010000002037810 */ /* 0x000fe40007ffe0ff */
[----:B--2---:R-:W-:-:S09]  /*3d850*/  LOP3.LUT R27, R64, 0x7e, RZ, 0xfc, !PT ;  /* 0x0000007e401b7812 */ /* 0x004fd200078efcff */
[----:B------:R2:W-:Y:S01]  /*3d860*/  LDGSTS.E [R3+-0x70c00], [R20.64], P1 ;  /* 0x8f40000014037fae */ /* 0x0005e20008921848 */
[----:B------:R-:W-:-:S04]  /*3d870*/  ISETP.GE.AND P1, PT, R27, UR6, PT ;  /* 0x000000061b007c0c */ /* 0x000fc8000bf26270 */
[----:B--2---:R-:W-:-:S04]  /*3d880*/  SEL R3, RZ, 0x4, P1 ;  /* 0x00000004ff037807 */ /* 0x004fc80000800000 */
[----:B------:R-:W-:-:S04]  /*3d890*/  SEL R3, R3, RZ, !P0 ;  /* 0x000000ff03037207 */ /* 0x000fc80004000000 */
[----:B------:R-:W-:Y:S02]  /*3d8a0*/  ISETP.NE.U32.AND P1, PT, R3, RZ, PT ;  /* 0x000000ff0300720c */ /* 0x000fe40003f25070 */
[----:B------:R-:W-:Y:S02]  /*3d8b0*/  IADD3 R20, R2, 0x100000, RZ ;  /* 0x0010000002147810 */ /* 0x000fe40007ffe0ff */
[----:B-1----:R-:W-:Y:S02]  /*3d8c0*/  LOP3.LUT R67, R85, 0x7f, RZ, 0xc0, !PT ;  /* 0x0000007f55437812 */ /* 0x002fe400078ec0ff */
[----:B------:R-:W-:Y:S02]  /*3d8d0*/  LOP3.LUT R84, R81, 0x7f, RZ, 0xc0, !PT ;  /* 0x0000007f51547812 */ /* 0x000fe400078ec0ff */
[----:B------:R-:W-:-:S03]  /*3d8e0*/  SHF.R.S32.HI R69, RZ, 0x7, R81 ;  /* 0x00000007ff457819 */ /* 0x000fc60000011451 */
[----:B------:R-:W-:Y:S01]  /*3d8f0*/  IMAD.SHL.U32 R21, R84, 0x4, RZ ;  /* 0x0000000454157824 */ /* 0x000fe200078e00ff */
[----:B------:R-:W-:-:S04]  /*3d900*/  SGXT R69, R69, 0x1 ;  /* 0x000000014545781a */ /* 0x000fc80000000200 */
[----:B------:R-:W-:Y:S02]  /*3d910*/  LOP3.LUT R21, R21, 0x210, R69, 0x78, !PT ;  /* 0x0000021015157812 */ /* 0x000fe400078e7845 */
[----:B----4-:R-:W-:Y:S02]  /*3d920*/  IADD3 R22, P2, R22, R41, RZ ;  /* 0x0000002916167210 */ /* 0x010fe40007f5e0ff */
[----:B------:R-:W2:Y:S04]  /*3d930*/  LDL.LU R41, [R1+0xe4c] ;  /* 0x000e4c0001297983 */ /* 0x000ea80000300800 */
[----:B------:R-:W-:Y:S01]  /*3d940*/  STL [R1+0x65c], R22 ;  /* 0x00065c1601007387 */ /* 0x000fe20000100800 */
[----:B------:R-:W-:Y:S02]  /*3d950*/  IMAD.MOV.U32 R2, RZ, RZ, R22 ;  /* 0x000000ffff027224 */ /* 0x000fe400078e0016 */
[----:B------:R-:W-:-:S05]  /*3d960*/  IMAD.X R25, R25, 0x1, R40, P2 ;  /* 0x0000000119197824 */ /* 0x000fca00010e0628 */
[----:B------:R1:W-:Y:S04]  /*3d970*/  STL [R1+0x658], R25 ;  /* 0x0006581901007387 */ /* 0x0003e80000100800 */
[----:B------:R-:W4:Y:S01]  /*3d980*/  LDL.LU R68, [R1+0xe48] ;  /* 0x000e480001447983 */ /* 0x000f220000300800 */
[----:B------:R-:W-:-:S03]  /*3d990*/  IMAD.MOV.U32 R3, RZ, RZ, R25 ;  /* 0x000000ffff037224 */ /* 0x000fc600078e0019 */
[----:B------:R-:W4:Y:S01]  /*3d9a0*/  LDL.LU R43, [R1+0xe44] ;  /* 0x000e4400012b7983 */ /* 0x000f220000300800 */
[----:B-1----:R-:W-:-:S03]  /*3d9b0*/  IMAD.MOV.U32 R25, RZ, RZ, c[0x0][0x18c] ;  /* 0x00006300ff197624 */ /* 0x002fc600078e00ff */
[----:B------:R1:W-:Y:S01]  /*3d9c0*/  LDGSTS.E [R20+-0x70400], [R2.64], P1 ;  /* 0x8fc0000002147fae */ /* 0x0003e20008921848 */
[----:B------:R-:W-:Y:S01]  /*3d9d0*/  ISETP.GE.AND P1, PT, R67, UR6, PT ;  /* 0x0000000643007c0c */ /* 0x000fe2000bf26270 */
[----:B------:R-:W-:Y:S02]  /*3d9e0*/  IMAD.SHL.U32 R25, R25, 0x80, RZ ;  /* 0x0000008019197824 */ /* 0x000fe400078e00ff */
[----:B------:R-:W4:Y:S02]  /*3d9f0*/  LDL.LU R64, [R1+0xe38] ;  /* 0x000e380001407983 */ /* 0x000f240000300800 */
[----:B------:R-:W-:Y:S02]  /*3da00*/  IMAD.SHL.U32 R25, R25, 0x4, RZ ;  /* 0x0000000419197824 */ /* 0x000fe400078e00ff */
[----:B------:R-:W4:Y:S01]  /*3da10*/  LDL.LU R27, [R1+0xe40] ;  /* 0x000e4000011b7983 */ /* 0x000f220000300800 */
[----:B-1----:R-:W-:-:S03]  /*3da20*/  SEL R2, RZ, 0x4, P1 ;  /* 0x00000004ff027807 */ /* 0x002fc60000800000 */
[----:B------:R-:W4:Y:S01]  /*3da30*/  LDL.LU R40, [R1+0xe34] ;  /* 0x000e340001287983 */ /* 0x000f220000300800 */
[----:B------:R-:W-:-:S03]  /*3da40*/  SEL R2, R2, RZ, !P0 ;  /* 0x000000ff02027207 */ /* 0x000fc60004000000 */
[----:B------:R-:W4:Y:S04]  /*3da50*/  LDL.LU R22, [R1+0xe3c] ;  /* 0x000e3c0001167983 */ /* 0x000f280000300800 */
[----:B------:R-:W0:Y:S01]  /*3da60*/  LDGDEPBAR ;  /* 0x00000000000079af */ /* 0x000e220000000000 */
[-C--:B---3--:R-:W-:Y:S02]  /*3da70*/  IADD3 R23, P1, R23, R25.reuse, RZ ;  /* 0x0000001917177210 */ /* 0x088fe40007f3e0ff */
[----:B------:R-:W-:Y:S02]  /*3da80*/  ISETP.NE.U32.AND P0, PT, R2, RZ, PT ;  /* 0x000000ff0200720c */ /* 0x000fe40003f05070 */
[----:B------:R-:W-:Y:S01]  /*3da90*/  IADD3 R24, P2, R24, R25, RZ ;  /* 0x0000001918187210 */ /* 0x000fe20007f5e0ff */
[----:B------:R-:W-:Y:S01]  /*3daa0*/  STL [R1+0xe60], R23 ;  /* 0x000e601701007387 */ /* 0x000fe20000100800 */
[----:B------:R-:W-:-:S02]  /*3dab0*/  IMAD R2, R66, 0x40000, R21 ;  /* 0x0004000042027824 */ /* 0x000fc400078e0215 */
[----:B------:R-:W-:Y:S02]  /*3dac0*/  IMAD.MOV.U32 R20, RZ, RZ, R23 ;  /* 0x000000ffff147224 */ /* 0x000fe400078e0017 */
[--C-:B------:R-:W-:Y:S02]  /*3dad0*/  IMAD.X R26, R26, 0x1, R0.reuse, P1 ;  /* 0x000000011a1a7824 */ /* 0x100fe400008e0600 */
[----:B------:R-:W-:-:S03]  /*3dae0*/  IMAD.X R65, R65, 0x1, R0, P2 ;  /* 0x0000000141417824 */ /* 0x000fc600010e0600 */
[----:B------:R1:W-:Y:S01]  /*3daf0*/  STL [R1+0xe58], R26 ;  /* 0x000e581a01007387 */ /* 0x0003e20000100800 */
[----:B------:R-:W-:-:S03]  /*3db00*/  IMAD.MOV.U32 R21, RZ, RZ, R26 ;  /* 0x000000ffff157224 */ /* 0x000fc600078e001a */
[----:B------:R-:W-:Y:S04]  /*3db10*/  STL [R1+0xe5c], R24 ;  /* 0x000e5c1801007387 */ /* 0x000fe80000100800 */
[----:B------:R3:W-:Y:S04]  /*3db20*/  STL [R1+0xe54], R65 ;  /* 0x000e544101007387 */ /* 0x0007e80000100800 */
[----:B-1----:R-:W4:Y:S04]  /*3db30*/  LDL.LU R26, [R1+0xe30] ;  /* 0x000e3000011a7983 */ /* 0x002f280000300800 */
[----:B------:R1:W-:Y:S04]  /*3db40*/  LDGSTS.E [R2], [R20.64], P0 ;  /* 0x0000000014027fae */ /* 0x0003e80008121848 */
[----:B------:R-:W4:Y:S01]  /*3db50*/  LDL.LU R23, [R1+0xe2c] ;  /* 0x000e2c0001177983 */ /* 0x000f220000300800 */
[----:B-1----:R-:W-:-:S03]  /*3db60*/  IMAD.MOV.U32 R21, RZ, RZ, R65 ;  /* 0x000000ffff157224 */ /* 0x002fc600078e0041 */
[----:B---3--:R-:W3:Y:S01]  /*3db70*/  LDL.LU R65, [R1+0xe28] ;  /* 0x000e280001417983 */ /* 0x008ee20000300800 */
[----:B------:R-:W-:-:S03]  /*3db80*/  MOV R20, R24 ;  /* 0x0000001800147202 */ /* 0x000fc60000000f00 */
[----:B------:R-:W3:Y:S01]  /*3db90*/  LDL.LU R24, [R1+0xe24] ;  /* 0x000e240001187983 */ /* 0x000ee20000300800 */
[----:B------:R-:W-:-:S03]  /*3dba0*/  IADD3 R42, P1, R42, R25, RZ ;  /* 0x000000192a2a7210 */ /* 0x000fc60007f3e0ff */
[----:B------:R1:W-:Y:S04]  /*3dbb0*/  LDGSTS.E [R2+0x1000], [R20.64], P0 ;  /* 0x0100000014027fae */ /* 0x0003e80008121848 */
[----:B------:R2:W-:Y:S01]  /*3dbc0*/  STL [R1+0xe50], R42 ;  /* 0x000e502a01007387 */ /* 0x0005e20000100800 */
[----:B-1----:R-:W-:Y:S01]  /*3dbd0*/  IMAD.MOV.U32 R20, RZ, RZ, R42 ;  /* 0x000000ffff147224 */ /* 0x002fe200078e002a */
[----:B--2---:R-:W-:Y:S01]  /*3dbe0*/  IADD3 R41, P2, R41, R25, RZ ;  /* 0x0000001929297210 */ /* 0x004fe20007f5e0ff */
[----:B----4-:R-:W-:-:S04]  /*3dbf0*/  IMAD.X R68, R68, 0x1, R0, P1 ;  /* 0x0000000144447824 */ /* 0x010fc800008e0600 */
[----:B------:R-:W-:Y:S01]  /*3dc00*/  IMAD.X R43, R43, 0x1, R0, P2 ;  /* 0x000000012b2b7824 */ /* 0x000fe200010e0600 */
[----:B------:R-:W-:Y:S01]  /*3dc10*/  STL [R1+0xe48], R68 ;  /* 0x000e484401007387 */ /* 0x000fe20000100800 */
[----:B------:R-:W-:-:S03]  /*3dc20*/  IMAD.MOV.U32 R21, RZ, RZ, R68 ;  /* 0x000000ffff157224 */ /* 0x000fc600078e0044 */
[----:B------:R-:W-:Y:S04]  /*3dc30*/  STL [R1+0xe4c], R41 ;  /* 0x000e4c2901007387 */ /* 0x000fe80000100800 */
[----:B------:R-:W2:Y:S04]  /*3dc40*/  LDL.LU R42, [R1+0xe20] ;  /* 0x000e2000012a7983 */ /* 0x000ea80000300800 */
[----:B------:R1:W-:Y:S01]  /*3dc50*/  STL [R1+0xe44], R43 ;  /* 0x000e442b01007387 */ /* 0x0003e20000100800 */
[----:B------:R-:W-:-:S03]  /*3dc60*/  IADD3 R27, P1, R27, R25, RZ ;  /* 0x000000191b1b7210 */ /* 0x000fc60007f3e0ff */
[----:B------:R4:W-:Y:S04]  /*3dc70*/  LDGSTS.E [R2+0x2000], [R20.64], P0 ;  /* 0x0200000014027fae */ /* 0x0009e80008121848 */
[----:B------:R-:W2:Y:S01]  /*3dc80*/  LDL.LU R3, [R1+0xe1c] ;  /* 0x000e1c0001037983 */ /* 0x000ea20000300800 */
[----:B------:R-:W-:Y:S01]  /*3dc90*/  IADD3 R22, P2, R22, R25, RZ ;  /* 0x0000001916167210 */ /* 0x000fe20007f5e0ff */
[----:B----4-:R-:W-:Y:S02]  /*3dca0*/  IMAD.MOV.U32 R21, RZ, RZ, R43 ;  /* 0x000000ffff157224 */ /* 0x010fe400078e002b */
[----:B-1----:R-:W4:Y:S01]  /*3dcb0*/  LDL.LU R43, [R1+0xe18] ;  /* 0x000e1800012b7983 */ /* 0x002f220000300800 */
[----:B------:R-:W-:Y:S02]  /*3dcc0*/  IMAD.MOV.U32 R20, RZ, RZ, R41 ;  /* 0x000000ffff147224 */ /* 0x000fe400078e0029 */
[--C-:B------:R-:W-:Y:S01]  /*3dcd0*/  IMAD.X R64, R64, 0x1, R0.reuse, P1 ;  /* 0x0000000140407824 */ /* 0x100fe200008e0600 */
[----:B------:R-:W4:Y:S01]  /*3dce0*/  LDL.LU R41, [R1+0xe14] ;  /* 0x000e140001297983 */ /* 0x000f220000300800 */
[----:B------:R-:W-:-:S03]  /*3dcf0*/  IMAD.X R40, R40, 0x1, R0, P2 ;  /* 0x0000000128287824 */ /* 0x000fc600010e0600 */
[----:B------:R1:W-:Y:S04]  /*3dd00*/  STL [R1+0xe40], R27 ;  /* 0x000e401b01007387 */ /* 0x0003e80000100800 */
[----:B------:R1:W-:Y:S04]  /*3dd10*/  LDGSTS.E [R2+0x3000], [R20.64], P0 ;  /* 0x0300000014027fae */ /* 0x0003e80008121848 */
[----:B------:R1:W-:Y:S04]  /*3dd20*/  STL [R1+0xe38], R64 ;  /* 0x000e384001007387 */ /* 0x0003e80000100800 */
[----:B------:R3:W-:Y:S01]  /*3dd30*/  STL [R1+0xe3c], R22 ;  /* 0x000e3c1601007387 */ /* 0x0007e20000100800 */
[----:B-1----:R-:W-:-:S03]  /*3dd40*/  IMAD.MOV.U32 R20, RZ, RZ, R27 ;  /* 0x000000ffff147224 */ /* 0x002fc600078e001b */
[----:B------:R-:W4:Y:S01]  /*3dd50*/  LDL.LU R27, [R1+0xe10] ;  /* 0x000e1000011b7983 */ /* 0x000f220000300800 */
[----:B------:R-:W-:-:S03]  /*3dd60*/  IMAD.MOV.U32 R21, RZ, RZ, R64 ;  /* 0x000000ffff157224 */ /* 0x000fc600078e0040 */
[----:B------:R1:W-:Y:S04]  /*3dd70*/  STL [R1+0xe34], R40 ;  /* 0x000e342801007387 */ /* 0x0003e80000100800 */
[----:B------:R-:W4:Y:S01]  /*3dd80*/  LDL.LU R68, [R1+0xe0c] ;  /* 0x000e0c0001447983 */ /* 0x000f220000300800 */
[----:B------:R-:W-:-:S03]  /*3dd90*/  IADD3 R26, P1, R26, R25, RZ ;  /* 0x000000191a1a7210 */ /* 0x000fc60007f3e0ff */
[----:B------:R-:W4:Y:S01]  /*3dda0*/  LDL.LU R64, [R1+0xe08] ;  /* 0x000e080001407983 */ /* 0x000f220000300800 */
[----:B------:R-:W-:-:S03]  /*3ddb0*/  IADD3 R23, P2, R23, R25, RZ ;  /* 0x0000001917177210 */ /* 0x000fc60007f5e0ff */
[----:B------:R-:W4:Y:S04]  /*3ddc0*/  LDL.LU R69, [R1+0xe04] ;  /* 0x000e040001457983 */ /* 0x000f280000300800 */
[----:B------:R1:W-:Y:S01]  /*3ddd0*/  LDGSTS.E [R2+0x4000], [R20.64], P0 ;  /* 0x0400000014027fae */ /* 0x0003e20008121848 */
[--C-:B---3--:R-:W-:Y:S02]  /*3dde0*/  IMAD.X R65, R65, 0x1, R0.reuse, P1 ;  /* 0x0000000141417824 */ /* 0x108fe400008e0600 */
[----:B------:R-:W-:Y:S02]  /*3ddf0*/  IMAD.X R24, R24, 0x1, R0, P2 ;  /* 0x0000000118187824 */ /* 0x000fe400010e0600 */
[----:B-1----:R-:W-:Y:S01]  /*3de00*/  IMAD.MOV.U32 R20, RZ, RZ, R22 ;  /* 0x000000ffff147224 */ /* 0x002fe200078e0016 */
[----:B------:R-:W-:Y:S01]  /*3de10*/  MOV R21, R40 ;  /* 0x0000002800157202 */ /* 0x000fe20000000f00 */
[----:B------:R-:W3:Y:S04]  /*3de20*/  LDL.LU R22, [R1+0xe00] ;  /* 0x000e000001167983 */ /* 0x000ee80000300800 */
[----:B------:R-:W3:Y:S04]  /*3de30*/  LDL.LU R40, [R1+0xdfc] ;  /* 0x000dfc0001287983 */ /* 0x000ee80000300800 */
[----:B------:R1:W-:Y:S04]  /*3de40*/  STL [R1+0xe30], R26 ;  /* 0x000e301a01007387 */ /* 0x0003e80000100800 */
[----:B------:R1:W-:Y:S04]  /*3de50*/  LDGSTS.E [R2+0x5000], [R20.64], P0 ;  /* 0x0500000014027fae */ /* 0x0003e80008121848 */
[----:B------:R1:W-:Y:S04]  /*3de60*/  STL [R1+0xe28], R65 ;  /* 0x000e284101007387 */ /* 0x0003e80000100800 */
[----:B------:R1:W-:Y:S02]  /*3de70*/  STL [R1+0xe2c], R23 ;  /* 0x000e2c1701007387 */ /* 0x0003e40000100800 */
[----:B-1----:R-:W-:-:S02]  /*3de80*/  IMAD.MOV.U32 R20, RZ, RZ, R26 ;  /* 0x000000ffff147224 */ /* 0x002fc400078e001a */
[----:B------:R-:W3:Y:S01]  /*3de90*/  LDL.LU R26, [R1+0xdf8] ;  /* 0x000df800011a7983 */ /* 0x000ee20000300800 */
[----:B------:R-:W-:-:S03]  /*3dea0*/  IMAD.MOV.U32 R21, RZ, RZ, R65 ;  /* 0x000000ffff157224 */ /* 0x000fc600078e0041 */
[----:B------:R1:W-:Y:S04]  /*3deb0*/  STL [R1+0xe24], R24 ;  /* 0x000e241801007387 */ /* 0x0003e80000100800 */
[----:B------:R-:W3:Y:S04]  /*3dec0*/  LDL.LU R65, [R1+0xdf4] ;  /* 0x000df40001417983 */ /* 0x000ee80000300800 */
[----:B------:R1:W-:Y:S02]  /*3ded0*/  LDGSTS.E [R2+0x6000], [R20.64], P0 ;  /* 0x0600000014027fae */ /* 0x0003e40008121848 */
[----:B-1----:R-:W-:-:S02]  /*3dee0*/  IMAD.MOV.U32 R20, RZ, RZ, R23 ;  /* 0x000000ffff147224 */ /* 0x002fc400078e0017 */
[----:B------:R-:W-:Y:S01]  /*3def0*/  IMAD.MOV.U32 R21, RZ, RZ, R24 ;  /* 0x000000ffff157224 */ /* 0x000fe200078e0018 */
[----:B------:R-:W3:Y:S04]  /*3df00*/  LDL.LU R23, [R1+0xdf0] ;  /* 0x000df00001177983 */ /* 0x000ee80000300800 */
[----:B------:R-:W3:Y:S04]  /*3df10*/  LDL.LU R24, [R1+0xdec] ;  /* 0x000dec0001187983 */ /* 0x000ee80000300800 */
[----:B------:R1:W-:Y:S01]  /*3df20*/  LDGSTS.E [R2+0x7000], [R20.64], P0 ;  /* 0x0700000014027fae */ /* 0x0003e20008121848 */
[----:B--2---:R-:W-:-:S05]  /*3df30*/  IADD3 R42, P1, R42, R25, RZ ;  /* 0x000000192a2a7210 */ /* 0x004fca0007f3e0ff */
[----:B------:R2:W-:Y:S01]  /*3df40*/  STL [R1+0xe20], R42 ;  /* 0x000e202a01007387 */ /* 0x0005e20000100800 */
[----:B-1----:R-:W-:Y:S01]  /*3df50*/  IMAD.MOV.U32 R20, RZ, RZ, R42 ;  /* 0x000000ffff147224 */ /* 0x002fe200078e002a */
[----:B------:R-:W-:Y:S01]  /*3df60*/  IADD3 R3, P2, R3, R25, RZ ;  /* 0x0000001903037210 */ /* 0x000fe20007f5e0ff */
[----:B----4-:R-:W-:-:S04]  /*3df70*/  IMAD.X R43, R43, 0x1, R0, P1 ;  /* 0x000000012b2b7824 */ /* 0x010fc800008e0600 */
[----:B------:R-:W-:Y:S01]  /*3df80*/  IMAD.X R41, R41, 0x1, R0, P2 ;  /* 0x0000000129297824 */ /* 0x000fe200010e0600 */
[----:B------:R1:W-:Y:S04]  /*3df90*/  STL [R1+0xe18], R43 ;  /* 0x000e182b01007387 */ /* 0x0003e80000100800 */
[----:B------:R-:W-:Y:S04]  /*3dfa0*/  STL [R1+0xe1c], R3 ;  /* 0x000e1c0301007387 */ /* 0x000fe80000100800 */
[----:B--2---:R-:W2:Y:S01]  /*3dfb0*/  LDL.LU R42, [R1+0xde8] ;  /* 0x000de800012a7983 */ /* 0x004ea20000300800 */
[----:B------:R-:W-:-:S03]  /*3dfc0*/  IMAD.MOV.U32 R21, RZ, RZ, R43 ;  /* 0x000000ffff157224 */ /* 0x000fc600078e002b */
[----:B------:R4:W-:Y:S04]  /*3dfd0*/  STL [R1+0xe14], R41 ;  /* 0x000e142901007387 */ /* 0x0009e80000100800 */
[----:B-1----:R-:W2:Y:S04]  /*3dfe0*/  LDL.LU R43, [R1+0xde4] ;  /* 0x000de400012b7983 */ /* 0x002ea80000300800 */
[----:B------:R1:W-:Y:S01]  /*3dff0*/  LDGSTS.E [R2+0x8000], [R20.64], P0 ;  /* 0x0800000014027fae */ /* 0x0003e20008121848 */
[-C--:B------:R-:W-:Y:S02]  /*3e000*/  IADD3 R27, P1, R27, R25.reuse, RZ ;  /* 0x000000191b1b7210 */ /* 0x080fe40007f3e0ff */
[----:B------:R-:W-:Y:S01]  /*3e010*/  IADD3 R68, P2, R68, R25, RZ ;  /* 0x0000001944447210 */ /* 0x000fe20007f5e0ff */
[----:B-1----:R-:W-:Y:S01]  /*3e020*/  IMAD.MOV.U32 R20, RZ, RZ, R3 ;  /* 0x000000ffff147224 */ /* 0x002fe200078e0003 */
[----:B------:R-:W-:Y:S01]  /*3e030*/  IADD3.X R64, R64, R0, RZ, P1, !PT ;  /* 0x0000000040407210 */ /* 0x000fe20000ffe4ff */
[----:B------:R-:W-:-:S02]  /*3e040*/  IMAD.MOV.U32 R21, RZ, RZ, R41 ;  /* 0x000000ffff157224 */ /* 0x000fc400078e0029 */
[----:B----4-:R-:W4:Y:S01]  /*3e050*/  LDL.LU R41, [R1+0xc6c] ;  /* 0x000c6c0001297983 */ /* 0x010f220000300800 */
[----:B------:R-:W-:-:S03]  /*3e060*/  IMAD.X R69, R69, 0x1, R0, P2 ;  /* 0x0000000145457824 */ /* 0x000fc600010e0600 */
[----:B------:R-:W4:Y:S04]  /*3e070*/  LDL.LU R3, [R1+0xc58] ;  /* 0x000c580001037983 */ /* 0x000f280000300800 */
[----:B------:R-:W-:Y:S04]  /*3e080*/  STL [R1+0xe10], R27 ;  /* 0x000e101b01007387 */ /* 0x000fe80000100800 */
[----:B------:R1:W-:Y:S04]  /*3e090*/  LDGSTS.E [R2+0x9000], [R20.64], P0 ;  /* 0x0900000014027fae */ /* 0x0003e80008121848 */
[----:B------:R1:W-:Y:S04]  /*3e0a0*/  STL [R1+0xe08], R64 ;  /* 0x000e084001007387 */ /* 0x0003e80000100800 */
[----:B------:R-:W-:Y:S01]  /*3e0b0*/  STL [R1+0xe0c], R68 ;  /* 0x000e0c4401007387 */ /* 0x000fe20000100800 */
[----:B-1----:R-:W-:-:S03]  /*3e0c0*/  IMAD.MOV.U32 R21, RZ, RZ, R64 ;  /* 0x000000ffff157224 */ /* 0x002fc600078e0040 */
[----:B------:R-:W4:Y:S01]  /*3e0d0*/  LDL.LU R64, [R1+0xc54] ;  /* 0x000c540001407983 */ /* 0x000f220000300800 */
[----:B------:R-:W-:Y:S01]  /*3e0e0*/  IMAD.MOV.U32 R20, RZ, RZ, R27 ;  /* 0x000000ffff147224 */ /* 0x000fe200078e001b */
[-C--:B---3--:R-:W-:Y:S02]  /*3e0f0*/  IADD3 R22, P1, R22, R25.reuse, RZ ;  /* 0x0000001916167210 */ /* 0x088fe40007f3e0ff */
[----:B------:R-:W-:Y:S01]  /*3e100*/  STL [R1+0xe04], R69 ;  /* 0x000e044501007387 */ /* 0x000fe20000100800 */
[----:B------:R-:W-:-:S03]  /*3e110*/  IADD3 R40, P2, R40, R25, RZ ;  /* 0x0000001928287210 */ /* 0x000fc60007f5e0ff */
[----:B------:R-:W4:Y:S04]  /*3e120*/  LDL.LU R27, [R1+0xc4c] ;  /* 0x000c4c00011b7983 */ /* 0x000f280000300800 */
[----:B------:R1:W-:Y:S01]  /*3e130*/  LDGSTS.E [R2+0xa000], [R20.64], P0 ;  /* 0x0a00000014027fae */ /* 0x0003e20008121848 */
[----:B------:R-:W-:Y:S02]  /*3e140*/  IMAD.X R26, R26, 0x1, R0, P1 ;  /* 0x000000011a1a7824 */ /* 0x000fe400008e0600 */
[----:B-1----:R-:W-:Y:S02]  /*3e150*/  IMAD.MOV.U32 R20, RZ, RZ, R68 ;  /* 0x000000ffff147224 */ /* 0x002fe400078e0044 */
[----:B------:R-:W-:Y:S01]  /*3e160*/  IMAD.MOV.U32 R21, RZ, RZ, R69 ;  /* 0x000000ffff157224 */ /* 0x000fe200078e0045 */
[----:B------:R-:W-:Y:S01]  /*3e170*/  STL [R1+0xe00], R22 ;  /* 0x000e001601007387 */ /* 0x000fe20000100800 */
[----:B------:R-:W-:-:S03]  /*3e180*/  IMAD.X R65, R65, 0x1, R0, P2 ;  /* 0x0000000141417824 */ /* 0x000fc600010e0600 */
[----:B------:R1:W-:Y:S04]  /*3e190*/  LDGSTS.E [R2+0xb000], [R20.64], P0 ;  /* 0x0b00000014027fae */ /* 0x0003e80008121848 */
[----:B------:R1:W-:Y:S04]  /*3e1a0*/  STL [R1+0xdf8], R26 ;  /* 0x000df81a01007387 */ /* 0x0003e80000100800 */
[----:B------:R-:W-:Y:S01]  /*3e1b0*/  STL [R1+0xdfc], R40 ;  /* 0x000dfc2801007387 */ /* 0x000fe20000100800 */
[----:B-1----:R-:W-:Y:S02]  /*3e1c0*/  IMAD.MOV.U32 R20, RZ, RZ, R22 ;  /* 0x000000ffff147224 */ /* 0x002fe400078e0016 */
[----:B------:R-:W-:-:S02]  /*3e1d0*/  IMAD.MOV.U32 R21, RZ, RZ, R26 ;  /* 0x000000ffff157224 */ /* 0x000fc400078e001a */
[----:B------:R-:W4:Y:S04]  /*3e1e0*/  LDL.LU R26, [R1+0xc50] ;  /* 0x000c5000011a7983 */ /* 0x000f280000300800 */
[----:B------:R1:W-:Y:S04]  /*3e1f0*/  STL [R1+0xdf4], R65 ;  /* 0x000df44101007387 */ /* 0x0003e80000100800 */
[----:B------:R1:W-:Y:S04]  /*3e200*/  LDGSTS.E [R2+0xc000], [R20.64], P0 ;  /* 0x0c00000014027fae */ /* 0x0003e80008121848 */
[----:B------:R-:W4:Y:S01]  /*3e210*/  LDL.LU R22, [R1+0xc48] ;  /* 0x000c480001167983 */ /* 0x000f220000300800 */
[----:B-1----:R-:W-:-:S03]  /*3e220*/  IMAD.MOV.U32 R21, RZ, RZ, R65 ;  /* 0x000000ffff157224 */ /* 0x002fc600078e0041 */
[----:B------:R-:W4:Y:S01]  /*3e230*/  LDL.LU R65, [R1+0xc44] ;  /* 0x000c440001417983 */ /* 0x000f220000300800 */
[----:B------:R-:W-:-:S03]  /*3e240*/  IMAD.MOV.U32 R20, RZ, RZ, R40 ;  /* 0x000000ffff147224 */ /* 0x000fc600078e0028 */
[----:B------:R-:W4:Y:S01]  /*3e250*/  LDL.LU R40, [R1+0xc3c] ;  /* 0x000c3c0001287983 */ /* 0x000f220000300800 */
[-C--:B------:R-:W-:Y:S02]  /*3e260*/  IADD3 R23, P1, R23, R25.reuse, RZ ;  /* 0x0000001917177210 */ /* 0x080fe40007f3e0ff */
[----:B------:R-:W-:Y:S01]  /*3e270*/  IADD3 R24, P2, R24, R25, RZ ;  /* 0x0000001918187210 */ /* 0x000fe20007f5e0ff */
[----:B------:R1:W-:Y:S04]  /*3e280*/  LDGSTS.E [R2+0xd000], [R20.64], P0 ;  /* 0x0d00000014027fae */ /* 0x0003e80008121848 */
[----:B------:R-:W-:Y:S01]  /*3e290*/  STL [R1+0xdf0], R23 ;  /* 0x000df01701007387 */ /* 0x000fe20000100800 */
[----:B-1----:R-:W-:Y:S02]  /*3e2a0*/  IMAD.MOV.U32 R20, RZ, RZ, R23 ;  /* 0x000000ffff147224 */ /* 0x002fe400078e0017 */
[----:B--2---:R-:W-:-:S04]  /*3e2b0*/  IMAD.X R42, R42, 0x1, R0, P1 ;  /* 0x000000012a2a7824 */ /* 0x004fc800008e0600 */
[----:B------:R-:W-:Y:S01]  /*3e2c0*/  IMAD.MOV.U32 R21, RZ, RZ, R42 ;  /* 0x000000ffff157224 */ /* 0x000fe200078e002a */
[----:B------:R1:W-:Y:S01]  /*3e2d0*/  STL [R1+0xde8], R42 ;  /* 0x000de82a01007387 */ /* 0x0003e20000100800 */
[----:B------:R-:W-:-:S03]  /*3e2e0*/  IADD3.X R43, R43, R0, RZ, P2, !PT ;  /* 0x000000002b2b7210 */ /* 0x000fc600017fe4ff */
[----:B------:R-:W-:Y:S04]  /*3e2f0*/  STL [R1+0xdec], R24 ;  /* 0x000dec1801007387 */ /* 0x000fe80000100800 */
[----:B------:R2:W-:Y:S04]  /*3e300*/  LDGSTS.E [R2+0xe000], [R20.64], P0 ;  /* 0x0e00000014027fae */ /* 0x0005e80008121848 */
[----:B-1----:R-:W3:Y:S04]  /*3e310*/  LDL.LU R42, [R1+0xc40] ;  /* 0x000c4000012a7983 */ /* 0x002ee80000300800 */
[----:B------:R1:W-:Y:S04]  /*3e320*/  STL [R1+0xde4], R43 ;  /* 0x000de42b01007387 */ /* 0x0003e80000100800 */
[----:B------:R-:W3:Y:S01]  /*3e330*/  LDL.LU R23, [R1+0xc38] ;  /* 0x000c380001177983 */ /* 0x000ee20000300800 */
[----:B--2---:R-:W-:Y:S01]  /*3e340*/  IMAD.MOV.U32 R21, RZ, RZ, R43 ;  /* 0x000000ffff157224 */ /* 0x004fe200078e002b */
[----:B----4-:R-:W-:-:S02]  /*3e350*/  IADD3 R41, P1, R41, R25, RZ ;  /* 0x0000001929297210 */ /* 0x010fc40007f3e0ff */
[----:B-1----:R-:W2:Y:S01]  /*3e360*/  LDL.LU R43, [R1+0xc34] ;  /* 0x000c3400012b7983 */ /* 0x002ea20000300800 */
[----:B------:R-:W-:Y:S01]  /*3e370*/  IMAD.MOV.U32 R20, RZ, RZ, R24 ;  /* 0x000000ffff147224 */ /* 0x000fe200078e0018 */
[----:B------:R-:W-:Y:S02]  /*3e380*/  IADD3 R3, P2, R3, R25, RZ ;  /* 0x0000001903037210 */ /* 0x000fe40007f5e0ff */
[----:B------:R-:W4:Y:S04]  /*3e390*/  LDL.LU R24, [R1+0xc2c] ;  /* 0x000c2c0001187983 */ /* 0x000f280000300800 */
[----:B------:R1:W-:Y:S04]  /*3e3a0*/  STL [R1+0xc6c], R41 ;  /* 0x000c6c2901007387 */ /* 0x0003e80000100800 */
[----:B------:R1:W-:Y:S01]  /*3e3b0*/  LDGSTS.E [R2+0xf000], [R20.64], P0 ;  /* 0x0f00000014027fae */ /* 0x0003e20008121848 */
[----:B------:R-:W-:-:S02]  /*3e3c0*/  IMAD.X R64, R64, 0x1, R0, P1 ;  /* 0x0000000140407824 */ /* 0x000fc400008e0600 */
[----:B-1----:R-:W-:-:S03]  /*3e3d0*/  IMAD.MOV.U32 R20, RZ, RZ, R41 ;  /* 0x000000ffff147224 */ /* 0x002fc600078e0029 */
[----:B------:R1:W-:Y:S01]  /*3e3e0*/  STL [R1+0xc54], R64 ;  /* 0x000c544001007387 */ /* 0x0003e20000100800 */
[----:B------:R-:W-:-:S03]  /*3e3f0*/  IMAD.X R27, R27, 0x1, R0, P2 ;  /* 0x000000011b1b7824 */ /* 0x000fc600010e0600 */
[----:B------:R1:W-:Y:S04]  /*3e400*/  STL [R1+0xc58], R3 ;  /* 0x000c580301007387 */ /* 0x0003e80000100800 */
[----:B------:R-:W4:Y:S01]  /*3e410*/  LDL.LU R41, [R1+0xc30] ;  /* 0x000c300001297983 */ /* 0x000f220000300800 */
[----:B------:R-:W-:-:S03]  /*3e420*/  IMAD.MOV.U32 R21, RZ, RZ, R64 ;  /* 0x000000ffff157224 */ /* 0x000fc600078e0040 */
[----:B------:R1:W-:Y:S04]  /*3e430*/  STL [R1+0xc4c], R27 ;  /* 0x000c4c1b01007387 */ /* 0x0003e80000100800 */
[----:B------:R-:W4:Y:S04]  /*3e440*/  LDL.LU R68, [R1+0xc28] ;  /* 0x000c280001447983 */ /* 0x000f280000300800 */
[----:B-1----:R-:W4:Y:S04]  /*3e450*/  LDL.LU R64, [R1+0xc24] ;  /* 0x000c240001407983 */ /* 0x002f280000300800 */
[----:B------:R-:W4:Y:S04]  /*3e460*/  LDL.LU R69, [R1+0xc1c] ;  /* 0x000c1c0001457983 */ /* 0x000f280000300800 */
[----:B------:R1:W-:Y:S01]  /*3e470*/  LDGSTS.E [R2+0x10000], [R20.64], P0 ;  /* 0x1000000014027fae */ /* 0x0003e20008121848 */
[----:B------:R-:W-:Y:S01]  /*3e480*/  IADD3 R26, P1, R26, R25, RZ ;  /* 0x000000191a1a7210 */ /* 0x000fe20007f3e0ff */
[----:B-1----:R-:W-:-:S02]  /*3e490*/  IMAD.MOV.U32 R20, RZ, RZ, R3 ;  /* 0x000000ffff147224 */ /* 0x002fc400078e0003 */
[----:B------:R-:W-:Y:S01]  /*3e4a0*/  IMAD.MOV.U32 R21, RZ, RZ, R27 ;  /* 0x000000ffff157224 */ /* 0x000fe200078e001b */
[----:B------:R-:W4:Y:S04]  /*3e4b0*/  LDL.LU R3, [R1+0xc20] ;  /* 0x000c200001037983 */ /* 0x000f280000300800 */
[----:B------:R-:W4:Y:S01]  /*3e4c0*/  LDL.LU R27, [R1+0xc18] ;  /* 0x000c1800011b7983 */ /* 0x000f220000300800 */
[----:B------:R-:W-:-:S03]  /*3e4d0*/  IADD3 R22, P2, R22, R25, RZ ;  /* 0x0000001916167210 */ /* 0x000fc60007f5e0ff */
[----:B------:R1:W-:Y:S04]  /*3e4e0*/  STL [R1+0xc50], R26 ;  /* 0x000c501a01007387 */ /* 0x0003e80000100800 */
[----:B------:R1:W-:Y:S01]  /*3e4f0*/  LDGSTS.E [R2+0x11000], [R20.64], P0 ;  /* 0x1100000014027fae */ /* 0x0003e20008121848 */
[--C-:B------:R-:W-:Y:S02]  /*3e500*/  IMAD.X R65, R65, 0x1, R0.reuse, P1 ;  /* 0x0000000141417824 */ /* 0x100fe400008e0600 */
[----:B------:R-:W-:-:S03]  /*3e510*/  IMAD.X R40, R40, 0x1, R0, P2 ;  /* 0x0000000128287824 */ /* 0x000fc600010e0600 */
[----:B------:R1:W-:Y:S02]  /*3e520*/  STL [R1+0xc44], R65 ;  /* 0x000c444101007387 */ /* 0x0003e40000100800 */
[----:B-1----:R-:W-:Y:S02]  /*3e530*/  MOV R20, R26 ;  /* 0x0000001a00147202 */ /* 0x002fe40000000f00 */
[----:B------:R1:W-:Y:S04]  /*3e540*/  STL [R1+0xc48], R22 ;  /* 0x000c481601007387 */ /* 0x0003e80000100800 */
[----:B------:R-:W4:Y:S01]  /*3e550*/  LDL.LU R26, [R1+0xc14] ;  /* 0x000c1400011a7983 */ /* 0x000f220000300800 */
[----:B------:R-:W-:-:S03]  /*3e560*/  IMAD.MOV.U32 R21, RZ, RZ, R65 ;  /* 0x000000ffff157224 */ /* 0x000fc600078e0041 */
[----:B------:R1:W-:Y:S04]  /*3e570*/  STL [R1+0xc3c], R40 ;  /* 0x000c3c2801007387 */ /* 0x0003e80000100800 */
[----:B------:R-:W4:Y:S04]  /*3e580*/  LDL.LU R65, [R1+0xc0c] ;  /* 0x000c0c0001417983 */ /* 0x000f280000300800 */
[----:B------:R1:W-:Y:S02]  /*3e590*/  LDGSTS.E [R2+0x12000], [R20.64], P0 ;  /* 0x1200000014027fae */ /* 0x0003e40008121848 */
[----:B-1----:R-:W-:-:S02]  /*3e5a0*/  IMAD.MOV.U32 R20, RZ, RZ, R22 ;  /* 0x000000ffff147224 */ /* 0x002fc400078e0016 */
[----:B------:R-:W-:Y:S01]  /*3e5b0*/  IMAD.MOV.U32 R21, RZ, RZ, R40 ;  /* 0x000000ffff157224 */ /* 0x000fe200078e0028 */
[----:B------:R-:W4:Y:S04]  /*3e5c0*/  LDL.LU R22, [R1+0xc10] ;  /* 0x000c100001167983 */ /* 0x000f280000300800 */
[----:B------:R-:W4:Y:S04]  /*3e5d0*/  LDL.LU R40, [R1+0xc08] ;  /* 0x000c080001287983 */ /* 0x000f280000300800 */
[----:B------:R1:W-:Y:S01]  /*3e5e0*/  LDGSTS.E [R2+0x13000], [R20.64], P0 ;  /* 0x1300000014027fae */ /* 0x0003e20008121848 */
[----:B---3--:R-:W-:-:S05]  /*3e5f0*/  IADD3 R42, P1, R42, R25, RZ ;  /* 0x000000192a2a7210 */ /* 0x008fca0007f3e0ff */
[----:B------:R3:W-:Y:S01]  /*3e600*/  STL [R1+0xc40], R42 ;  /* 0x000c402a01007387 */ /* 0x0007e20000100800 */
[----:B------:R-:W-:Y:S01]  /*3e610*/  IADD3 R23, P2, R23, R25, RZ ;  /* 0x0000001917177210 */ /* 0x000fe20007f5e0ff */
[----:B--2---:R-:W-:Y:S02]  /*3e620*/  IMAD.X R43, R43, 0x1, R0, P1 ;  /* 0x000000012b2b7824 */ /* 0x004fe400008e0600 */
[----:B-1----:R-:W-:Y:S02]  /*3e630*/  IMAD.MOV.U32 R20, RZ, RZ, R42 ;  /* 0x000000ffff147224 */ /* 0x002fe400078e002a */
[----:B----4-:R-:W-:Y:S01]  /*3e640*/  IMAD.X R24, R24, 0x1, R0, P2 ;  /* 0x0000000118187824 */ /* 0x010fe200010e0600 */
[----:B------:R1:W-:Y:S04]  /*3e650*/  STL [R1+0xc34], R43 ;  /* 0x000c342b01007387 */ /* 0x0003e80000100800 */
[----:B------:R-:W-:Y:S04]  /*3e660*/  STL [R1+0xc38], R23 ;  /* 0x000c381701007387 */ /* 0x000fe80000100800 */
[----:B---3--:R-:W2:Y:S01]  /*3e670*/  LDL.LU R42, [R1+0xc04] ;  /* 0x000c0400012a7983 */ /* 0x008ea20000300800 */
[----:B------:R-:W-:-:S03]  /*3e680*/  IMAD.MOV.U32 R21, RZ, RZ, R43 ;  /* 0x000000ffff157224 */ /* 0x000fc600078e002b */
[----:B------:R3:W-:Y:S04]  /*3e690*/  STL [R1+0xc2c], R24 ;  /* 0x000c2c1801007387 */ /* 0x0007e80000100800 */
[----:B-1----:R-:W4:Y:S04]  /*3e6a0*/  LDL.LU R43, [R1+0xbfc] ;  /* 0x000bfc00012b7983 */ /* 0x002f280000300800 */
[----:B------:R1:W-:Y:S01]  /*3e6b0*/  LDGSTS.E [R2+0x14000], [R20.64], P0 ;  /* 0x1400000014027fae */ /* 0x0003e20008121848 */
[----:B------:R-:W-:Y:S01]  /*3e6c0*/  IADD3 R41, P1, R41, R25, RZ ;  /* 0x0000001929297210 */ /* 0x000fe20007f3e0ff */
[----:B-1----:R-:W-:-:S02]  /*3e6d0*/  IMAD.MOV.U32 R20, RZ, RZ, R23 ;  /* 0x000000ffff147224 */ /* 0x002fc400078e0017 */
[----:B------:R-:W-:Y:S02]  /*3e6e0*/  IMAD.MOV.U32 R21, RZ, RZ, R24 ;  /* 0x000000ffff157224 */ /* 0x000fe400078e0018 */
[----:B---3--:R-:W3:Y:S01]  /*3e6f0*/  LDL.LU R24, [R1+0xc00] ;  /* 0x000c000001187983 */ /* 0x008ee20000300800 */
[----:B------:R-:W-:-:S03]  /*3e700*/  IADD3 R68, P2, R68, R25, RZ ;  /* 0x0000001944447210 */ /* 0x000fc60007f5e0ff */
[----:B------:R-:W3:Y:S01]  /*3e710*/  LDL.LU R23, [R1+0xbf8] ;  /* 0x000bf80001177983 */ /* 0x000ee20000300800 */
[----:B------:R-:W-:-:S03]  /*3e720*/  IMAD.X R64, R64, 0x1, R0, P1 ;  /* 0x0000000140407824 */ /* 0x000fc600008e0600 */
[----:B------:R-:W-:Y:S01]  /*3e730*/  STL [R1+0xc30], R41 ;  /* 0x000c302901007387 */ /* 0x000fe20000100800 */
[----:B------:R-:W-:-:S03]  /*3e740*/  IMAD.X R69, R69, 0x1, R0, P2 ;  /* 0x0000000145457824 */ /* 0x000fc600010e0600 */
[----:B------:R1:W-:Y:S04]  /*3e750*/  LDGSTS.E [R2+0x15000], [R20.64], P0 ;  /* 0x1500000014027fae */ /* 0x0003e80008121848 */
[----:B------:R1:W-:Y:S04]  /*3e760*/  STL [R1+0xc24], R64 ;  /* 0x000c244001007387 */ /* 0x0003e80000100800 */
[----:B------:R-:W-:Y:S01]  /*3e770*/  STL [R1+0xc28], R68 ;  /* 0x000c284401007387 */ /* 0x000fe20000100800 */
[----:B-1----:R-:W-:Y:S01]  /*3e780*/  MOV R21, R64 ;  /* 0x0000004000157202 */ /* 0x002fe20000000f00 */
[----:B------:R-:W-:-:S02]  /*3e790*/  IMAD.MOV.U32 R20, RZ, RZ, R41 ;  /* 0x000000ffff147224 */ /* 0x000fc400078e0029 */
[----:B------:R-:W3:Y:S04]  /*3e7a0*/  LDL.LU R64, [R1+0xbf4] ;  /* 0x000bf40001407983 */ /* 0x000ee80000300800 */
[----:B------:R-:W-:Y:S01]  /*3e7b0*/  STL [R1+0xc1c], R69 ;  /* 0x000c1c4501007387 */ /* 0x000fe20000100800 */
[----:B------:R-:W-:-:S03]  /*3e7c0*/  IADD3 R3, P1, R3, R25, RZ ;  /* 0x0000001903037210 */ /* 0x000fc60007f3e0ff */
[----:B------:R-:W3:Y:S04]  /*3e7d0*/  LDL.LU R41, [R1+0xbec] ;  /* 0x000bec0001297983 */ /* 0x000ee80000300800 */
[----:B------:R1:W-:Y:S01]  /*3e7e0*/  LDGSTS.E [R2+0x16000], [R20.64], P0 ;  /* 0x1600000014027fae */ /* 0x0003e20008121848 */
[----:B------:R-:W-:-:S03]  /*3e7f0*/  IADD3 R27, P2, R27, R25, RZ ;  /* 0x000000191b1b7210 */ /* 0x000fc60007f5e0ff */
[----:B------:R-:W-:Y:S01]  /*3e800*/  STL [R1+0xc20], R3 ;  /* 0x000c200301007387 */ /* 0x000fe20000100800 */
[----:B-1----:R-:W-:Y:S02]  /*3e810*/  IMAD.MOV.U32 R20, RZ, RZ, R68 ;  /* 0x000000ffff147224 */ /* 0x002fe400078e0044 */
[----:B------:R-:W-:-:S05]  /*3e820*/  IMAD.MOV.U32 R21, RZ, RZ, R69 ;  /* 0x000000ffff157224 */ /* 0x000fca00078e0045 */
[----:B------:R1:W-:Y:S01]  /*3e830*/  LDGSTS.E [R2+0x17000], [R20.64], P0 ;  /* 0x1700000014027fae */ /* 0x0003e20008121848 */
[----:B------:R-:W-:-:S05]  /*3e840*/  IMAD.X R26, R26, 0x1, R0, P1 ;  /* 0x000000011a1a7824 */ /* 0x000fca00008e0600 */
[----:B------:R1:W-:Y:S02]  /*3e850*/  STL [R1+0xc14], R26 ;  /* 0x000c141a01007387 */ /* 0x0003e40000100800 */
[----:B-1----:R-:W-:Y:S02]  /*3e860*/  IMAD.MOV.U32 R20, RZ, RZ, R3 ;  /* 0x000000ffff147224 */ /* 0x002fe400078e0003 */
[----:B------:R-:W-:Y:S01]  /*3e870*/  IMAD.X R65, R65, 0x1, R0, P2 ;  /* 0x0000000141417824 */ /* 0x000fe200010e0600 */
[----:B------:R-:W-:Y:S01]  /*3e880*/  STL [R1+0xc18], R27 ;  /* 0x000c181b01007387 */ /* 0x000fe20000100800 */
[----:B------:R-:W-:-:S03]  /*3e890*/  IMAD.MOV.U32 R21, RZ, RZ, R26 ;  /* 0x000000ffff157224 */ /* 0x000fc600078e001a */
[----:B------:R-:W3:Y:S04]  /*3e8a0*/  LDL.LU R26, [R1+0xbf0] ;  /* 0x000bf000011a7983 */ /* 0x000ee80000300800 */
[----:B------:R1:W-:Y:S04]  /*3e8b0*/  STL [R1+0xc0c], R65 ;  /* 0x000c0c4101007387 */ /* 0x0003e80000100800 */
[----:B------:R1:W-:Y:S04]  /*3e8c0*/  LDGSTS.E [R2+0x18000], [R20.64], P0 ;  /* 0x1800000014027fae */ /* 0x0003e80008121848 */
[----:B------:R-:W3:Y:S01]  /*3e8d0*/  LDL.LU R3, [R1+0xbe8] ;  /* 0x000be80001037983 */ /* 0x000ee20000300800 */
[----:B-1----:R-:W-:-:S03]  /*3e8e0*/  IMAD.MOV.U32 R21, RZ, RZ, R65 ;  /* 0x000000ffff157224 */ /* 0x002fc600078e0041 */
[----:B------:R-:W3:Y:S01]  /*3e8f0*/  LDL.LU R65, [R1+0xbe4] ;  /* 0x000be40001417983 */ /* 0x000ee20000300800 */
[----:B------:R-:W-:-:S03]  /*3e900*/  IMAD.MOV.U32 R20, RZ, RZ, R27 ;  /* 0x000000ffff147224 */ /* 0x000fc600078e001b */
[----:B------:R-:W3:Y:S01]  /*3e910*/  LDL.LU R27, [R1+0xbdc] ;  /* 0x000bdc00011b7983 */ /* 0x000ee20000300800 */
        /* <DEDUP_REMOVED lines=8> */
[----:B----4-:R-:W-:-:S03]  /*3e9a0*/  IMAD.X R43, R43, 0x1, R0, P2 ;  /* 0x000000012b2b7824 */ /* 0x010fc600010e0600 */
[----:B------:R-:W-:Y:S04]  /*3e9b0*/  STL [R1+0xc08], R40 ;  /* 0x000c082801007387 */ /* 0x000fe80000100800 */
[----:B------:R2:W-:Y:S04]  /*3e9c0*/  LDGSTS.E [R2+0x1a000], [R20.64], P0 ;  /* 0x1a00000014027fae */ /* 0x0005e80008121848 */
[----:B-1----:R-:W4:Y:S04]  /*3e9d0*/  LDL.LU R42, [R1+0xbe0] ;  /* 0x000be000012a7983 */ /* 0x002f280000300800 */
[----:B------:R1:W-:Y:S04]  /*3e9e0*/  STL [R1+0xbfc], R43 ;  /* 0x000bfc2b01007387 */ /* 0x0003e80000100800 */
[----:B------:R-:W4:Y:S01]  /*3e9f0*/  LDL.LU R22, [R1+0xbd8] ;  /* 0x000bd80001167983 */ /* 0x000f220000300800 */
[----:B--2---:R-:W-:Y:S01]  /*3ea00*/  IMAD.MOV.U32 R21, RZ, RZ, R43 ;  /* 0x000000ffff157224 */ /* 0x004fe200078e002b */
[----:B---3--:R-:W-:-:S02]  /*3ea10*/  IADD3 R24, P1, R24, R25, RZ ;  /* 0x0000001918187210 */ /* 0x008fc40007f3e0ff */
[----:B-1----:R-:W2:Y:S01]  /*3ea20*/  LDL.LU R43, [R1+0xbd4] ;  /* 0x000bd400012b7983 */ /* 0x002ea20000300800 */
[----:B------:R-:W-:Y:S02]  /*3ea30*/  MOV R20, R40 ;  /* 0x0000002800147202 */ /* 0x000fe40000000f00 */
[----:B------:R-:W-:Y:S01]  /*3ea40*/  IADD3 R23, P2, R23, R25, RZ ;  /* 0x0000001917177210 */ /* 0x000fe20007f5e0ff */
[----:B------:R-:W3:Y:S04]  /*3ea50*/  LDL.LU R40, [R1+0xbcc] ;  /* 0x000bcc0001287983 */ /* 0x000ee80000300800 */
[----:B------:R1:W-:Y:S04]  /*3ea60*/  STL [R1+0xc00], R24 ;  /* 0x000c001801007387 */ /* 0x0003e80000100800 */
[----:B------:R1:W-:Y:S01]  /*3ea70*/  LDGSTS.E [R2+0x1b000], [R20.64], P0 ;  /* 0x1b00000014027fae */ /* 0x0003e20008121848 */
[----:B------:R-:W-:-:S02]  /*3ea80*/  IMAD.X R64, R64, 0x1, R0, P1 ;  /* 0x0000000140407824 */ /* 0x000fc400008e0600 */
[----:B-1----:R-:W-:-:S03]  /*3ea90*/  IMAD.MOV.U32 R20, RZ, RZ, R24 ;  /* 0x000000ffff147224 */ /* 0x002fc600078e0018 */
[----:B------:R1:W-:Y:S01]  /*3eaa0*/  STL [R1+0xbf4], R64 ;  /* 0x000bf44001007387 */ /* 0x0003e20000100800 */
[----:B------:R-:W-:-:S03]  /*3eab0*/  IMAD.X R41, R41, 0x1, R0, P2 ;  /* 0x0000000129297824 */ /* 0x000fc600010e0600 */
[----:B------:R1:W-:Y:S04]  /*3eac0*/  STL [R1+0xbf8], R23 ;  /* 0x000bf81701007387 */ /* 0x0003e80000100800 */
[----:B------:R-:W3:Y:S01]  /*3ead0*/  LDL.LU R24, [R1+0xbd0] ;  /* 0x000bd00001187983 */ /* 0x000ee20000300800 */
[----:B------:R-:W-:-:S03]  /*3eae0*/  IMAD.MOV.U32 R21, RZ, RZ, R64 ;  /* 0x000000ffff157224 */ /* 0x000fc600078e0040 */
[----:B------:R1:W-:Y:S04]  /*3eaf0*/  STL [R1+0xbec], R41 ;  /* 0x000bec2901007387 */ /* 0x0003e80000100800 */
[----:B------:R-:W3:Y:S04]  /*3eb00*/  LDL.LU R68, [R1+0xbc8] ;  /* 0x000bc80001447983 */ /* 0x000ee80000300800 */
[----:B-1----:R-:W3:Y:S04]  /*3eb10*/  LDL.LU R64, [R1+0xbc4] ;  /* 0x000bc40001407983 */ /* 0x002ee80000300800 */
[----:B------:R-:W3:Y:S04]  /*3eb20*/  LDL.LU R69, [R1+0xbbc] ;  /* 0x000bbc0001457983 */ /* 0x000ee80000300800 */
[----:B------:R1:W-:Y:S02]  /*3eb30*/  LDGSTS.E [R2+0x1c000], [R20.64], P0 ;  /* 0x1c00000014027fae */ /* 0x0003e40008121848 */
[----:B-1----:R-:W-:-:S02]  /*3eb40*/  IMAD.MOV.U32 R20, RZ, RZ, R23 ;  /* 0x000000ffff147224 */ /* 0x002fc400078e0017 */
[----:B------:R-:W-:Y:S01]  /*3eb50*/  IMAD.MOV.U32 R21, RZ, RZ, R41 ;  /* 0x000000ffff157224 */ /* 0x000fe200078e0029 */
[----:B------:R-:W3:Y:S04]  /*3eb60*/  LDL.LU R23, [R1+0xbc0] ;  /* 0x000bc00001177983 */ /* 0x000ee80000300800 */
[----:B------:R-:W3:Y:S01]  /*3eb70*/  LDL.LU R41, [R1+0xae8] ;  /* 0x000ae80001297983 */ /* 0x000ee20000300800 */
[----:B------:R-:W-:-:S03]  /*3eb80*/  IADD3 R26, P1, R26, R25, RZ ;  /* 0x000000191a1a7210 */ /* 0x000fc60007f3e0ff */
[----:B------:R1:W-:Y:S04]  /*3eb90*/  LDGSTS.E [R2+0x1d000], [R20.64], P0 ;  /* 0x1d00000014027fae */ /* 0x0003e80008121848 */
[----:B------:R1:W-:Y:S01]  /*3eba0*/  STL [R1+0xbf0], R26 ;  /* 0x000bf01a01007387 */ /* 0x0003e20000100800 */
[----:B------:R-:W-:Y:S01]  /*3ebb0*/  IADD3 R3, P2, R3, R25, RZ ;  /* 0x0000001903037210 */ /* 0x000fe20007f5e0ff */
[----:B-1----:R-:W-:Y:S02]  /*3ebc0*/  IMAD.MOV.U32 R20, RZ, RZ, R26 ;  /* 0x000000ffff147224 */ /* 0x002fe400078e001a */
[--C-:B------:R-:W-:Y:S02]  /*3ebd0*/  IMAD.X R65, R65, 0x1, R0.reuse, P1 ;  /* 0x0000000141417824 */ /* 0x100fe400008e0600 */
[----:B------:R-:W-:-:S03]  /*3ebe0*/  IMAD.X R27, R27, 0x1, R0, P2 ;  /* 0x000000011b1b7824 */ /* 0x000fc600010e0600 */
[----:B------:R1:W-:Y:S04]  /*3ebf0*/  STL [R1+0xbe4], R65 ;  /* 0x000be44101007387 */ /* 0x0003e80000100800 */
[----:B------:R1:W-:Y:S04]  /*3ec00*/  STL [R1+0xbe8], R3 ;  /* 0x000be80301007387 */ /* 0x0003e80000100800 */
[----:B------:R-:W3:Y:S01]  /*3ec10*/  LDL.LU R26, [R1+0xae0] ;  /* 0x000ae000011a7983 */ /* 0x000ee20000300800 */
[----:B------:R-:W-:-:S03]  /*3ec20*/  IMAD.MOV.U32 R21, RZ, RZ, R65 ;  /* 0x000000ffff157224 */ /* 0x000fc600078e0041 */
[----:B------:R1:W-:Y:S04]  /*3ec30*/  STL [R1+0xbdc], R27 ;  /* 0x000bdc1b01007387 */ /* 0x0003e80000100800 */
[----:B-1----:R-:W3:Y:S04]  /*3ec40*/  LDL.LU R65, [R1+0xae4] ;  /* 0x000ae40001417983 */ /* 0x002ee80000300800 */
[----:B------:R1:W-:Y:S02]  /*3ec50*/  LDGSTS.E [R2+0x1e000], [R20.64], P0 ;  /* 0x1e00000014027fae */ /* 0x0003e40008121848 */
[----:B-1----:R-:W-:Y:S01]  /*3ec60*/  IMAD.MOV.U32 R20, RZ, RZ, R3 ;  /* 0x000000ffff147224 */ /* 0x002fe200078e0003 */
[----:B------:R-:W-:Y:S01]  /*3ec70*/  MOV R21, R27 ;  /* 0x0000001b00157202 */ /* 0x000fe20000000f00 */
[----:B------:R-:W3:Y:S04]  /*3ec80*/  LDL.LU R3, [R1+0xaf0] ;  /* 0x000af00001037983 */ /* 0x000ee80000300800 */
[----:B------:R-:W3:Y:S04]  /*3ec90*/  LDL.LU R27, [R1+0xaf8] ;  /* 0x000af800011b7983 */ /* 0x000ee80000300800 */
[----:B------:R1:W-:Y:S01]  /*3eca0*/  LDGSTS.E [R2+0x1f000], [R20.64], P0 ;  /* 0x1f00000014027fae */ /* 0x0003e20008121848 */
[----:B----4-:R-:W-:-:S05]  /*3ecb0*/  IADD3 R42, P1, R42, R25, RZ ;  /* 0x000000192a2a7210 */ /* 0x010fca0007f3e0ff */
[----:B------:R4:W-:Y:S01]  /*3ecc0*/  STL [R1+0xbe0], R42 ;  /* 0x000be02a01007387 */ /* 0x0009e20000100800 */
[----:B------:R-:W-:Y:S01]  /*3ecd0*/  IADD3 R22, P2, R22, R25, RZ ;  /* 0x0000001916167210 */ /* 0x000fe20007f5e0ff */
[----:B--2---:R-:W-:Y:S02]  /*3ece0*/  IMAD.X R43, R43, 0x1, R0, P1 ;  /* 0x000000012b2b7824 */ /* 0x004fe400008e0600 */
[----:B-1----:R-:W-:Y:S02]  /*3ecf0*/  IMAD.MOV.U32 R20, RZ, RZ, R42 ;  /* 0x000000ffff147224 */ /* 0x002fe400078e002a */
[----:B---3--:R-:W-:Y:S01]  /*3ed00*/  IMAD.X R40, R40, 0x1, R0, P2 ;  /* 0x0000000128287824 */ /* 0x008fe200010e0600 */
[----:B------:R1:W-:Y:S04]  /*3ed10*/  STL [R1+0xbd4], R43 ;  /* 0x000bd42b01007387 */ /* 0x0003e80000100800 */
[----:B------:R-:W-:Y:S04]  /*3ed20*/  STL [R1+0xbd8], R22 ;  /* 0x000bd81601007387 */ /* 0x000fe80000100800 */
[----:B----4-:R-:W2:Y:S01]  /*3ed30*/  LDL.LU R42, [R1+0xaec] ;  /* 0x000aec00012a7983 */ /* 0x010ea20000300800 */
        /* <DEDUP_REMOVED lines=16> */
[----:B-1----:R-:W-:-:S03]  /*3ee40*/  IMAD.MOV.U32 R21, RZ, RZ, R64 ;  /* 0x000000ffff157224 */ /* 0x002fc600078e0040 */
[----:B------:R-:W3:Y:S01]  /*3ee50*/  LDL.LU R64, [R1+0xafc] ;  /* 0x000afc0001407983 */ /* 0x000ee20000300800 */
[----:B------:R-:W-:-:S03]  /*3ee60*/  IMAD.MOV.U32 R20, RZ, RZ, R24 ;  /* 0x000000ffff147224 */ /* 0x000fc600078e0018 */
[----:B------:R-:W-:Y:S01]  /*3ee70*/  STL [R1+0xbbc], R69 ;  /* 0x000bbc4501007387 */ /* 0x000fe20000100800 */
[----:B------:R-:W-:-:S03]  /*3ee80*/  IADD3 R23, P1, R23, R25, RZ ;  /* 0x0000001917177210 */ /* 0x000fc60007f3e0ff */
[----:B------:R-:W3:Y:S01]  /*3ee90*/  LDL.LU R24, [R1+0xb04] ;  /* 0x000b040001187983 */ /* 0x000ee20000300800 */
[----:B------:R-:W-:-:S03]  /*3eea0*/  IADD3 R41, P2, R41, R25, RZ ;  /* 0x0000001929297210 */ /* 0x000fc60007f5e0ff */
[----:B------:R1:W-:Y:S04]  /*3eeb0*/  LDGSTS.E [R2+0x22000], [R20.64], P0 ;  /* 0x2200000014027fae */ /* 0x0003e80008121848 */
[----:B------:R-:W-:Y:S01]  /*3eec0*/  STL [R1+0xbc0], R23 ;  /* 0x000bc01701007387 */ /* 0x000fe20000100800 */
[----:B-1----:R-:W-:Y:S02]  /*3eed0*/  IMAD.MOV.U32 R20, RZ, RZ, R68 ;  /* 0x000000ffff147224 */ /* 0x002fe400078e0044 */
[----:B------:R-:W-:-:S05]  /*3eee0*/  IMAD.MOV.U32 R21, RZ, RZ, R69 ;  /* 0x000000ffff157224 */ /* 0x000fca00078e0045 */
[----:B------:R1:W-:Y:S01]  /*3eef0*/  LDGSTS.E [R2+0x23000], [R20.64], P0 ;  /* 0x2300000014027fae */ /* 0x0003e20008121848 */
[----:B------:R-:W-:Y:S01]  /*3ef00*/  IADD3.X R26, R26, R0, RZ, P1, !PT ;  /* 0x000000001a1a7210 */ /* 0x000fe20000ffe4ff */
[----:B-1----:R-:W-:-:S04]  /*3ef10*/  IMAD.MOV.U32 R20, RZ, RZ, R23 ;  /* 0x000000ffff147224 */ /* 0x002fc800078e0017 */
[----:B------:R1:W-:Y:S01]  /*3ef20*/  STL [R1+0xae0], R26 ;  /* 0x000ae01a01007387 */ /* 0x0003e20000100800 */
[----:B------:R-:W-:Y:S02]  /*3ef30*/  IMAD.MOV.U32 R21, RZ, RZ, R26 ;  /* 0x000000ffff157224 */ /* 0x000fe400078e001a */
[----:B------:R-:W-:Y:S01]  /*3ef40*/  IMAD.X R65, R65, 0x1, R0, P2 ;  /* 0x0000000141417824 */ /* 0x000fe200010e0600 */
[----:B------:R-:W-:Y:S04]  /*3ef50*/  STL [R1+0xae8], R41 ;  /* 0x000ae82901007387 */ /* 0x000fe80000100800 */
[----:B------:R1:W-:Y:S04]  /*3ef60*/  LDGSTS.E [R2+0x24000], [R20.64], P0 ;  /* 0x2400000014027fae */ /* 0x0003e80008121848 */
[----:B-1----:R-:W3:Y:S04]  /*3ef70*/  LDL.LU R26, [R1+0xb10] ;  /* 0x000b1000011a7983 */ /* 0x002ee80000300800 */
[----:B------:R1:W-:Y:S04]  /*3ef80*/  STL [R1+0xae4], R65 ;  /* 0x000ae44101007387 */ /* 0x0003e80000100800 */
[----:B------:R-:W3:Y:S01]  /*3ef90*/  LDL.LU R23, [R1+0xb18] ;  /* 0x000b180001177983 */ /* 0x000ee20000300800 */
[----:B------:R-:W-:-:S03]  /*3efa0*/  IMAD.MOV.U32 R21, RZ, RZ, R65 ;  /* 0x000000ffff157224 */ /* 0x000fc600078e0041 */
[----:B-1----:R-:W3:Y:S01]  /*3efb0*/  LDL.LU R65, [R1+0xb0c] ;  /* 0x000b0c0001417983 */ /* 0x002ee20000300800 */
        /* <DEDUP_REMOVED lines=19> */
[----:B------:R-:W-:Y:S01]  /*3f0f0*/  IMAD.MOV.U32 R20, RZ, RZ, R27 ;  /* 0x000000ffff147224 */ /* 0x000fe200078e001b */
[----:B------:R-:W-:Y:S02]  /*3f100*/  IADD3 R22, P2, R22, R25, RZ ;  /* 0x0000001916167210 */ /* 0x000fe40007f5e0ff */
[----:B------:R-:W3:Y:S04]  /*3f110*/  LDL.LU R27, [R1+0xb24] ;  /* 0x000b2400011b7983 */ /* 0x000ee80000300800 */
[----:B------:R1:W-:Y:S04]  /*3f120*/  STL [R1+0xb00], R40 ;  /* 0x000b002801007387 */ /* 0x0003e80000100800 */
[----:B------:R1:W-:Y:S01]  /*3f130*/  LDGSTS.E [R2+0x27000], [R20.64], P0 ;  /* 0x2700000014027fae */ /* 0x0003e20008121848 */
[----:B------:R-:W-:-:S02]  /*3f140*/  IMAD.X R64, R64, 0x1, R0, P1 ;  /* 0x0000000140407824 */ /* 0x000fc400008e0600 */
[----:B-1----:R-:W-:-:S03]  /*3f150*/  IMAD.MOV.U32 R20, RZ, RZ, R40 ;  /* 0x000000ffff147224 */ /* 0x002fc600078e0028 */
[----:B------:R1:W-:Y:S01]  /*3f160*/  STL [R1+0xafc], R64 ;  /* 0x000afc4001007387 */ /* 0x0003e20000100800 */
[----:B------:R-:W-:-:S03]  /*3f170*/  IADD3.X R24, R24, R0, RZ, P2, !PT ;  /* 0x0000000018187210 */ /* 0x000fc600017fe4ff */
        /* <DEDUP_REMOVED lines=11> */
[----:B------:R-:W3:Y:S04]  /*3f230*/  LDL.LU R24, [R1+0xb48] ;  /* 0x000b480001187983 */ /* 0x000ee80000300800 */
[----:B------:R1:W-:Y:S01]  /*3f240*/  LDGSTS.E [R2+0x29000], [R20.64], P0 ;  /* 0x2900000014027fae */ /* 0x0003e20008121848 */
[----:B------:R-:W-:-:S05]  /*3f250*/  IADD3 R26, P1, R26, R25, RZ ;  /* 0x000000191a1a7210 */ /* 0x000fca0007f3e0ff */
[----:B------:R1:W-:Y:S01]  /*3f260*/  STL [R1+0xb10], R26 ;  /* 0x000b101a01007387 */ /* 0x0003e20000100800 */
[----:B------:R-:W-:Y:S01]  /*3f270*/  IADD3 R23, P2, R23, R25, RZ ;  /* 0x0000001917177210 */ /* 0x000fe20007f5e0ff */
[----:B------:R-:W-:Y:S02]  /*3f280*/  IMAD.X R65, R65, 0x1, R0, P1 ;  /* 0x0000000141417824 */ /* 0x000fe400008e0600 */
[----:B-1----:R-:W-:Y:S02]  /*3f290*/  IMAD.MOV.U32 R20, RZ, RZ, R26 ;  /* 0x000000ffff147224 */ /* 0x002fe400078e001a */
[----:B------:R-:W-:Y:S01]  /*3f2a0*/  IMAD.X R41, R41, 0x1, R0, P2 ;  /* 0x0000000129297824 */ /* 0x000fe200010e0600 */
[----:B------:R1:W-:Y:S04]  /*3f2b0*/  STL [R1+0xb0c], R65 ;  /* 0x000b0c4101007387 */ /* 0x0003e80000100800 */
[----:B------:R1:W-:Y:S04]  /*3f2c0*/  STL [R1+0xb18], R23 ;  /* 0x000b181701007387 */ /* 0x0003e80000100800 */
[----:B------:R-:W3:Y:S01]  /*3f2d0*/  LDL.LU R26, [R1+0xb3c] ;  /* 0x000b3c00011a7983 */ /* 0x000ee20000300800 */
[----:B------:R-:W-:-:S03]  /*3f2e0*/  IMAD.MOV.U32 R21, RZ, RZ, R65 ;  /* 0x000000ffff157224 */ /* 0x000fc600078e0041 */
[----:B------:R1:W-:Y:S04]  /*3f2f0*/  STL [R1+0xb14], R41 ;  /* 0x000b142901007387 */ /* 0x0003e80000100800 */
[----:B-1----:R-:W3:Y:S04]  /*3f300*/  LDL.LU R65, [R1+0xb44] ;  /* 0x000b440001417983 */ /* 0x002ee80000300800 */
[----:B------:R1:W-:Y:S02]  /*3f310*/  LDGSTS.E [R2+0x2a000], [R20.64], P0 ;  /* 0x2a00000014027fae */ /* 0x0003e40008121848 */
[----:B-1----:R-:W-:-:S02]  /*3f320*/  IMAD.MOV.U32 R20, RZ, RZ, R23 ;  /* 0x000000ffff147224 */ /* 0x002fc400078e0017 */
[----:B------:R-:W-:Y:S01]  /*3f330*/  IMAD.MOV.U32 R21, RZ, RZ, R41 ;  /* 0x000000ffff157224 */ /* 0x000fe200078e0029 */
[----:B------:R-:W3:Y:S04]  /*3f340*/  LDL.LU R23, [R1+0xb50] ;  /* 0x000b500001177983 */ /* 0x000ee80000300800 */
[----:B------:R-:W3:Y:S04]  /*3f350*/  LDL.LU R41, [R1+0xb58] ;  /* 0x000b580001297983 */ /* 0x000ee80000300800 */
[----:B------:R1:W-:Y:S01]  /*3f360*/  LDGSTS.E [R2+0x2b000], [R20.64], P0 ;  /* 0x2b00000014027fae */ /* 0x0003e20008121848 */
[----:B----4-:R-:W-:-:S05]  /*3f370*/  IADD3 R42, P1, R42, R25, RZ ;  /* 0x000000192a2a7210 */ /* 0x010fca0007f3e0ff */
[----:B------:R4:W-:Y:S01]  /*3f380*/  STL [R1+0xb20], R42 ;  /* 0x000b202a01007387 */ /* 0x0009e20000100800 */
[----:B------:R-:W-:Y:S01]  /*3f390*/  IADD3 R3, P2, R3, R25, RZ ;  /* 0x0000001903037210 */ /* 0x000fe20007f5e0ff */
[----:B--2---:R-:W-:Y:S01]  /*3f3a0*/  IMAD.X R43, R43, 0x1, R0, P1 ;  /* 0x000000012b2b7824 */ /* 0x004fe200008e0600 */
[----:B-1----:R-:W-:-:S03]  /*3f3b0*/  MOV R20, R42 ;  /* 0x0000002a00147202 */ /* 0x002fc60000000f00 */
        /* <DEDUP_REMOVED lines=32> */
[----:B------:R-:W-:Y:S02]  /*3f5c0*/  IMAD.X R26, R26, 0x1, R0, P1 ;  /* 0x000000011a1a7824 */ /* 0x000fe400008e0600 */
[----:B-1----:R-:W-:-:S03]  /*3f5d0*/  IMAD.MOV.U32 R20, RZ, RZ, R22 ;  /* 0x000000ffff147224 */ /* 0x002fc600078e0016 */
[----:B------:R1:W-:Y:S01]  /*3f5e0*/  STL [R1+0xb3c], R26 ;  /* 0x000b3c1a01007387 */ /* 0x0003e20000100800 */
[----:B------:R-:W-:Y:S01]  /*3f5f0*/  MOV R21, R26 ;  /* 0x0000001a00157202 */ /* 0x000fe20000000f00 */
[----:B------:R-:W-:Y:S02]  /*3f600*/  IMAD.X R65, R65, 0x1, R0, P2 ;  /* 0x0000000141417824 */ /* 0x000fe400010e0600 */
        /* <DEDUP_REMOVED lines=26> */
[----:B------:R-:W-:Y:S01]  /*3f7b0*/  IADD3 R3, P2, R3, R25, RZ ;  /* 0x0000001903037210 */ /* 0x000fe20007f5e0ff */
[----:B------:R-:W-:Y:S02]  /*3f7c0*/  IMAD.MOV.U32 R20, RZ, RZ, R41 ;  /* 0x000000ffff147224 */ /* 0x000fe400078e0029 */
        /* <DEDUP_REMOVED lines=15> */
[----:B-1----:R-:W-:Y:S01]  /*3f8c0*/  MOV R20, R3 ;  /* 0x0000000300147202 */ /* 0x002fe20000000f00 */
        /* <DEDUP_REMOVED lines=29> */
[----:B------:R2:W-:Y:S04]  /*3faa0*/  STL [R1+0xb88], R23 ;  /* 0x000b881701007387 */ /* 0x0005e80000100800 */
[----:B----4-:R-:W3:Y:S01]  /*3fab0*/  LDL.LU R42, [R1+0xbac] ;  /* 0x000bac00012a7983 */ /* 0x010ee20000300800 */
[----:B------:R-:W-:-:S03]  /*3fac0*/  IMAD.MOV.U32 R21, RZ, RZ, R43 ;  /* 0x000000ffff157224 */ /* 0x000fc600078e002b */
[----:B------:R4:W-:Y:S04]  /*3fad0*/  STL [R1+0xb84], R41 ;  /* 0x000b842901007387 */ /* 0x0009e80000100800 */
[----:B-1----:R-:W3:Y:S04]  /*3fae0*/  LDL.LU R43, [R1+0xbb4] ;  /* 0x000bb400012b7983 */ /* 0x002ee80000300800 */
[----:B------:R1:W-:Y:S01]  /*3faf0*/  LDGSTS.E [R2+0x38000], [R20.64], P0 ;  /* 0x3800000014027fae */ /* 0x0003e20008121848 */
[----:B------:R-:W-:Y:S01]  /*3fb00*/  IADD3 R27, P1, R27, R25, RZ ;  /* 0x000000191b1b7210 */ /* 0x000fe20007f3e0ff */
[----:B-1----:R-:W-:Y:S01]  /*3fb10*/  IMAD.MOV.U32 R20, RZ, RZ, R23 ;  /* 0x000000ffff147224 */ /* 0x002fe200078e0017 */
[----:B------:R-:W-:Y:S01]  /*3fb20*/  MOV R21, R41 ;  /* 0x0000002900157202 */ /* 0x000fe20000000f00 */
[----:B--2---:R-:W2:Y:S04]  /*3fb30*/  LDL.LU R23, [R1+0xde0] ;  /* 0x000de00001177983 */ /* 0x004ea80000300800 */
[----:B----4-:R-:W2:Y:S01]  /*3fb40*/  LDL.LU R41, [R1+0xddc] ;  /* 0x000ddc0001297983 */ /* 0x010ea20000300800 */
[----:B------:R-:W-:Y:S01]  /*3fb50*/  IADD3 R68, P2, R68, R25, RZ ;  /* 0x0000001944447210 */ /* 0x000fe20007f5e0ff */
[----:B------:R-:W-:-:S02]  /*3fb60*/  IMAD.X R64, R64, 0x1, R0, P1 ;  /* 0x0000000140407824 */ /* 0x000fc400008e0600 */
[----:B------:R1:W-:Y:S02]  /*3fb70*/  STL [R1+0xb90], R27 ;  /* 0x000b901b01007387 */ /* 0x0003e40000100800 */
[----:B------:R-:W-:Y:S02]  /*3fb80*/  IMAD.X R69, R69, 0x1, R0, P2 ;  /* 0x0000000145457824 */ /* 0x000fe400010e0600 */
[----:B------:R1:W-:Y:S04]  /*3fb90*/  LDGSTS.E [R2+0x39000], [R20.64], P0 ;  /* 0x3900000014027fae */ /* 0x0003e80008121848 */
[----:B------:R1:W-:Y:S04]  /*3fba0*/  STL [R1+0xb8c], R64 ;  /* 0x000b8c4001007387 */ /* 0x0003e80000100800 */
[----:B------:R-:W-:Y:S01]  /*3fbb0*/  STL [R1+0xb98], R68 ;  /* 0x000b984401007387 */ /* 0x000fe20000100800 */
[----:B-1----:R-:W-:-:S03]  /*3fbc0*/  IMAD.MOV.U32 R20, RZ, RZ, R27 ;  /* 0x000000ffff147224 */ /* 0x002fc600078e001b */
[----:B------:R-:W2:Y:S01]  /*3fbd0*/  LDL.LU R27, [R1+0xdd8] ;  /* 0x000dd800011b7983 */ /* 0x000ea20000300800 */
[----:B------:R-:W-:-:S03]  /*3fbe0*/  IMAD.MOV.U32 R21, RZ, RZ, R64 ;  /* 0x000000ffff157224 */ /* 0x000fc600078e0040 */
[----:B------:R-:W-:Y:S01]  /*3fbf0*/  STL [R1+0xb94], R69 ;  /* 0x000b944501007387 */ /* 0x000fe20000100800 */
[----:B------:R-:W-:-:S03]  /*3fc00*/  IADD3 R3, P1, R3, R25, RZ ;  /* 0x0000001903037210 */ /* 0x000fc60007f3e0ff */
[----:B------:R-:W2:Y:S01]  /*3fc10*/  LDL.LU R64, [R1+0xdd4] ;  /* 0x000dd40001407983 */ /* 0x000ea20000300800 */
[----:B------:R-:W-:-:S03]  /*3fc20*/  IADD3 R40, P2, R40, R25, RZ ;  /* 0x0000001928287210 */ /* 0x000fc60007f5e0ff */
[----:B------:R1:W-:Y:S04]  /*3fc30*/  LDGSTS.E [R2+0x3a000], [R20.64], P0 ;  /* 0x3a00000014027fae */ /* 0x0003e80008121848 */
[----:B------:R1:W-:Y:S02]  /*3fc40*/  STL [R1+0xba0], R3 ;  /* 0x000ba00301007387 */ /* 0x0003e40000100800 */
[----:B-1----:R-:W-:Y:S02]  /*3fc50*/  IMAD.MOV.U32 R20, RZ, RZ, R68 ;  /* 0x000000ffff147224 */ /* 0x002fe400078e0044 */
[----:B------:R-:W-:-:S05]  /*3fc60*/  IMAD.MOV.U32 R21, RZ, RZ, R69 ;  /* 0x000000ffff157224 */ /* 0x000fca00078e0045 */
[----:B------:R1:W-:Y:S01]  /*3fc70*/  LDGSTS.E [R2+0x3b000], [R20.64], P0 ;  /* 0x3b00000014027fae */ /* 0x0003e20008121848 */
[----:B------:R-:W-:Y:S02]  /*3fc80*/  IMAD.X R26, R26, 0x1, R0, P1 ;  /* 0x000000011a1a7824 */ /* 0x000fe400008e0600 */
[----:B-1----:R-:W-:Y:S02]  /*3fc90*/  IMAD.MOV.U32 R20, RZ, RZ, R3 ;  /* 0x000000ffff147224 */ /* 0x002fe400078e0003 */
[----:B------:R-:W-:Y:S01]  /*3fca0*/  IMAD.MOV.U32 R21, RZ, RZ, R26 ;  /* 0x000000ffff157224 */ /* 0x000fe200078e001a */
[----:B------:R1:W-:Y:S01]  /*3fcb0*/  STL [R1+0xb9c], R26 ;  /* 0x000b9c1a01007387 */ /* 0x0003e20000100800 */
[----:B------:R-:W-:-:S03]  /*3fcc0*/  IMAD.X R65, R65, 0x1, R0, P2 ;  /* 0x0000000141417824 */ /* 0x000fc600010e0600 */
[----:B------:R1:W-:Y:S04]  /*3fcd0*/  STL [R1+0xba8], R40 ;  /* 0x000ba82801007387 */ /* 0x0003e80000100800 */
[----:B------:R-:W2:Y:S04]  /*3fce0*/  LDL.LU R3, [R1+0xdd0] ;  /* 0x000dd00001037983 */ /* 0x000ea80000300800 */
[----:B------:R1:W-:Y:S04]  /*3fcf0*/  STL [R1+0xba4], R65 ;  /* 0x000ba44101007387 */ /* 0x0003e80000100800 */
[----:B------:R1:W-:Y:S04]  /*3fd00*/  LDGSTS.E [R2+0x3c000], [R20.64], P0 ;  /* 0x3c00000014027fae */ /* 0x0003e80008121848 */
[----:B-1----:R-:W2:Y:S01]  /*3fd10*/  LDL.LU R26, [R1+0xdcc] ;  /* 0x000dcc00011a7983 */ /* 0x002ea20000300800 */
[----:B------:R-:W-:-:S03]  /*3fd20*/  IMAD.MOV.U32 R20, RZ, RZ, R40 ;  /* 0x000000ffff147224 */ /* 0x000fc600078e0028 */
[----:B------:R-:W2:Y:S01]  /*3fd30*/  LDL.LU R40, [R1+0xdc8] ;  /* 0x000dc80001287983 */ /* 0x000ea20000300800 */
[----:B------:R-:W-:-:S03]  /*3fd40*/  IMAD.MOV.U32 R21, RZ, RZ, R65 ;  /* 0x000000ffff157224 */ /* 0x000fc600078e0041 */
[----:B------:R-:W2:Y:S01]  /*3fd50*/  LDL.LU R65, [R1+0xdc4] ;  /* 0x000dc40001417983 */ /* 0x000ea20000300800 */
[-C--:B------:R-:W-:Y:S02]  /*3fd60*/  IADD3 R22, P1, R22, R25.reuse, RZ ;  /* 0x0000001916167210 */ /* 0x080fe40007f3e0ff */
[----:B------:R-:W-:Y:S01]  /*3fd70*/  IADD3 R24, P2, R24, R25, RZ ;  /* 0x0000001918187210 */ /* 0x000fe20007f5e0ff */
[----:B------:R1:W-:Y:S01]  /*3fd80*/  LDGSTS.E [R2+0x3d000], [R20.64], P0 ;  /* 0x3d00000014027fae */ /* 0x0003e20008121848 */
[----:B------:R-:W-:-:S03]  /*3fd90*/  SHF.R.S32.HI R69, RZ, 0x7, R81 ;  /* 0x00000007ff457819 */ /* 0x000fc60000011451 */
[----:B------:R-:W-:Y:S01]  /*3fda0*/  STL [R1+0xbb0], R22 ;  /* 0x000bb01601007387 */ /* 0x000fe20000100800 */
[----:B------:R-:W-:Y:S01]  /*3fdb0*/  IMAD.SHL.U32 R68, R84, 0x4, RZ ;  /* 0x0000000454447824 */ /* 0x000fe200078e00ff */
[----:B------:R-:W-:Y:S01]  /*3fdc0*/  SGXT R69, R69, 0x1 ;  /* 0x000000014545781a */ /* 0x000fe20000000200 */
[----:B-1----:R-:W-:-:S03]  /*3fdd0*/  IMAD.MOV.U32 R20, RZ, RZ, R22 ;  /* 0x000000ffff147224 */ /* 0x002fc600078e0016 */
[----:B------:R-:W-:-:S04]  /*3fde0*/  LOP3.LUT R68, R68, 0x210, R69, 0x78, !PT ;  /* 0x0000021044447812 */ /* 0x000fc800078e7845 */
[----:B------:R-:W-:Y:S02]  /*3fdf0*/  LOP3.LUT R68, R68, 0x20, RZ, 0x3c, !PT ;  /* 0x0000002044447812 */ /* 0x000fe400078e3cff */
[----:B---3--:R-:W-:-:S05]  /*3fe00*/  IADD3.X R42, R42, R0, RZ, P1, !PT ;  /* 0x000000002a2a7210 */ /* 0x008fca0000ffe4ff */
[----:B------:R1:W-:Y:S01]  /*3fe10*/  STL [R1+0xbac], R42 ;  /* 0x000bac2a01007387 */ /* 0x0003e20000100800 */
[----:B------:R-:W-:Y:S02]  /*3fe20*/  IMAD.MOV.U32 R21, RZ, RZ, R42 ;  /* 0x000000ffff157224 */ /* 0x000fe400078e002a */
[----:B------:R-:W-:Y:S01]  /*3fe30*/  IMAD.X R43, R43, 0x1, R0, P2 ;  /* 0x000000012b2b7824 */ /* 0x000fe200010e0600 */
[----:B------:R-:W-:Y:S04]  /*3fe40*/  STL [R1+0xbb8], R24 ;  /* 0x000bb81801007387 */ /* 0x000fe80000100800 */
[----:B------:R3:W-:Y:S04]  /*3fe50*/  LDGSTS.E [R2+0x3e000], [R20.64], P0 ;  /* 0x3e00000014027fae */ /* 0x0007e80008121848 */
[----:B-1----:R-:W4:Y:S04]  /*3fe60*/  LDL.LU R42, [R1+0xdc0] ;  /* 0x000dc000012a7983 */ /* 0x002f280000300800 */
[----:B------:R1:W-:Y:S04]  /*3fe70*/  STL [R1+0xbb4], R43 ;  /* 0x000bb42b01007387 */ /* 0x0003e80000100800 */
[----:B------:R-:W4:Y:S01]  /*3fe80*/  LDL.LU R22, [R1+0xdbc] ;  /* 0x000dbc0001167983 */ /* 0x000f220000300800 */
[----:B---3--:R-:W-:Y:S01]  /*3fe90*/  IMAD.MOV.U32 R21, RZ, RZ, R43 ;  /* 0x000000ffff157224 */ /* 0x008fe200078e002b */
[----:B--2---:R-:W-:-:S02]  /*3fea0*/  IADD3 R23, P1, R23, R25, RZ ;  /* 0x0000001917177210 */ /* 0x004fc40007f3e0ff */
[----:B-1----:R-:W2:Y:S01]  /*3feb0*/  LDL.LU R43, [R1+0xdb8] ;  /* 0x000db800012b7983 */ /* 0x002ea20000300800 */
[----:B------:R-:W-:Y:S01]  /*3fec0*/  IADD3 R41, P2, R41, R25, RZ ;  /* 0x0000001929297210 */ /* 0x000fe20007f5e0ff */
[----:B------:R-:W-:Y:S02]  /*3fed0*/  IMAD.MOV.U32 R20, RZ, RZ, R24 ;  /* 0x000000ffff147224 */ /* 0x000fe400078e0018 */
[----:B------:R-:W3:Y:S04]  /*3fee0*/  LDL.LU R24, [R1+0xdb4] ;  /* 0x000db40001187983 */ /* 0x000ee80000300800 */
[----:B------:R1:W-:Y:S04]  /*3fef0*/  LDGSTS.E [R2+0x3f000], [R20.64], P0 ;  /* 0x3f00000014027fae */ /* 0x0003e80008121848 */
[----:B------:R-:W-:Y:S01]  /*3ff00*/  STL [R1+0xde0], R23 ;  /* 0x000de01701007387 */ /* 0x000fe20000100800 */
[----:B------:R-:W-:-:S02]  /*3ff10*/  IMAD.X R27, R27, 0x1, R0, P1 ;  /* 0x000000011b1b7824 */ /* 0x000fc400008e0600 */
[----:B-1----:R-:W-:Y:S02]  /*3ff20*/  IMAD R2, R66, 0x40000, R68 ;  /* 0x0004000042027824 */ /* 0x002fe400078e0244 */
[----:B------:R-:W-:Y:S01]  /*3ff30*/  IMAD.MOV.U32 R20, RZ, RZ, R23 ;  /* 0x000000ffff147224 */ /* 0x000fe200078e0017 */
[----:B------:R1:W-:Y:S01]  /*3ff40*/  STL [R1+0xdd8], R27 ;  /* 0x000dd81b01007387 */ /* 0x0003e20000100800 */
[----:B------:R-:W-:-:S03]  /*3ff50*/  IMAD.X R64, R64, 0x1, R0, P2 ;  /* 0x0000000140407824 */ /* 0x000fc600010e0600 */
[----:B------:R-:W-:Y:S01]  /*3ff60*/  STL [R1+0xddc], R41 ;  /* 0x000ddc2901007387 */ /* 0x000fe20000100800 */
[----:B------:R-:W-:-:S03]  /*3ff70*/  IMAD.MOV.U32 R21, RZ, RZ, R27 ;  /* 0x000000ffff157224 */ /* 0x000fc600078e001b */
[----:B------:R1:W-:Y:S04]  /*3ff80*/  STL [R1+0xdd4], R64 ;  /* 0x000dd44001007387 */ /* 0x0003e80000100800 */
[----:B-1----:R-:W3:Y:S04]  /*3ff90*/  LDL.LU R27, [R1+0xdb0] ;  /* 0x000db000011b7983 */ /* 0x002ee80000300800 */
[----:B------:R1:W-:Y:S04]  /*3ffa0*/  LDGSTS.E [R2+0x400], [R20.64], P0 ;  /* 0x0040000014027fae */ /* 0x0003e80008121848 */
[----:B------:R-:W3:Y:S01]  /*3ffb0*/  LDL.LU R23, [R1+0xdac] ;  /* 0x000dac0001177983 */ /* 0x000ee20000300800 */
[----:B-1----:R-:W-:-:S03]  /*3ffc0*/  MOV R21, R64 ;  /* 0x0000004000157202 */ /* 0x002fc60000000f00 */
[----:B------:R-:W3:Y:S01]  /*3ffd0*/  LDL.LU R64, [R1+0xda8] ;  /* 0x000da80001407983 */ /* 0x000ee20000300800 */
[----:B------:R-:W-:-:S03]  /*3ffe0*/  IMAD.MOV.U32 R20, RZ, RZ, R41 ;  /* 0x000000ffff147224 */ /* 0x000fc600078e0029 */
[----:B------:R-:W3:Y:S04]  /*3fff0*/  LDL.LU R41, [R1+0xda4] ;  /* 0x000da40001297983 */ /* 0x000ee80000300800 */
[----:B------:R1:W-:Y:S01]  /*40000*/  LDGSTS.E [R2+0x1400], [R20.64], P0 ;  /* 0x0140000014027fae */ /* 0x0003e20008121848 */
[----:B------:R-:W-:-:S05]  /*40010*/  IADD3 R3, P1, R3, R25, RZ ;  /* 0x0000001903037210 */ /* 0x000fca0007f3e0ff */
[----:B------:R-:W-:Y:S01]  /*40020*/  STL [R1+0xdd0], R3 ;  /* 0x000dd00301007387 */ /* 0x000fe20000100800 */
[----:B-1----:R-:W-:Y:S01]  /*40030*/  IMAD.MOV.U32 R20, RZ, RZ, R3 ;  /* 0x000000ffff147224 */ /* 0x002fe200078e0003 */
[----:B------:R-:W-:Y:S01]  /*40040*/  IADD3 R26, P2, R26, R25, RZ ;  /* 0x000000191a1a7210 */ /* 0x000fe20007f5e0ff */
[----:B------:R-:W-:-:S04]  /*40050*/  IMAD.X R40, R40, 0x1, R0, P1 ;  /* 0x0000000128287824 */ /* 0x000fc800008e0600 */
[----:B------:R-:W-:Y:S01]  /*40060*/  IMAD.X R65, R65, 0x1, R0, P2 ;  /* 0x0000000141417824 */ /* 0x000fe200010e0600 */
[----:B------:R1:W-:Y:S01]  /*40070*/  STL [R1+0xdc8], R40 ;  /* 0x000dc82801007387 */ /* 0x0003e20000100800 */
[----:B------:R-:W-:-:S03]  /*40080*/  IMAD.MOV.U32 R21, RZ, RZ, R40 ;  /* 0x000000ffff157224 */ /* 0x000fc600078e0028 */
        /* <DEDUP_REMOVED lines=8> */
[----:B------:R-:W3:Y:S04]  /*40110*/  LDL.LU R26, [R1+0xd94] ;  /* 0x000d9400011a7983 */ /* 0x000ee80000300800 */
[----:B------:R1:W-:Y:S01]  /*40120*/  LDGSTS.E [R2+0x3400], [R20.64], P0 ;  /* 0x0340000014027fae */ /* 0x0003e20008121848 */
[-C--:B----4-:R-:W-:Y:S02]  /*40130*/  IADD3 R42, P1, R42, R25.reuse, RZ ;  /* 0x000000192a2a7210 */ /* 0x090fe40007f3e0ff */
[----:B------:R-:W-:-:S03]  /*40140*/  IADD3 R22, P2, R22, R25, RZ ;  /* 0x0000001916167210 */ /* 0x000fc60007f5e0ff */
[----:B------:R4:W-:Y:S01]  /*40150*/  STL [R1+0xdc0], R42 ;  /* 0x000dc02a01007387 */ /* 0x0009e20000100800 */
        /* <DEDUP_REMOVED lines=8> */
[----:B------:R-:W3:Y:S04]  /*401e0*/  LDL.LU R68, [R1+0xd8c] ;  /* 0x000d8c0001447983 */ /* 0x000ee80000300800 */
[----:B-1----:R-:W3:Y:S04]  /*401f0*/  LDL.LU R43, [R1+0xd88] ;  /* 0x000d8800012b7983 */ /* 0x002ee80000300800 */
[----:B------:R1:W-:Y:S04]  /*40200*/  LDGSTS.E [R2+0x4400], [R20.64], P0 ;  /* 0x0440000014027fae */ /* 0x0003e80008121848 */
[----:B------:R-:W3:Y:S01]  /*40210*/  LDL.LU R69, [R1+0xd84] ;  /* 0x000d840001457983 */ /* 0x000ee20000300800 */
[----:B------:R-:W-:Y:S01]  /*40220*/  IADD3 R27, P1, R27, R25, RZ ;  /* 0x000000191b1b7210 */ /* 0x000fe20007f3e0ff */
[----:B-1----:R-:W-:-:S02]  /*40230*/  IMAD.MOV.U32 R20, RZ, RZ, R22 ;  /* 0x000000ffff147224 */ /* 0x002fc400078e0016 */
[----:B------:R-:W-:Y:S01]  /*40240*/  IMAD.MOV.U32 R21, RZ, RZ, R24 ;  /* 0x000000ffff157224 */ /* 0x000fe200078e0018 */
[----:B--2---:R-:W2:Y:S01]  /*40250*/  LDL.LU R22, [R1+0xd80] ;  /* 0x000d800001167983 */ /* 0x004ea20000300800 */
[----:B------:R-:W-:-:S03]  /*40260*/  IADD3 R23, P2, R23, R25, RZ ;  /* 0x0000001917177210 */ /* 0x000fc60007f5e0ff */
[----:B----4-:R-:W3:Y:S04]  /*40270*/  LDL.LU R24, [R1+0xd7c] ;  /* 0x000d7c0001187983 */ /* 0x010ee80000300800 */
[----:B------:R1:W-:Y:S04]  /*40280*/  STL [R1+0xdb0], R27 ;  /* 0x000db01b01007387 */ /* 0x0003e80000100800 */
[----:B------:R1:W-:Y:S01]  /*40290*/  LDGSTS.E [R2+0x5400], [R20.64], P0 ;  /* 0x0540000014027fae */ /* 0x0003e20008121848 */
[----:B------:R-:W-:Y:S01]  /*402a0*/  IADD3.X R64, R64, R0, RZ, P1, !PT ;  /* 0x0000000040407210 */ /* 0x000fe20000ffe4ff */
[----:B------:R-:W-:-:S04]  /*402b0*/  IMAD.X R41, R41, 0x1, R0, P2 ;  /* 0x0000000129297824 */ /* 0x000fc800010e0600 */
[----:B------:R1:W-:Y:S04]  /*402c0*/  STL [R1+0xda8], R64 ;  /* 0x000da84001007387 */ /* 0x0003e80000100800 */
[----:B------:R1:W-:Y:S02]  /*402d0*/  STL [R1+0xdac], R23 ;  /* 0x000dac1701007387 */ /* 0x0003e40000100800 */
[----:B-1----:R-:W-:Y:S02]  /*402e0*/  IMAD.MOV.U32 R20, RZ, RZ, R27 ;  /* 0x000000ffff147224 */ /* 0x002fe400078e001b */
        /* <DEDUP_REMOVED lines=17> */
[----:B------:R-:W-:Y:S04]  /*40400*/  STL [R1+0xd9c], R3 ;  /* 0x000d9c0301007387 */ /* 0x000fe80000100800 */
[----:B------:R-:W3:Y:S01]  /*40410*/  LDL.LU R40, [R1+0xd68] ;  /* 0x000d680001287983 */ /* 0x000ee20000300800 */
[----:B------:R-:W-:-:S03]  /*40420*/  IMAD.MOV.U32 R21, RZ, RZ, R65 ;  /* 0x000000ffff157224 */ /* 0x000fc600078e0041 */
[----:B------:R1:W-:Y:S04]  /*40430*/  STL [R1+0xd94], R26 ;  /* 0x000d941a01007387 */ /* 0x0003e80000100800 */
[----:B-1----:R-:W3:Y:S04]  /*40440*/  LDL.LU R65, [R1+0xd64] ;  /* 0x000d640001417983 */ /* 0x002ee80000300800 */
[----:B------:R1:W-:Y:S02]  /*40450*/  LDGSTS.E [R2+0x8400], [R20.64], P0 ;  /* 0x0840000014027fae */ /* 0x0003e40008121848 */
[----:B-1----:R-:W-:-:S02]  /*40460*/  IMAD.MOV.U32 R20, RZ, RZ, R3 ;  /* 0x000000ffff147224 */ /* 0x002fc400078e0003 */
[----:B------:R-:W-:Y:S02]  /*40470*/  IMAD.MOV.U32 R21, RZ, RZ, R26 ;  /* 0x000000ffff157224 */ /* 0x000fe400078e001a */
[----:B------:R-:W3:Y:S04]  /*40480*/  LDL.LU R26, [R1+0xadc] ;  /* 0x000adc00011a7983 */ /* 0x000ee80000300800 */
[----:B------:R-:W3:Y:S04]  /*40490*/  LDL.LU R3, [R1+0xad8] ;  /* 0x000ad80001037983 */ /* 0x000ee80000300800 */
[----:B------:R1:W-:Y:S01]  /*404a0*/  LDGSTS.E [R2+0x9400], [R20.64], P0 ;  /* 0x0940000014027fae */ /* 0x0003e20008121848 */
[----:B---3--:R-:W-:-:S05]  /*404b0*/  IADD3 R42, P1, R42, R25, RZ ;  /* 0x000000192a2a7210 */ /* 0x008fca0007f3e0ff */
[----:B------:R-:W-:Y:S01]  /*404c0*/  STL [R1+0xd90], R42 ;  /* 0x000d902a01007387 */ /* 0x000fe20000100800 */
[----:B------:R-:W-:Y:S01]  /*404d0*/  IADD3 R68, P2, R68, R25, RZ ;  /* 0x0000001944447210 */ /* 0x000fe20007f5e0ff */
[----:B------:R-:W-:Y:S02]  /*404e0*/  IMAD.X R43, R43, 0x1, R0, P1 ;  /* 0x000000012b2b7824 */ /* 0x000fe400008e0600 */
[----:B-1----:R-:W-:Y:S02]  /*404f0*/  IMAD.MOV.U32 R20, RZ, RZ, R42 ;  /* 0x000000ffff147224 */ /* 0x002fe400078e002a */
[----:B------:R-:W-:Y:S01]  /*40500*/  IMAD.MOV.U32 R21, RZ, RZ, R43 ;  /* 0x000000ffff157224 */ /* 0x000fe200078e002b */
[----:B------:R1:W-:Y:S01]  /*40510*/  STL [R1+0xd88], R43 ;  /* 0x000d882b01007387 */ /* 0x0003e20000100800 */
[----:B------:R-:W-:-:S03]  /*40520*/  IADD3.X R69, R69, R0, RZ, P2, !PT ;  /* 0x0000000045457210 */ /* 0x000fc600017fe4ff */
[----:B------:R-:W-:Y:S04]  /*40530*/  STL [R1+0xd8c], R68 ;  /* 0x000d8c4401007387 */ /* 0x000fe80000100800 */
[----:B------:R3:W-:Y:S04]  /*40540*/  LDGSTS.E [R2+0xa400], [R20.64], P0 ;  /* 0x0a40000014027fae */ /* 0x0007e80008121848 */
[----:B-1----:R-:W4:Y:S01]  /*40550*/  LDL.LU R43, [R1+0xad4] ;  /* 0x000ad400012b7983 */ /* 0x002f220000300800 */
[----:B--2---:R-:W-:-:S03]  /*40560*/  IADD3 R22, P1, R22, R25, RZ ;  /* 0x0000001916167210 */ /* 0x004fc60007f3e0ff */
[----:B------:R-:W-:Y:S01]  /*40570*/  STL [R1+0xd84], R69 ;  /* 0x000d844501007387 */ /* 0x000fe20000100800 */
[----:B---3--:R-:W-:Y:S01]  /*40580*/  IADD3 R24, P2, R24, R25, RZ ;  /* 0x0000001918187210 */ /* 0x008fe20007f5e0ff */
[----:B------:R-:W-:Y:S02]  /*40590*/  IMAD.MOV.U32 R20, RZ, RZ, R68 ;  /* 0x000000ffff147224 */ /* 0x000fe400078e0044 */
[----:B------:R-:W2:Y:S01]  /*405a0*/  LDL.LU R42, [R1+0xacc] ;  /* 0x000acc00012a7983 */ /* 0x000ea20000300800 */
[----:B------:R-:W-:-:S03]  /*405b0*/  IMAD.MOV.U32 R21, RZ, RZ, R69 ;  /* 0x000000ffff157224 */ /* 0x000fc600078e0045 */
[----:B------:R-:W-:Y:S04]  /*405c0*/  STL [R1+0xd80], R22 ;  /* 0x000d801601007387 */ /* 0x000fe80000100800 */
[----:B------:R1:W-:Y:S01]  /*405d0*/  LDGSTS.E [R2+0xb400], [R20.64], P0 ;  /* 0x0b40000014027fae */ /* 0x0003e20008121848 */
[----:B------:R-:W-:Y:S02]  /*405e0*/  IMAD.X R27, R27, 0x1, R0, P1 ;  /* 0x000000011b1b7824 */ /* 0x000fe400008e0600 */
[----:B-1----:R-:W-:Y:S02]  /*405f0*/  IMAD.MOV.U32 R20, RZ, RZ, R22 ;  /* 0x000000ffff147224 */ /* 0x002fe400078e0016 */
[----:B------:R-:W-:Y:S01]  /*40600*/  IMAD.MOV.U32 R21, RZ, RZ, R27 ;  /* 0x000000ffff157224 */ /* 0x000fe200078e001b */
[----:B------:R1:W-:Y:S01]  /*40610*/  STL [R1+0xd78], R27 ;  /* 0x000d781b01007387 */ /* 0x0003e20000100800 */
[----:B------:R-:W-:-:S03]  /*40620*/  IMAD.X R64, R64, 0x1, R0, P2 ;  /* 0x0000000140407824 */ /* 0x000fc600010e0600 */
[----:B------:R-:W-:Y:S04]  /*40630*/  STL [R1+0xd7c], R24 ;  /* 0x000d7c1801007387 */ /* 0x000fe80000100800 */
[----:B------:R3:W-:Y:S04]  /*40640*/  LDGSTS.E [R2+0xc400], [R20.64], P0 ;  /* 0x0c40000014027fae */ /* 0x0007e80008121848 */
[----:B-1----:R-:W2:Y:S04]  /*40650*/  LDL.LU R27, [R1+0xad0] ;  /* 0x000ad000011b7983 */ /* 0x002ea80000300800 */
[----:B------:R1:W-:Y:S04]  /*40660*/  STL [R1+0xd74], R64 ;  /* 0x000d744001007387 */ /* 0x0003e80000100800 */
[----:B------:R-:W2:Y:S01]  /*40670*/  LDL.LU R22, [R1+0xac8] ;  /* 0x000ac80001167983 */ /* 0x000ea20000300800 */
[----:B---3--:R-:W-:Y:S01]  /*40680*/  IMAD.MOV.U32 R21, RZ, RZ, R64 ;  /* 0x000000ffff157224 */ /* 0x008fe200078e0040 */
[----:B------:R-:W-:-:S02]  /*40690*/  IADD3 R23, P1, R23, R25, RZ ;  /* 0x0000001917177210 */ /* 0x000fc40007f3e0ff */
[----:B-1----:R-:W3:Y:S01]  /*406a0*/  LDL.LU R64, [R1+0xac4] ;  /* 0x000ac40001407983 */ /* 0x002ee20000300800 */
[----:B------:R-:W-:Y:S01]  /*406b0*/  IMAD.MOV.U32 R20, RZ, RZ, R24 ;  /* 0x000000ffff147224 */ /* 0x000fe200078e0018 */
[----:B------:R-:W-:Y:S02]  /*406c0*/  IADD3 R41, P2, R41, R25, RZ ;  /* 0x0000001929297210 */ /* 0x000fe40007f5e0ff */
[----:B------:R-:W3:Y:S04]  /*406d0*/  LDL.LU R24, [R1+0x690] ;  /* 0x0006900001187983 */ /* 0x000ee80000300800 */
[----:B------:R1:W-:Y:S04]  /*406e0*/  LDGSTS.E [R2+0xd400], [R20.64], P0 ;  /* 0x0d40000014027fae */ /* 0x0003e80008121848 */
[----:B------:R-:W-:Y:S01]  /*406f0*/  STL [R1+0xd70], R23 ;  /* 0x000d701701007387 */ /* 0x000fe20000100800 */
[----:B-1----:R-:W-:Y:S01]  /*40700*/  MOV R20, R23 ;  /* 0x0000001700147202 */ /* 0x002fe20000000f00 */
[----:B------:R-:W-:-:S04]  /*40710*/  IMAD.X R40, R40, 0x1, R0, P1 ;  /* 0x0000000128287824 */ /* 0x000fc800008e0600 */
[----:B------:R-:W-:Y:S01]  /*40720*/  IMAD.MOV.U32 R21, RZ, RZ, R40 ;  /* 0x000000ffff157224 */ /* 0x000fe200078e0028 */
[----:B------:R1:W-:Y:S01]  /*40730*/  STL [R1+0xd68], R40 ;  /* 0x000d682801007387 */ /* 0x0003e20000100800 */
[----:B------:R-:W-:-:S03]  /*40740*/  IMAD.X R65, R65, 0x1, R0, P2 ;  /* 0x0000000141417824 */ /* 0x000fc600010e0600 */
        /* <DEDUP_REMOVED lines=12> */
[----:B------:R2:W-:Y:S01]  /*40810*/  STL [R1+0xadc], R26 ;  /* 0x000adc1a01007387 */ /* 0x0005e20000100800 */
[----:B-1----:R-:W-:Y:S02]  /*40820*/  IMAD.MOV.U32 R20, RZ, RZ, R26 ;  /* 0x000000ffff147224 */ /* 0x002fe400078e001a */
[----:B----4-:R-:W-:-:S05]  /*40830*/  IMAD.X R43, R43, 0x1, R0, P1 ;  /* 0x000000012b2b7824 */ /* 0x010fca00008e0600 */
[----:B------:R1:W-:Y:S01]  /*40840*/  STL [R1+0xad4], R43 ;  /* 0x000ad42b01007387 */ /* 0x0003e20000100800 */
[----:B--2---:R-:W-:-:S03]  /*40850*/  IMAD.X R42, R42, 0x1, R0, P2 ;  /* 0x000000012a2a7824 */ /* 0x004fc600010e0600 */
[----:B------:R2:W-:Y:S04]  /*40860*/  STL [R1+0xad8], R3 ;  /* 0x000ad80301007387 */ /* 0x0005e80000100800 */
[----:B------:R-:W4:Y:S01]  /*40870*/  LDL.LU R26, [R1+0x6d8] ;  /* 0x0006d800011a7983 */ /* 0x000f220000300800 */
[----:B------:R-:W-:-:S03]  /*40880*/  IMAD.MOV.U32 R21, RZ, RZ, R43 ;  /* 0x000000ffff157224 */ /* 0x000fc600078e002b */
[----:B------:R2:W-:Y:S04]  /*40890*/  STL [R1+0xacc], R42 ;  /* 0x000acc2a01007387 */ /* 0x0005e80000100800 */
[----:B------:R-:W4:Y:S04]  /*408a0*/  LDL.LU R68, [R1+0x6f0] ;  /* 0x0006f00001447983 */ /* 0x000f280000300800 */
[----:B-1----:R-:W4:Y:S04]  /*408b0*/  LDL.LU R43, [R1+0x6d4] ;  /* 0x0006d400012b7983 */ /* 0x002f280000300800 */
[----:B------:R1:W-:Y:S04]  /*408c0*/  LDGSTS.E [R2+0x10400], [R20.64], P0 ;  /* 0x1040000014027fae */ /* 0x0003e80008121848 */
[----:B------:R-:W4:Y:S01]  /*408d0*/  LDL.LU R69, [R1+0x6ec] ;  /* 0x0006ec0001457983 */ /* 0x000f220000300800 */
[----:B------:R-:W-:Y:S01]  /*408e0*/  IADD3 R27, P1, R27, R25, RZ ;  /* 0x000000191b1b7210 */ /* 0x000fe20007f3e0ff */
[----:B-1----:R-:W-:-:S02]  /*408f0*/  IMAD.MOV.U32 R20, RZ, RZ, R3 ;  /* 0x000000ffff147224 */ /* 0x002fc400078e0003 */
[----:B------:R-:W-:Y:S01]  /*40900*/  IMAD.MOV.U32 R21, RZ, RZ, R42 ;  /* 0x000000ffff157224 */ /* 0x000fe200078e002a */
[----:B--2---:R-:W2:Y:S01]  /*40910*/  LDL.LU R3, [R1+0x708] ;  /* 0x0007080001037983 */ /* 0x004ea20000300800 */
[----:B------:R-:W-:-:S03]  /*40920*/  IADD3 R22, P2, R22, R25, RZ ;  /* 0x0000001916167210 */ /* 0x000fc60007f5e0ff */
[----:B------:R-:W2:Y:S01]  /*40930*/  LDL.LU R42, [R1+0x720] ;  /* 0x00072000012a7983 */ /* 0x000ea20000300800 */
[----:B---3--:R-:W-:-:S03]  /*40940*/  IMAD.X R64, R64, 0x1, R0, P1 ;  /* 0x0000000140407824 */ /* 0x008fc600008e0600 */
[----:B------:R1:W-:Y:S01]  /*40950*/  STL [R1+0xad0], R27 ;  /* 0x000ad01b01007387 */ /* 0x0003e20000100800 */
[----:B------:R-:W-:-:S03]  /*40960*/  IMAD.X R24, R24, 0x1, R0, P2 ;  /* 0x0000000118187824 */ /* 0x000fc600010e0600 */
[----:B------:R3:W-:Y:S04]  /*40970*/  LDGSTS.E [R2+0x11400], [R20.64], P0 ;  /* 0x1140000014027fae */ /* 0x0007e80008121848 */
[----:B------:R1:W-:Y:S04]  /*40980*/  STL [R1+0xac4], R64 ;  /* 0x000ac44001007387 */ /* 0x0003e80000100800 */
[----:B------:R3:W-:Y:S02]  /*40990*/  STL [R1+0xac8], R22 ;  /* 0x000ac81601007387 */ /* 0x0007e40000100800 */
[----:B---3--:R-:W-:-:S02]  /*409a0*/  IMAD.MOV.U32 R20, RZ, RZ, R27 ;  /* 0x000000ffff147224 */ /* 0x008fc400078e001b */
[----:B-1----:R-:W2:Y:S01]  /*409b0*/  LDL.LU R27, [R1+0x704] ;  /* 0x00070400011b7983 */ /* 0x002ea20000300800 */
[----:B------:R-:W-:-:S03]  /*409c0*/  MOV R21, R64 ;  /* 0x0000004000157202 */ /* 0x000fc60000000f00 */
[----:B------:R1:W-:Y:S04]  /*409d0*/  STL [R1+0x690], R24 ;  /* 0x0006901801007387 */ /* 0x0003e80000100800 */
[----:B------:R-:W2:Y:S04]  /*409e0*/  LDL.LU R64, [R1+0x71c] ;  /* 0x00071c0001407983 */ /* 0x000ea80000300800 */
[----:B------:R1:W-:Y:S02]  /*409f0*/  LDGSTS.E [R2+0x12400], [R20.64], P0 ;  /* 0x1240000014027fae */ /* 0x0003e40008121848 */
[----:B-1----:R-:W-:-:S02]  /*40a00*/  IMAD.MOV.U32 R20, RZ, RZ, R22 ;  /* 0x000000ffff147224 */ /* 0x002fc400078e0016 */
[----:B------:R-:W-:Y:S01]  /*40a10*/  IMAD.MOV.U32 R21, RZ, RZ, R24 ;  /* 0x000000ffff157224 */ /* 0x000fe200078e0018 */
[----:B------:R-:W2:Y:S04]  /*40a20*/  LDL.LU R22, [R1+0x738] ;  /* 0x0007380001167983 */ /* 0x000ea80000300800 */
[----:B------:R-:W2:Y:S04]  /*40a30*/  LDL.LU R24, [R1+0x750] ;  /* 0x0007500001187983 */ /* 0x000ea80000300800 */
[----:B------:R1:W-:Y:S01]  /*40a40*/  LDGSTS.E [R2+0x13400], [R20.64], P0 ;  /* 0x1340000014027fae */ /* 0x0003e20008121848 */
[----:B------:R-:W-:-:S02]  /*40a50*/  IADD3 R40, P1, R40, R25, RZ ;  /* 0x0000001928287210 */ /* 0x000fc40007f3e0ff */
[----:B------:R-:W-:-:S03]  /*40a60*/  IADD3 R23, P2, R23, R25, RZ ;  /* 0x0000001917177210 */ /* 0x000fc60007f5e0ff */
[----:B------:R1:W-:Y:S01]  /*40a70*/  STL [R1+0x6a8], R40 ;  /* 0x0006a82801007387 */ /* 0x0003e20000100800 */
[----:B------:R-:W-:Y:S02]  /*40a80*/  IMAD.X R65, R65, 0x1, R0, P1 ;  /* 0x0000000141417824 */ /* 0x000fe400008e0600 */
[----:B-1----:R-:W-:Y:S02]  /*40a90*/  IMAD.MOV.U32 R20, RZ, RZ, R40 ;  /* 0x000000ffff147224 */ /* 0x002fe400078e0028 */
[----:B------:R-:W-:Y:S01]  /*40aa0*/  IMAD.X R41, R41, 0x1, R0, P2 ;  /* 0x0000000129297824 */ /* 0x000fe200010e0600 */
[----:B------:R1:W-:Y:S04]  /*40ab0*/  STL [R1+0x6a4], R65 ;  /* 0x0006a44101007387 */ /* 0x0003e80000100800 */
[----:B------:R-:W-:Y:S01]  /*40ac0*/  STL [R1+0x6c0], R23 ;  /* 0x0006c01701007387 */ /* 0x000fe20000100800 */
[----:B------:R-:W-:-:S03]  /*40ad0*/  IMAD.MOV.U32 R21, RZ, RZ, R65 ;  /* 0x000000ffff157224 */ /* 0x000fc600078e0041 */
[----:B------:R-:W2:Y:S04]  /*40ae0*/  LDL.LU R40, [R1+0x734] ;  /* 0x0007340001287983 */ /* 0x000ea80000300800 */
[----:B------:R1:W-:Y:S04]  /*40af0*/  STL [R1+0x6bc], R41 ;  /* 0x0006bc2901007387 */ /* 0x0003e80000100800 */
[----:B-1----:R-:W2:Y:S04]  /*40b00*/  LDL.LU R65, [R1+0x74c] ;  /* 0x00074c0001417983 */ /* 0x002ea80000300800 */
[----:B------:R1:W-:Y:S02]  /*40b10*/  LDGSTS.E [R2+0x14400], [R20.64], P0 ;  /* 0x1440000014027fae */ /* 0x0003e40008121848 */
[----:B-1----:R-:W-:-:S02]  /*40b20*/  IMAD.MOV.U32 R20, RZ, RZ, R23 ;  /* 0x000000ffff147224 */ /* 0x002fc400078e0017 */
[----:B------:R-:W-:Y:S02]  /*40b30*/  IMAD.MOV.U32 R21, RZ, RZ, R41 ;  /* 0x000000ffff157224 */ /* 0x000fe400078e0029 */
[----:B------:R-:W2:Y:S04]  /*40b40*/  LDL.LU R41, [R1+0x768] ;  /* 0x0007680001297983 */ /* 0x000ea80000300800 */
[----:B------:R-:W2:Y:S04]  /*40b50*/  LDL.LU R23, [R1+0x780] ;  /* 0x0007800001177983 */ /* 0x000ea80000300800 */
[----:B------:R1:W-:Y:S01]  /*40b60*/  LDGSTS.E [R2+0x15400], [R20.64], P0 ;  /* 0x1540000014027fae */ /* 0x0003e20008121848 */
[----:B----4-:R-:W-:-:S05]  /*40b70*/  IADD3 R26, P1, R26, R25, RZ ;  /* 0x000000191a1a7210 */ /* 0x010fca0007f3e0ff */
[----:B------:R-:W-:Y:S01]  /*40b80*/  STL [R1+0x6d8], R26 ;  /* 0x0006d81a01007387 */ /* 0x000fe20000100800 */
[----:B------:R-:W-:Y:S01]  /*40b90*/  IADD3 R68, P2, R68, R25, RZ ;  /* 0x0000001944447210 */ /* 0x000fe20007f5e0ff */
[----:B------:R-:W-:Y:S02]  /*40ba0*/  IMAD.X R43, R43, 0x1, R0, P1 ;  /* 0x000000012b2b7824 */ /* 0x000fe400008e0600 */
[----:B-1----:R-:W-:Y:S02]  /*40bb0*/  IMAD.MOV.U32 R20, RZ, RZ, R26 ;  /* 0x000000ffff147224 */ /* 0x002fe400078e001a */
[----:B------:R-:W-:Y:S01]  /*40bc0*/  IMAD.MOV.U32 R21, RZ, RZ, R43 ;  /* 0x000000ffff157224 */ /* 0x000fe200078e002b */
[----:B------:R1:W-:Y:S01]  /*40bd0*/  STL [R1+0x6d4], R43 ;  /* 0x0006d42b01007387 */ /* 0x0003e20000100800 */
[----:B------:R-:W-:-:S03]  /*40be0*/  IMAD.X R69, R69, 0x1, R0, P2 ;  /* 0x0000000145457824 */ /* 0x000fc600010e0600 */
[----:B------:R-:W-:Y:S04]  /*40bf0*/  STL [R1+0x6f0], R68 ;  /* 0x0006f04401007387 */ /* 0x000fe80000100800 */
[----:B------:R4:W-:Y:S04]  /*40c00*/  LDGSTS.E [R2+0x16400], [R20.64], P0 ;  /* 0x1640000014027fae */ /* 0x0009e80008121848 */
[----:B-1----:R-:W3:Y:S01]  /*40c10*/  LDL.LU R43, [R1+0x764] ;  /* 0x00076400012b7983 */ /* 0x002ee20000300800 */
[----:B--2---:R-:W-:-:S03]  /*40c20*/  IADD3 R3, P1, R3, R25, RZ ;  /* 0x0000001903037210 */ /* 0x004fc60007f3e0ff */
[----:B------:R-:W-:Y:S01]  /*40c30*/  STL [R1+0x6ec], R69 ;  /* 0x0006ec4501007387 */ /* 0x000fe20000100800 */
[----:B----4-:R-:W-:Y:S01]  /*40c40*/  MOV R20, R68 ;  /* 0x0000004400147202 */ /* 0x010fe20000000f00 */
[----:B------:R-:W-:Y:S02]  /*40c50*/  IMAD.MOV.U32 R21, RZ, RZ, R69 ;  /* 0x000000ffff157224 */ /* 0x000fe400078e0045 */
[----:B------:R-:W2:Y:S01]  /*40c60*/  LDL.LU R26, [R1+0x77c] ;  /* 0x00077c00011a7983 */ /* 0x000ea20000300800 */
[----:B------:R-:W-:-:S03]  /*40c70*/  IADD3 R42, P2, R42, R25, RZ ;  /* 0x000000192a2a7210 */ /* 0x000fc60007f5e0ff */
[----:B------:R1:W-:Y:S04]  /*40c80*/  LDGSTS.E [R2+0x17400], [R20.64], P0 ;  /* 0x1740000014027fae */ /* 0x0003e80008121848 */
[----:B------:R-:W-:Y:S01]  /*40c90*/  STL [R1+0x708], R3 ;  /* 0x0007080301007387 */ /* 0x000fe20000100800 */
[----:B-1----:R-:W-:Y:S02]  /*40ca0*/  IMAD.MOV.U32 R20, RZ, RZ, R3 ;  /* 0x000000ffff147224 */ /* 0x002fe400078e0003 */
[----:B------:R-:W-:-:S04]  /*40cb0*/  IMAD.X R27, R27, 0x1, R0, P1 ;  /* 0x000000011b1b7824 */ /* 0x000fc800008e0600 */
        /* <DEDUP_REMOVED lines=8> */
[----:B----4-:R-:W-:Y:S01]  /*40d40*/  IMAD.MOV.U32 R21, RZ, RZ, R64 ;  /* 0x000000ffff157224 */ /* 0x010fe200078e0040 */
[----:B------:R-:W-:-:S02]  /*40d50*/  IADD3 R22, P1, R22, R25, RZ ;  /* 0x0000001916167210 */ /* 0x000fc40007f3e0ff */
[----:B-1----:R-:W4:Y:S01]  /*40d60*/  LDL.LU R64, [R1+0x794] ;  /* 0x0007940001407983 */ /* 0x002f220000300800 */
[----:B------:R-:W-:Y:S01]  /*40d70*/  IMAD.MOV.U32 R20, RZ, RZ, R42 ;  /* 0x000000ffff147224 */ /* 0x000fe200078e002a */
[----:B------:R-:W-:Y:S02]  /*40d80*/  IADD3 R24, P2, R24, R25, RZ ;  /* 0x0000001918187210 */ /* 0x000fe40007f5e0ff */
[----:B------:R-:W4:Y:S04]  /*40d90*/  LDL.LU R42, [R1+0x7ac] ;  /* 0x0007ac00012a7983 */ /* 0x000f280000300800 */
[----:B------:R1:W-:Y:S04]  /*40da0*/  LDGSTS.E [R2+0x19400], [R20.64], P0 ;  /* 0x1940000014027fae */ /* 0x0003e80008121848 */
[----:B------:R-:W-:Y:S01]  /*40db0*/  STL [R1+0x738], R22 ;  /* 0x0007381601007387 */ /* 0x000fe20000100800 */
[----:B-1----:R-:W-:-:S02]  /*40dc0*/  IMAD.MOV.U32 R20, RZ, RZ, R22 ;  /* 0x000000ffff147224 */ /* 0x002fc400078e0016 */
[----:B------:R-:W-:-:S04]  /*40dd0*/  IMAD.X R40, R40, 0x1, R0, P1 ;  /* 0x0000000128287824 */ /* 0x000fc800008e0600 */
[----:B------:R-:W-:Y:S01]  /*40de0*/  IMAD.MOV.U32 R21, RZ, RZ, R40 ;  /* 0x000000ffff157224 */ /* 0x000fe200078e0028 */
[----:B------:R1:W-:Y:S01]  /*40df0*/  STL [R1+0x734], R40 ;  /* 0x0007342801007387 */ /* 0x0003e20000100800 */
[----:B------:R-:W-:-:S03]  /*40e00*/  IMAD.X R65, R65, 0x1, R0, P2 ;  /* 0x0000000141417824 */ /* 0x000fc600010e0600 */
[----:B------:R-:W-:Y:S04]  /*40e10*/  STL [R1+0x750], R24 ;  /* 0x0007501801007387 */ /* 0x000fe80000100800 */
[----:B------:R1:W-:Y:S04]  /*40e20*/  LDGSTS.E [R2+0x1a400], [R20.64], P0 ;  /* 0x1a40000014027fae */ /* 0x0003e80008121848 */
[----:B-1----:R-:W4:Y:S04]  /*40e30*/  LDL.LU R40, [R1+0x7c8] ;  /* 0x0007c80001287983 */ /* 0x002f280000300800 */
[----:B------:R1:W-:Y:S04]  /*40e40*/  STL [R1+0x74c], R65 ;  /* 0x00074c4101007387 */ /* 0x0003e80000100800 */
[----:B------:R-:W4:Y:S01]  /*40e50*/  LDL.LU R22, [R1+0x7e0] ;  /* 0x0007e00001167983 */ /* 0x000f220000300800 */
[----:B------:R-:W-:-:S03]  /*40e60*/  MOV R21, R65 ;  /* 0x0000004100157202 */ /* 0x000fc60000000f00 */
[----:B-1----:R-:W4:Y:S01]  /*40e70*/  LDL.LU R65, [R1+0x7c4] ;  /* 0x0007c40001417983 */ /* 0x002f220000300800 */
[----:B------:R-:W-:-:S03]  /*40e80*/  IMAD.MOV.U32 R20, RZ, RZ, R24 ;  /* 0x000000ffff147224 */ /* 0x000fc600078e0018 */
[----:B------:R-:W4:Y:S01]  /*40e90*/  LDL.LU R24, [R1+0x7dc] ;  /* 0x0007dc0001187983 */ /* 0x000f220000300800 */
[-C--:B------:R-:W-:Y:S02]  /*40ea0*/  IADD3 R41, P1, R41, R25.reuse, RZ ;  /* 0x0000001929297210 */ /* 0x080fe40007f3e0ff */
[----:B------:R-:W-:Y:S01]  /*40eb0*/  IADD3 R23, P2, R23, R25, RZ ;  /* 0x0000001917177210 */ /* 0x000fe20007f5e0ff */
[----:B------:R1:W-:Y:S04]  /*40ec0*/  LDGSTS.E [R2+0x1b400], [R20.64], P0 ;  /* 0x1b40000014027fae */ /* 0x0003e80008121848 */
[----:B------:R2:W-:Y:S01]  /*40ed0*/  STL [R1+0x768], R41 ;  /* 0x0007682901007387 */ /* 0x0005e20000100800 */
[----:B-1----:R-:W-:Y:S02]  /*40ee0*/  IMAD.MOV.U32 R20, RZ, RZ, R41 ;  /* 0x000000ffff147224 */ /* 0x002fe400078e0029 */
[----:B---3--:R-:W-:-:S05]  /*40ef0*/  IMAD.X R43, R43, 0x1, R0, P1 ;  /* 0x000000012b2b7824 */ /* 0x008fca00008e0600 */
[----:B------:R1:W-:Y:S04]  /*40f00*/  STL [R1+0x764], R43 ;  /* 0x0007642b01007387 */ /* 0x0003e80000100800 */
[----:B------:R3:W-:Y:S01]  /*40f10*/  STL [R1+0x780], R23 ;  /* 0x0007801701007387 */ /* 0x0007e20000100800 */
[----:B--2---:R-:W-:-:S03]  /*40f20*/  IMAD.X R26, R26, 0x1, R0, P2 ;  /* 0x000000011a1a7824 */ /* 0x004fc600010e0600 */
[----:B------:R-:W2:Y:S01]  /*40f30*/  LDL.LU R41, [R1+0x7f8] ;  /* 0x0007f80001297983 */ /* 0x000ea20000300800 */
[----:B------:R-:W-:-:S03]  /*40f40*/  IMAD.MOV.U32 R21, RZ, RZ, R43 ;  /* 0x000000ffff157224 */ /* 0x000fc600078e002b */
[----:B------:R3:W-:Y:S04]  /*40f50*/  STL [R1+0x77c], R26 ;  /* 0x00077c1a01007387 */ /* 0x0007e80000100800 */
[----:B------:R-:W2:Y:S04]  /*40f60*/  LDL.LU R68, [R1+0x810] ;  /* 0x0008100001447983 */ /* 0x000ea80000300800 */
[----:B-1----:R-:W2:Y:S04]  /*40f70*/  LDL.LU R43, [R1+0x7f4] ;  /* 0x0007f400012b7983 */ /* 0x002ea80000300800 */
[----:B------:R1:W-:Y:S04]  /*40f80*/  LDGSTS.E [R2+0x1c400], [R20.64], P0 ;  /* 0x1c40000014027fae */ /* 0x0003e80008121848 */
[----:B------:R-:W2:Y:S01]  /*40f90*/  LDL.LU R69, [R1+0x80c] ;  /* 0x00080c0001457983 */ /* 0x000ea20000300800 */
[----:B-1----:R-:W-:-:S02]  /*40fa0*/  IMAD.MOV.U32 R20, RZ, RZ, R23 ;  /* 0x000000ffff147224 */ /* 0x002fc400078e0017 */
[----:B------:R-:W-:Y:S01]  /*40fb0*/  IMAD.MOV.U32 R21, RZ, RZ, R26 ;  /* 0x000000ffff157224 */ /* 0x000fe200078e001a */
[----:B---3--:R-:W3:Y:S04]  /*40fc0*/  LDL.LU R23, [R1+0x828] ;  /* 0x0008280001177983 */ /* 0x008ee80000300800 */
[----:B------:R-:W3:Y:S04]  /*40fd0*/  LDL.LU R26, [R1+0x840] ;  /* 0x00084000011a7983 */ /* 0x000ee80000300800 */
[----:B------:R1:W-:Y:S01]  /*40fe0*/  LDGSTS.E [R2+0x1d400], [R20.64], P0 ;  /* 0x1d40000014027fae */ /* 0x0003e20008121848 */
[----:B------:R-:W-:-:S05]  /*40ff0*/  IADD3 R27, P1, R27, R25, RZ ;  /* 0x000000191b1b7210 */ /* 0x000fca0007f3e0ff */
[----:B------:R1:W-:Y:S01]  /*41000*/  STL [R1+0x798], R27 ;  /* 0x0007981b01007387 */ /* 0x0003e20000100800 */
[----:B------:R-:W-:Y:S01]  /*41010*/  IADD3 R3, P2, R3, R25, RZ ;  /* 0x0000001903037210 */ /* 0x000fe20007f5e0ff */
[--C-:B----4-:R-:W-:Y:S02]  /*41020*/  IMAD.X R64, R64, 0x1, R0.reuse, P1 ;  /* 0x0000000140407824 */ /* 0x110fe400008e0600 */
        /* <DEDUP_REMOVED lines=11> */
[----:B----4-:R-:W3:Y:S04]  /*410e0*/  LDL.LU R3, [R1+0x858] ;  /* 0x0008580001037983 */ /* 0x010ee80000300800 */
[----:B------:R-:W3:Y:S04]  /*410f0*/  LDL.LU R42, [R1+0x870] ;  /* 0x00087000012a7983 */ /* 0x000ee80000300800 */
[----:B------:R1:W-:Y:S01]  /*41100*/  LDGSTS.E [R2+0x1f400], [R20.64], P0 ;  /* 0x1f40000014027fae */ /* 0x0003e20008121848 */
[----:B------:R-:W-:-:S05]  /*41110*/  IADD3 R40, P1, R40, R25, RZ ;  /* 0x0000001928287210 */ /* 0x000fca0007f3e0ff */
[----:B------:R1:W-:Y:S01]  /*41120*/  STL [R1+0x7c8], R40 ;  /* 0x0007c82801007387 */ /* 0x0003e20000100800 */
[----:B------:R-:W-:Y:S02]  /*41130*/  IADD3 R22, P2, R22, R25, RZ ;  /* 0x0000001916167210 */ /* 0x000fe40007f5e0ff */
[----:B------:R-:W-:Y:S01]  /*41140*/  IADD3.X R65, R65, R0, RZ, P1, !PT ;  /* 0x0000000041417210 */ /* 0x000fe20000ffe4ff */
[----:B-1----:R-:W-:Y:S02]  /*41150*/  IMAD.MOV.U32 R20, RZ, RZ, R40 ;  /* 0x000000ffff147224 */ /* 0x002fe400078e0028 */
[----:B------:R-:W-:Y:S02]  /*41160*/  IMAD.X R24, R24, 0x1, R0, P2 ;  /* 0x0000000118187824 */ /* 0x000fe400010e0600 */
        /* <DEDUP_REMOVED lines=12> */
[----:B--2---:R-:W-:-:S05]  /*41230*/  IADD3 R41, P1, R41, R25, RZ ;  /* 0x0000001929297210 */ /* 0x004fca0007f3e0ff */
[----:B------:R-:W-:Y:S01]  /*41240*/  STL [R1+0x7f8], R41 ;  /* 0x0007f82901007387 */ /* 0x000fe20000100800 */
[----:B------:R-:W-:Y:S01]  /*41250*/  IADD3 R68, P2, R68, R25, RZ ;  /* 0x0000001944447210 */ /* 0x000fe20007f5e0ff */
[--C-:B------:R-:W-:Y:S02]  /*41260*/  IMAD.X R43, R43, 0x1, R0.reuse, P1 ;  /* 0x000000012b2b7824 */ /* 0x100fe400008e0600 */
[----:B-1----:R-:W-:Y:S02]  /*41270*/  IMAD.MOV.U32 R20, RZ, RZ, R41 ;  /* 0x000000ffff147224 */ /* 0x002fe400078e0029 */
[----:B------:R-:W-:Y:S01]  /*41280*/  IMAD.MOV.U32 R21, RZ, RZ, R43 ;  /* 0x000000ffff157224 */ /* 0x000fe200078e002b */
[----:B------:R1:W-:Y:S01]  /*41290*/  STL [R1+0x7f4], R43 ;  /* 0x0007f42b01007387 */ /* 0x0003e20000100800 */
[----:B------:R-:W-:-:S03]  /*412a0*/  IMAD.X R69, R69, 0x1, R0, P2 ;  /* 0x0000000145457824 */ /* 0x000fc600010e0600 */
[----:B------:R-:W-:Y:S04]  /*412b0*/  STL [R1+0x810], R68 ;  /* 0x0008104401007387 */ /* 0x000fe80000100800 */
[----:B------:R2:W-:Y:S04]  /*412c0*/  LDGSTS.E [R2+0x22400], [R20.64], P0 ;  /* 0x2240000014027fae */ /* 0x0005e80008121848 */
[----:B-1----:R-:W4:Y:S01]  /*412d0*/  LDL.LU R43, [R1+0x884] ;  /* 0x00088400012b7983 */ /* 0x002f220000300800 */
[----:B---3--:R-:W-:-:S03]  /*412e0*/  IADD3 R23, P1, R23, R25, RZ ;  /* 0x0000001917177210 */ /* 0x008fc60007f3e0ff */
[----:B------:R-:W-:Y:S01]  /*412f0*/  STL [R1+0x80c], R69 ;  /* 0x00080c4501007387 */ /* 0x000fe20000100800 */
[----:B------:R-:W-:Y:S01]  /*41300*/  IADD3 R26, P2, R26, R25, RZ ;  /* 0x000000191a1a7210 */ /* 0x000fe20007f5e0ff */
[----:B--2---:R-:W-:Y:S02]  /*41310*/  IMAD.MOV.U32 R20, RZ, RZ, R68 ;  /* 0x000000ffff147224 */ /* 0x004fe400078e0044 */
[----:B------:R-:W2:Y:S01]  /*41320*/  LDL.LU R41, [R1+0x89c] ;  /* 0x00089c0001297983 */ /* 0x000ea20000300800 */
[----:B------:R-:W-:-:S03]  /*41330*/  IMAD.MOV.U32 R21, RZ, RZ, R69 ;  /* 0x000000ffff157224 */ /* 0x000fc600078e0045 */
[----:B------:R-:W-:Y:S04]  /*41340*/  STL [R1+0x828], R23 ;  /* 0x0008281701007387 */ /* 0x000fe80000100800 */
[----:B------:R1:W-:Y:S02]  /*41350*/  LDGSTS.E [R2+0x23400], [R20.64], P0 ;  /* 0x2340000014027fae */ /* 0x0003e40008121848 */
[----:B-1----:R-:W-:Y:S02]  /*41360*/  IMAD.MOV.U32 R20, RZ, RZ, R23 ;  /* 0x000000ffff147224 */ /* 0x002fe400078e0017 */
[----:B------:R-:W-:-:S04]  /*41370*/  IMAD.X R27, R27, 0x1, R0, P1 ;  /* 0x000000011b1b7824 */ /* 0x000fc800008e0600 */
[----:B------:R-:W-:Y:S01]  /*41380*/  IMAD.MOV.U32 R21, RZ, RZ, R27 ;  /* 0x000000ffff157224 */ /* 0x000fe200078e001b */
[----:B------:R1:W-:Y:S01]  /*41390*/  STL [R1+0x824], R27 ;  /* 0x0008241b01007387 */ /* 0x0003e20000100800 */
[----:B------:R-:W-:-:S03]  /*413a0*/  IADD3.X R64, R64, R0, RZ, P2, !PT ;  /* 0x0000000040407210 */ /* 0x000fc600017fe4ff */
        /* <DEDUP_REMOVED lines=31> */
[----:B-1----:R-:W-:Y:S01]  /*415a0*/  MOV R20, R24 ;  /* 0x0000001800147202 */ /* 0x002fe20000000f00 */
        /* <DEDUP_REMOVED lines=11> */
[----:B-1----:R-:W-:-:S02]  /*41660*/  IMAD.MOV.U32 R20, RZ, RZ, R22 ;  /* 0x000000ffff147224 */ /* 0x002fc400078e0016 */
[----:B------:R-:W-:Y:S01]  /*41670*/  IMAD.MOV.U32 R21, RZ, RZ, R41 ;  /* 0x000000ffff157224 */ /* 0x000fe200078e0029 */
[----:B--2---:R-:W2:Y:S04]  /*41680*/  LDL.LU R22, [R1+0x948] ;  /* 0x0009480001167983 */ /* 0x004ea80000300800 */
[----:B------:R-:W2:Y:S04]  /*41690*/  LDL.LU R41, [R1+0x960] ;  /* 0x0009600001297983 */ /* 0x000ea80000300800 */
[----:B------:R1:W-:Y:S01]  /*416a0*/  LDGSTS.E [R2+0x29400], [R20.64], P0 ;  /* 0x2940000014027fae */ /* 0x0003e20008121848 */
[----:B------:R-:W-:-:S05]  /*416b0*/  IADD3 R27, P1, R27, R25, RZ ;  /* 0x000000191b1b7210 */ /* 0x000fca0007f3e0ff */
[----:B------:R1:W-:Y:S01]  /*416c0*/  STL [R1+0x8b8], R27 ;  /* 0x0008b81b01007387 */ /* 0x0003e20000100800 */
[----:B------:R-:W-:Y:S01]  /*416d0*/  IADD3 R23, P2, R23, R25, RZ ;  /* 0x0000001917177210 */ /* 0x000fe20007f5e0ff */
[--C-:B---3--:R-:W-:Y:S02]  /*416e0*/  IMAD.X R64, R64, 0x1, R0.reuse, P1 ;  /* 0x0000000140407824 */ /* 0x108fe400008e0600 */
[----:B-1----:R-:W-:Y:S02]  /*416f0*/  IMAD.MOV.U32 R20, RZ, RZ, R27 ;  /* 0x000000ffff147224 */ /* 0x002fe400078e001b */
[----:B------:R-:W-:Y:S01]  /*41700*/  IMAD.X R26, R26, 0x1, R0, P2 ;  /* 0x000000011a1a7824 */ /* 0x000fe200010e0600 */
[----:B------:R1:W-:Y:S04]  /*41710*/  STL [R1+0x8b4], R64 ;  /* 0x0008b44001007387 */ /* 0x0003e80000100800 */
[----:B------:R3:W-:Y:S04]  /*41720*/  STL [R1+0x8d0], R23 ;  /* 0x0008d01701007387 */ /* 0x0007e80000100800 */
[----:B------:R-:W2:Y:S01]  /*41730*/  LDL.LU R27, [R1+0x944] ;  /* 0x00094400011b7983 */ /* 0x000ea20000300800 */
[----:B------:R-:W-:-:S03]  /*41740*/  IMAD.MOV.U32 R21, RZ, RZ, R64 ;  /* 0x000000ffff157224 */ /* 0x000fc600078e0040 */
[----:B------:R3:W-:Y:S04]  /*41750*/  STL [R1+0x8cc], R26 ;  /* 0x0008cc1a01007387 */ /* 0x0007e80000100800 */
[----:B-1----:R-:W2:Y:S04]  /*41760*/  LDL.LU R64, [R1+0x95c] ;  /* 0x00095c0001407983 */ /* 0x002ea80000300800 */
[----:B------:R1:W-:Y:S02]  /*41770*/  LDGSTS.E [R2+0x2a400], [R20.64], P0 ;  /* 0x2a40000014027fae */ /* 0x0003e40008121848 */
[----:B-1----:R-:W-:-:S02]  /*41780*/  IMAD.MOV.U32 R20, RZ, RZ, R23 ;  /* 0x000000ffff147224 */ /* 0x002fc400078e0017 */
[----:B------:R-:W-:Y:S01]  /*41790*/  IMAD.MOV.U32 R21, RZ, RZ, R26 ;  /* 0x000000ffff157224 */ /* 0x000fe200078e001a */
[----:B---3--:R-:W2:Y:S04]  /*417a0*/  LDL.LU R23, [R1+0x978] ;  /* 0x0009780001177983 */ /* 0x008ea80000300800 */
[----:B------:R-:W2:Y:S04]  /*417b0*/  LDL.LU R26, [R1+0x990] ;  /* 0x00099000011a7983 */ /* 0x000ea80000300800 */
        /* <DEDUP_REMOVED lines=9> */
[----:B------:R-:W2:Y:S01]  /*41850*/  LDL.LU R40, [R1+0x974] ;  /* 0x0009740001287983 */ /* 0x000ea20000300800 */
[----:B------:R-:W-:-:S03]  /*41860*/  MOV R21, R65 ;  /* 0x0000004100157202 */ /* 0x000fc60000000f00 */
        /* <DEDUP_REMOVED lines=8> */
[----:B----4-:R-:W-:-:S02]  /*418f0*/  IADD3 R24, P1, R24, R25, RZ ;  /* 0x0000001918187210 */ /* 0x010fc40007f3e0ff */
[----:B------:R-:W-:-:S03]  /*41900*/  IADD3 R68, P2, R68, R25, RZ ;  /* 0x0000001944447210 */ /* 0x000fc60007f5e0ff */
[----:B------:R-:W-:Y:S01]  /*41910*/  IMAD.X R43, R43, 0x1, R0, P1 ;  /* 0x000000012b2b7824 */ /* 0x000fe200008e0600 */
[----:B------:R-:W-:Y:S01]  /*41920*/  STL [R1+0x918], R24 ;  /* 0x0009181801007387 */ /* 0x000fe20000100800 */
        /* <DEDUP_REMOVED lines=9> */
[----:B------:R-:W-:-:S03]  /*419c0*/  IADD3 R41, P2, R41, R25, RZ ;  /* 0x0000001929297210 */ /* 0x000fc60007f5e0ff */
[----:B------:R-:W2:Y:S01]  /*419d0*/  LDL.LU R24, [R1+0x9bc] ;  /* 0x0009bc0001187983 */ /* 0x000ea20000300800 */
[----:B----4-:R-:W-:Y:S02]  /*419e0*/  IMAD.MOV.U32 R20, RZ, RZ, R68 ;  /* 0x000000ffff147224 */ /* 0x010fe400078e0044 */
[----:B------:R-:W-:Y:S01]  /*419f0*/  IMAD.MOV.U32 R21, RZ, RZ, R69 ;  /* 0x000000ffff157224 */ /* 0x000fe200078e0045 */
[----:B------:R-:W-:Y:S04]  /*41a00*/  STL [R1+0x948], R22 ;  /* 0x0009481601007387 */ /* 0x000fe80000100800 */
[----:B------:R1:W-:Y:S02]  /*41a10*/  LDGSTS.E [R2+0x2f400], [R20.64], P0 ;  /* 0x2f40000014027fae */ /* 0x0003e40008121848 */
[----:B-1----:R-:W-:-:S02]  /*41a20*/  IMAD.MOV.U32 R20, RZ, RZ, R22 ;  /* 0x000000ffff147224 */ /* 0x002fc400078e0016 */
        /* <DEDUP_REMOVED lines=12> */
[----:B------:R-:W-:-:S03]  /*41af0*/  MOV R20, R41 ;  /* 0x0000002900147202 */ /* 0x000fc60000000f00 */
[----:B------:R-:W4:Y:S01]  /*41b00*/  LDL.LU R41, [R1+0x9ec] ;  /* 0x0009ec0001297983 */ /* 0x000f220000300800 */
        /* <DEDUP_REMOVED lines=13> */
[----:B------:R-:W-:-:S03]  /*41be0*/  IMAD.MOV.U32 R21, RZ, RZ, R65 ;  /* 0x000000ffff157224 */ /* 0x000fc600078e0041 */
        /* <DEDUP_REMOVED lines=9> */
[----:B------:R1:W-:Y:S01]  /*41c80*/  STL [R1+0x9a4], R43 ;  /* 0x0009a42b01007387 */ /* 0x0003e20000100800 */
[----:B--2---:R-:W-:-:S03]  /*41c90*/  IMAD.X R24, R24, 0x1, R0, P2 ;  /* 0x0000000118187824 */ /* 0x004fc600010e0600 */
[----:B------:R2:W-:Y:S01]  /*41ca0*/  STL [R1+0x9c0], R3 ;  /* 0x0009c00301007387 */ /* 0x0005e20000100800 */
[----:B------:R-:W-:-:S03]  /*41cb0*/  IMAD.MOV.U32 R21, RZ, RZ, R43 ;  /* 0x000000ffff157224 */ /* 0x000fc600078e002b */
[----:B------:R-:W3:Y:S04]  /*41cc0*/  LDL.LU R42, [R1+0xa38] ;  /* 0x000a3800012a7983 */ /* 0x000ee80000300800 */
[----:B------:R2:W-:Y:S04]  /*41cd0*/  STL [R1+0x9bc], R24 ;  /* 0x0009bc1801007387 */ /* 0x0005e80000100800 */
[----:B------:R-:W3:Y:S04]  /*41ce0*/  LDL.LU R68, [R1+0xa50] ;  /* 0x000a500001447983 */ /* 0x000ee80000300800 */
[----:B-1----:R-:W3:Y:S04]  /*41cf0*/  LDL.LU R43, [R1+0xa34] ;  /* 0x000a3400012b7983 */ /* 0x002ee80000300800 */
[----:B------:R-:W3:Y:S04]  /*41d00*/  LDL.LU R69, [R1+0xa4c] ;  /* 0x000a4c0001457983 */ /* 0x000ee80000300800 */
[----:B------:R1:W-:Y:S02]  /*41d10*/  LDGSTS.E [R2+0x34400], [R20.64], P0 ;  /* 0x3440000014027fae */ /* 0x0003e40008121848 */
[----:B-1----:R-:W-:Y:S01]  /*41d20*/  IMAD.MOV.U32 R20, RZ, RZ, R3 ;  /* 0x000000ffff147224 */ /* 0x002fe200078e0003 */
[----:B------:R-:W-:Y:S01]  /*41d30*/  MOV R21, R24 ;  /* 0x0000001800157202 */ /* 0x000fe20000000f00 */
[----:B--2---:R-:W2:Y:S04]  /*41d40*/  LDL.LU R3, [R1+0xa68] ;  /* 0x000a680001037983 */ /* 0x004ea80000300800 */
[----:B------:R-:W2:Y:S04]  /*41d50*/  LDL.LU R24, [R1+0xa80] ;  /* 0x000a800001187983 */ /* 0x000ea80000300800 */
[----:B------:R1:W-:Y:S01]  /*41d60*/  LDGSTS.E [R2+0x35400], [R20.64], P0 ;  /* 0x3540000014027fae */ /* 0x0003e20008121848 */
[----:B------:R-:W-:-:S02]  /*41d70*/  IADD3 R27, P1, R27, R25, RZ ;  /* 0x000000191b1b7210 */ /* 0x000fc40007f3e0ff */
[----:B------:R-:W-:-:S03]  /*41d80*/  IADD3 R22, P2, R22, R25, RZ ;  /* 0x0000001916167210 */ /* 0x000fc60007f5e0ff */
[----:B------:R4:W-:Y:S02]  /*41d90*/  STL [R1+0x9d8], R27 ;  /* 0x0009d81b01007387 */ /* 0x0009e40000100800 */
[--C-:B----4-:R-:W-:Y:S02]  /*41da0*/  IMAD.X R64, R64, 0x1, R0.reuse, P1 ;  /* 0x0000000140407824 */ /* 0x110fe400008e0600 */
[----:B-1----:R-:W-:Y:S02]  /*41db0*/  IMAD.MOV.U32 R20, RZ, RZ, R27 ;  /* 0x000000ffff147224 */ /* 0x002fe400078e001b */
[----:B------:R-:W-:Y:S01]  /*41dc0*/  IMAD.X R41, R41, 0x1, R0, P2 ;  /* 0x0000000129297824 */ /* 0x000fe200010e0600 */
[----:B------:R1:W-:Y:S04]  /*41dd0*/  STL [R1+0x9d4], R64 ;  /* 0x0009d44001007387 */ /* 0x0003e80000100800 */
[----:B------:R4:W-:Y:S01]  /*41de0*/  STL [R1+0x9f0], R22 ;  /* 0x0009f01601007387 */ /* 0x0009e20000100800 */
[----:B------:R-:W-:-:S03]  /*41df0*/  IMAD.MOV.U32 R21, RZ, RZ, R64 ;  /* 0x000000ffff157224 */ /* 0x000fc600078e0040 */
[----:B------:R-:W2:Y:S04]  /*41e00*/  LDL.LU R27, [R1+0xa64] ;  /* 0x000a6400011b7983 */ /* 0x000ea80000300800 */
[----:B------:R4:W-:Y:S04]  /*41e10*/  STL [R1+0x9ec], R41 ;  /* 0x0009ec2901007387 */ /* 0x0009e80000100800 */
[----:B-1----:R-:W2:Y:S04]  /*41e20*/  LDL.LU R64, [R1+0xa7c] ;  /* 0x000a7c0001407983 */ /* 0x002ea80000300800 */
[----:B------:R1:W-:Y:S02]  /*41e30*/  LDGSTS.E [R2+0x36400], [R20.64], P0 ;  /* 0x3640000014027fae */ /* 0x0003e40008121848 */
[----:B-1----:R-:W-:-:S02]  /*41e40*/  IMAD.MOV.U32 R20, RZ, RZ, R22 ;  /* 0x000000ffff147224 */ /* 0x002fc400078e0016 */
[----:B------:R-:W-:Y:S01]  /*41e50*/  IMAD.MOV.U32 R21, RZ, RZ, R41 ;  /* 0x000000ffff157224 */ /* 0x000fe200078e0029 */
[----:B----4-:R-:W4:Y:S04]  /*41e60*/  LDL.LU R22, [R1+0xa98] ;  /* 0x000a980001167983 */ /* 0x010f280000300800 */
[----:B------:R-:W4:Y:S04]  /*41e70*/  LDL.LU R41, [R1+0xab0] ;  /* 0x000ab00001297983 */ /* 0x000f280000300800 */
        /* <DEDUP_REMOVED lines=9> */
[----:B------:R-:W4:Y:S01]  /*41f10*/  LDL.LU R40, [R1+0xa94] ;  /* 0x000a940001287983 */ /* 0x000f220000300800 */
[----:B------:R-:W-:-:S03]  /*41f20*/  IMAD.MOV.U32 R21, RZ, RZ, R65 ;  /* 0x000000ffff157224 */ /* 0x000fc600078e0041 */
[----:B------:R1:W-:Y:S04]  /*41f30*/  STL [R1+0xa1c], R26 ;  /* 0x000a1c1a01007387 */ /* 0x0003e80000100800 */
[----:B-1----:R-:W4:Y:S04]  /*41f40*/  LDL.LU R65, [R1+0xaac] ;  /* 0x000aac0001417983 */ /* 0x002f280000300800 */
[----:B------:R1:W-:Y:S02]  /*41f50*/  LDGSTS.E [R2+0x38400], [R20.64], P0 ;  /* 0x3840000014027fae */ /* 0x0003e40008121848 */
[----:B-1----:R-:W-:-:S02]  /*41f60*/  IMAD.MOV.U32 R20, RZ, RZ, R23 ;  /* 0x000000ffff147224 */ /* 0x002fc400078e0017 */
[----:B------:R-:W-:Y:S01]  /*41f70*/  IMAD.MOV.U32 R21, RZ, RZ, R26 ;  /* 0x000000ffff157224 */ /* 0x000fe200078e001a */
[----:B------:R-:W4:Y:S04]  /*41f80*/  LDL.LU R23, [R1+0xd5c] ;  /* 0x000d5c0001177983 */ /* 0x000f280000300800 */
[----:B------:R-:W4:Y:S04]  /*41f90*/  LDL.LU R26, [R1+0xd58] ;  /* 0x000d5800011a7983 */ /* 0x000f280000300800 */
[----:B------:R1:W-:Y:S01]  /*41fa0*/  LDGSTS.E [R2+0x39400], [R20.64], P0 ;  /* 0x3940000014027fae */ /* 0x0003e20008121848 */
[----:B---3--:R-:W-:-:S02]  /*41fb0*/  IADD3 R42, P1, R42, R25, RZ ;  /* 0x000000192a2a7210 */ /* 0x008fc40007f3e0ff */
[----:B------:R-:W-:Y:S02]  /*41fc0*/  IADD3 R68, P2, R68, R25, RZ ;  /* 0x0000001944447210 */ /* 0x000fe40007f5e0ff */
[----:B------:R-:W-:Y:S01]  /*41fd0*/  IADD3.X R43, R43, R0, RZ, P1, !PT ;  /* 0x000000002b2b7210 */ /* 0x000fe20000ffe4ff */
[----:B------:R3:W-:Y:S01]  /*41fe0*/  STL [R1+0xa38], R42 ;  /* 0x000a382a01007387 */ /* 0x0007e20000100800 */
[----:B-1----:R-:W-:Y:S02]  /*41ff0*/  IMAD.MOV.U32 R20, RZ, RZ, R42 ;  /* 0x000000ffff147224 */ /* 0x002fe400078e002a */
[----:B------:R-:W-:Y:S01]  /*42000*/  IMAD.X R69, R69, 0x1, R0, P2 ;  /* 0x0000000145457824 */ /* 0x000fe200010e0600 */
[----:B------:R1:W-:Y:S01]  /*42010*/  STL [R1+0xa34], R43 ;  /* 0x000a342b01007387 */ /* 0x0003e20000100800 */
[----:B------:R-:W-:-:S03]  /*42020*/  IMAD.MOV.U32 R21, RZ, RZ, R43 ;  /* 0x000000ffff157224 */ /* 0x000fc600078e002b */
[----:B------:R-:W-:Y:S04]  /*42030*/  STL [R1+0xa50], R68 ;  /* 0x000a504401007387 */ /* 0x000fe80000100800 */
[----:B---3--:R-:W3:Y:S04]  /*42040*/  LDL.LU R42, [R1+0xd54] ;  /* 0x000d5400012a7983 */ /* 0x008ee80000300800 */
[----:B------:R-:W-:Y:S04]  /*42050*/  STL [R1+0xa4c], R69 ;  /* 0x000a4c4501007387 */ /* 0x000fe80000100800 */
[----:B-1----:R-:W3:Y:S01]  /*42060*/  LDL.LU R43, [R1+0xd50] ;  /* 0x000d5000012b7983 */ /* 0x002ee20000300800 */
[----:B--2---:R-:W-:-:S03]  /*42070*/  IADD3 R3, P1, R3, R25, RZ ;  /* 0x0000001903037210 */ /* 0x004fc60007f3e0ff */
[----:B------:R1:W-:Y:S01]  /*42080*/  LDGSTS.E [R2+0x3a400], [R20.64], P0 ;  /* 0x3a40000014027fae */ /* 0x0003e20008121848 */
[----:B------:R-:W-:-:S03]  /*42090*/  IADD3 R24, P2, R24, R25, RZ ;  /* 0x0000001918187210 */ /* 0x000fc60007f5e0ff */
[----:B------:R2:W-:Y:S01]  /*420a0*/  STL [R1+0xa68], R3 ;  /* 0x000a680301007387 */ /* 0x0005e20000100800 */
[----:B-1----:R-:W-:Y:S02]  /*420b0*/  IMAD.MOV.U32 R20, RZ, RZ, R68 ;  /* 0x000000ffff147224 */ /* 0x002fe400078e0044 */
[----:B------:R-:W-:-:S05]  /*420c0*/  IMAD.MOV.U32 R21, RZ, RZ, R69 ;  /* 0x000000ffff157224 */ /* 0x000fca00078e0045 */
[----:B------:R1:W-:Y:S01]  /*420d0*/  LDGSTS.E [R2+0x3b400], [R20.64], P0 ;  /* 0x3b40000014027fae */ /* 0x0003e20008121848 */
[--C-:B------:R-:W-:Y:S02]  /*420e0*/  IMAD.X R27, R27, 0x1, R0.reuse, P1 ;  /* 0x000000011b1b7824 */ /* 0x100fe400008e0600 */
[----:B-1----:R-:W-:Y:S02]  /*420f0*/  IMAD.MOV.U32 R20, RZ, RZ, R3 ;  /* 0x000000ffff147224 */ /* 0x002fe400078e0003 */
[----:B------:R-:W-:Y:S01]  /*42100*/  IMAD.MOV.U32 R21, RZ, RZ, R27 ;  /* 0x000000ffff157224 */ /* 0x000fe200078e001b */
[----:B------:R1:W-:Y:S01]  /*42110*/  STL [R1+0xa64], R27 ;  /* 0x000a641b01007387 */ /* 0x0003e20000100800 */
[----:B------:R-:W-:-:S03]  /*42120*/  IMAD.X R64, R64, 0x1, R0, P2 ;  /* 0x0000000140407824 */ /* 0x000fc600010e0600 */
[----:B------:R1:W-:Y:S04]  /*42130*/  STL [R1+0xa80], R24 ;  /* 0x000a801801007387 */ /* 0x0003e80000100800 */
[----:B--2---:R-:W2:Y:S04]  /*42140*/  LDL.LU R3, [R1+0xd44] ;  /* 0x000d440001037983 */ /* 0x004ea80000300800 */
[----:B------:R4:W-:Y:S04]  /*42150*/  STL [R1+0xa7c], R64 ;  /* 0x000a7c4001007387 */ /* 0x0009e80000100800 */
[----:B------:R4:W-:Y:S04]  /*42160*/  LDGSTS.E [R2+0x3c400], [R20.64], P0 ;  /* 0x3c40000014027fae */ /* 0x0009e80008121848 */
[----:B-1----:R-:W2:Y:S01]  /*42170*/  LDL.LU R27, [R1+0xd4c] ;  /* 0x000d4c00011b7983 */ /* 0x002ea20000300800 */
[----:B----4-:R-:W-:Y:S01]  /*42180*/  IADD3 R22, P1, R22, R25, RZ ;  /* 0x0000001916167210 */ /* 0x010fe20007f3e0ff */
[----:B------:R-:W-:-:S02]  /*42190*/  IMAD.MOV.U32 R20, RZ, RZ, R24 ;  /* 0x000000ffff147224 */ /* 0x000fc400078e0018 */
[----:B------:R-:W2:Y:S01]  /*421a0*/  LDL.LU R24, [R1+0xd40] ;  /* 0x000d400001187983 */ /* 0x000ea20000300800 */
[----:B------:R-:W-:-:S03]  /*421b0*/  IMAD.MOV.U32 R21, RZ, RZ, R64 ;  /* 0x000000ffff157224 */ /* 0x000fc600078e0040 */
        /* <DEDUP_REMOVED lines=14> */
[----:B------:R-:W-:-:S03]  /*422a0*/  IMAD.MOV.U32 R21, RZ, RZ, R65 ;  /* 0x000000ffff157224 */ /* 0x000fc600078e0041 */
[----:B-1----:R-:W2:Y:S01]  /*422b0*/  LDL.LU R65, [R1+0xd30] ;  /* 0x000d300001417983 */ /* 0x002ea20000300800 */
[----:B------:R-:W-:-:S03]  /*422c0*/  IMAD.MOV.U32 R20, RZ, RZ, R41 ;  /* 0x000000ffff147224 */ /* 0x000fc600078e0029 */
[----:B------:R-:W2:Y:S01]  /*422d0*/  LDL.LU R41, [R1+0xd38] ;  /* 0x000d380001297983 */ /* 0x000ea20000300800 */
[----:B------:R-:W-:Y:S01]  /*422e0*/  SHF.R.S32.HI R69, RZ, 0x7, R81 ;  /* 0x00000007ff457819 */ /* 0x000fe20000011451 */
[----:B------:R-:W-:Y:S01]  /*422f0*/  IMAD.SHL.U32 R68, R84, 0x4, RZ ;  /* 0x0000000454447824 */ /* 0x000fe200078e00ff */
[-C--:B------:R-:W-:Y:S01]  /*42300*/  IADD3 R23, P1, R23, R25.reuse, RZ ;  /* 0x0000001917177210 */ /* 0x080fe20007f3e0ff */
[----:B------:R1:W-:Y:S01]  /*42310*/  LDGSTS.E [R2+0x3f400], [R20.64], P0 ;  /* 0x3f40000014027fae */ /* 0x0003e20008121848 */
[----:B------:R-:W-:Y:S02]  /*42320*/  SGXT R69, R69, 0x1 ;  /* 0x000000014545781a */ /* 0x000fe40000000200 */
[----:B------:R-:W-:Y:S02]  /*42330*/  IADD3 R26, P2, R26, R25, RZ ;  /* 0x000000191a1a7210 */ /* 0x000fe40007f5e0ff */
[----:B------:R-:W-:Y:S01]  /*42340*/  LOP3.LUT R68, R68, 0x210, R69, 0x78, !PT ;  /* 0x0000021044447812 */ /* 0x000fe200078e7845 */
[----:B------:R-:W-:Y:S03]  /*42350*/  STL [R1+0xd5c], R23 ;  /* 0x000d5c1701007387 */ /* 0x000fe60000100800 */
[----:B------:R-:W-:Y:S01]  /*42360*/  LOP3.LUT R68, R68, 0x40, RZ, 0x3c, !PT ;  /* 0x0000004044447812 */ /* 0x000fe200078e3cff */
[----:B-1----:R-:W-:-:S04]  /*42370*/  IMAD.MOV.U32 R20, RZ, RZ, R23 ;  /* 0x000000ffff147224 */ /* 0x002fc800078e0017 */
[----:B------:R-:W-:Y:S02]  /*42380*/  IMAD R2, R66, 0x40000, R68 ;  /* 0x0004000042027824 */ /* 0x000fe400078e0244 */
[----:B---3--:R-:W-:-:S04]  /*42390*/  IMAD.X R42, R42, 0x1, R0, P1 ;  /* 0x000000012a2a7824 */ /* 0x008fc800008e0600 */
[----:B------:R-:W-:Y:S01]  /*423a0*/  IMAD.MOV.U32 R21, RZ, RZ, R42 ;  /* 0x000000ffff157224 */ /* 0x000fe200078e002a */
[----:B------:R1:W-:Y:S01]  /*423b0*/  STL [R1+0xd54], R42 ;  /* 0x000d542a01007387 */ /* 0x0003e20000100800 */
[----:B------:R-:W-:-:S03]  /*423c0*/  IMAD.X R43, R43, 0x1, R0, P2 ;  /* 0x000000012b2b7824 */ /* 0x000fc600010e0600 */
[----:B------:R-:W-:Y:S04]  /*423d0*/  STL [R1+0xd58], R26 ;  /* 0x000d581a01007387 */ /* 0x000fe80000100800 */
[----:B------:R3:W-:Y:S04]  /*423e0*/  STL [R1+0xd50], R43 ;  /* 0x000d502b01007387 */ /* 0x0007e80000100800 */
[----:B-1----:R-:W4:Y:S04]  /*423f0*/  LDL.LU R42, [R1+0xd24] ;  /* 0x000d2400012a7983 */ /* 0x002f280000300800 */
[----:B------:R1:W-:Y:S04]  /*42400*/  LDGSTS.E [R2+0x800], [R20.64], P0 ;  /* 0x0080000014027fae */ /* 0x0003e80008121848 */
[----:B------:R-:W4:Y:S01]  /*42410*/  LDL.LU R23, [R1+0xd2c] ;  /* 0x000d2c0001177983 */ /* 0x000f220000300800 */
[----:B-1----:R-:W-:-:S03]  /*42420*/  IMAD.MOV.U32 R21, RZ, RZ, R43 ;  /* 0x000000ffff157224 */ /* 0x002fc600078e002b */
[----:B---3--:R-:W3:Y:S01]  /*42430*/  LDL.LU R43, [R1+0xd20] ;  /* 0x000d2000012b7983 */ /* 0x008ee20000300800 */
[----:B------:R-:W-:-:S03]  /*42440*/  IMAD.MOV.U32 R20, RZ, RZ, R26 ;  /* 0x000000ffff147224 */ /* 0x000fc600078e001a */
[----:B------:R-:W3:Y:S04]  /*42450*/  LDL.LU R26, [R1+0xd28] ;  /* 0x000d2800011a7983 */ /* 0x000ee80000300800 */
[----:B------:R1:W-:Y:S01]  /*42460*/  LDGSTS.E [R2+0x1800], [R20.64], P0 ;  /* 0x0180000014027fae */ /* 0x0003e20008121848 */
[----:B--2---:R-:W-:-:S05]  /*42470*/  IADD3 R3, P1, R3, R25, RZ ;  /* 0x0000001903037210 */ /* 0x004fca0007f3e0ff */
[----:B------:R-:W-:Y:S01]  /*42480*/  STL [R1+0xd44], R3 ;  /* 0x000d440301007387 */ /* 0x000fe20000100800 */
[----:B-1----:R-:W-:Y:S01]  /*42490*/  IMAD.MOV.U32 R20, RZ, RZ, R3 ;  /* 0x000000ffff147224 */ /* 0x002fe200078e0003 */
[----:B------:R-:W-:Y:S02]  /*424a0*/  IADD3 R27, P2, R27, R25, RZ ;  /* 0x000000191b1b7210 */ /* 0x000fe40007f5e0ff */
[----:B------:R-:W-:-:S03]  /*424b0*/  IADD3.X R24, R24, R0, RZ, P1, !PT ;  /* 0x0000000018187210 */ /* 0x000fc60000ffe4ff */
[----:B------:R-:W-:Y:S02]  /*424c0*/  IMAD.X R64, R64, 0x1, R0, P2 ;  /* 0x0000000140407824 */ /* 0x000fe400010e0600 */
[----:B------:R1:W-:Y:S01]  /*424d0*/  STL [R1+0xd40], R24 ;  /* 0x000d401801007387 */ /* 0x0003e20000100800 */
[----:B------:R-:W-:-:S03]  /*424e0*/  IMAD.MOV.U32 R21, RZ, RZ, R24 ;  /* 0x000000ffff157224 */ /* 0x000fc600078e0018 */
[----:B------:R-:W-:Y:S04]  /*424f0*/  STL [R1+0xd4c], R27 ;  /* 0x000d4c1b01007387 */ /* 0x000fe80000100800 */
[----:B------:R2:W-:Y:S04]  /*42500*/  LDGSTS.E [R2+0x2800], [R20.64], P0 ;  /* 0x0280000014027fae */ /* 0x0005e80008121848 */
[----:B-1----:R-:W3:Y:S04]  /*42510*/  LDL.LU R24, [R1+0xd14] ;  /* 0x000d140001187983 */ /* 0x002ee80000300800 */
[----:B------:R1:W-:Y:S04]  /*42520*/  STL [R1+0xd48], R64 ;  /* 0x000d484001007387 */ /* 0x0003e80000100800 */
[----:B------:R-:W3:Y:S01]  /*42530*/  LDL.LU R3, [R1+0xd1c] ;  /* 0x000d1c0001037983 */ /* 0x000ee20000300800 */
[----:B--2---:R-:W-:-:S03]  /*42540*/  IMAD.MOV.U32 R21, RZ, RZ, R64 ;  /* 0x000000ffff157224 */ /* 0x004fc600078e0040 */
[----:B-1----:R-:W2:Y:S01]  /*42550*/  LDL.LU R64, [R1+0xd10] ;  /* 0x000d100001407983 */ /* 0x002ea20000300800 */
[----:B------:R-:W-:-:S03]  /*42560*/  IMAD.MOV.U32 R20, RZ, RZ, R27 ;  /* 0x000000ffff147224 */ /* 0x000fc600078e001b */
[----:B------:R-:W2:Y:S04]  /*42570*/  LDL.LU R27, [R1+0xd18] ;  /* 0x000d1800011b7983 */ /* 0x000ea80000300800 */
[----:B------:R1:W-:Y:S01]  /*42580*/  LDGSTS.E [R2+0x3800], [R20.64], P0 ;  /* 0x0380000014027fae */ /* 0x0003e20008121848 */
[-C--:B------:R-:W-:Y:S02]  /*42590*/  IADD3 R40, P1, R40, R25.reuse, RZ ;  /* 0x0000001928287210 */ /* 0x080fe40007f3e0ff */
[----:B------:R-:W-:-:S03]  /*425a0*/  IADD3 R22, P2, R22, R25, RZ ;  /* 0x0000001916167210 */ /* 0x000fc60007f5e0ff */
[----:B------:R1:W-:Y:S01]  /*425b0*/  STL [R1+0xd34], R40 ;  /* 0x000d342801007387 */ /* 0x0003e20000100800 */
[----:B------:R-:W-:Y:S02]  /*425c0*/  IMAD.X R65, R65, 0x1, R0, P1 ;  /* 0x0000000141417824 */ /* 0x000fe400008e0600 */
[----:B-1----:R-:W-:Y:S02]  /*425d0*/  IMAD.MOV.U32 R20, RZ, RZ, R40 ;  /* 0x000000ffff147224 */ /* 0x002fe400078e0028 */
[----:B------:R-:W-:Y:S01]  /*425e0*/  IMAD.X R41, R41, 0x1, R0, P2 ;  /* 0x0000000129297824 */ /* 0x000fe200010e0600 */
[----:B------:R1:W-:Y:S04]  /*425f0*/  STL [R1+0xd30], R65 ;  /* 0x000d304101007387 */ /* 0x0003e80000100800 */
[----:B------:R1:W-:Y:S04]  /*42600*/  STL [R1+0xd3c], R22 ;  /* 0x000d3c1601007387 */ /* 0x0003e80000100800 */
[----:B------:R-:W2:Y:S01]  /*42610*/  LDL.LU R40, [R1+0xd04] ;  /* 0x000d040001287983 */ /* 0x000ea20000300800 */
[----:B------:R-:W-:-:S03]  /*42620*/  IMAD.MOV.U32 R21, RZ, RZ, R65 ;  /* 0x000000ffff157224 */ /* 0x000fc600078e0041 */
[----:B------:R1:W-:Y:S04]  /*42630*/  STL [R1+0xd38], R41 ;  /* 0x000d382901007387 */ /* 0x0003e80000100800 */
[----:B------:R-:W2:Y:S04]  /*42640*/  LDL.LU R68, [R1+0xd0c] ;  /* 0x000d0c0001447983 */ /* 0x000ea80000300800 */
[----:B-1----:R-:W2:Y:S04]  /*42650*/  LDL.LU R65, [R1+0xd00] ;  /* 0x000d000001417983 */ /* 0x002ea80000300800 */
[----:B------:R-:W2:Y:S04]  /*42660*/  LDL.LU R69, [R1+0xd08] ;  /* 0x000d080001457983 */ /* 0x000ea80000300800 */
[----:B------:R1:W-:Y:S02]  /*42670*/  LDGSTS.E [R2+0x4800], [R20.64], P0 ;  /* 0x0480000014027fae */ /* 0x0003e40008121848 */
[----:B-1----:R-:W-:-:S02]  /*42680*/  IMAD.MOV.U32 R20, RZ, RZ, R22 ;  /* 0x000000ffff147224 */ /* 0x002fc400078e0016 */
[----:B------:R-:W-:Y:S01]  /*42690*/  IMAD.MOV.U32 R21, RZ, RZ, R41 ;  /* 0x000000ffff157224 */ /* 0x000fe200078e0029 */
[----:B------:R-:W2:Y:S04]  /*426a0*/  LDL.LU R22, [R1+0xcf4] ;  /* 0x000cf40001167983 */ /* 0x000ea80000300800 */
[----:B------:R-:W2:Y:S04]  /*426b0*/  LDL.LU R41, [R1+0xcfc] ;  /* 0x000cfc0001297983 */ /* 0x000ea80000300800 */
[----:B------:R1:W-:Y:S01]  /*426c0*/  LDGSTS.E [R2+0x5800], [R20.64], P0 ;  /* 0x0580000014027fae */ /* 0x0003e20008121848 */
[----:B----4-:R-:W-:-:S05]  /*426d0*/  IADD3 R42, P1, R42, R25, RZ ;  /* 0x000000192a2a7210 */ /* 0x010fca0007f3e0ff */
[----:B------:R4:W-:Y:S01]  /*426e0*/  STL [R1+0xd24], R42 ;  /* 0x000d242a01007387 */ /* 0x0009e20000100800 */
[----:B------:R-:W-:Y:S01]  /*426f0*/  IADD3 R23, P2, R23, R25, RZ ;  /* 0x0000001917177210 */ /* 0x000fe20007f5e0ff */
[----:B-1----:R-:W-:Y:S02]  /*42700*/  IMAD.MOV.U32 R20, RZ, RZ, R42 ;  /* 0x000000ffff147224 */ /* 0x002fe400078e002a */
[----:B---3--:R-:W-:Y:S01]  /*42710*/  IMAD.X R43, R43, 0x1, R0, P1 ;  /* 0x000000012b2b7824 */ /* 0x008fe200008e0600 */
[----:B------:R-:W-:-:S04]  /*42720*/  IADD3.X R26, R26, R0, RZ, P2, !PT ;  /* 0x000000001a1a7210 */ /* 0x000fc800017fe4ff */
[----:B------:R1:W-:Y:S04]  /*42730*/  STL [R1+0xd20], R43 ;  /* 0x000d202b01007387 */ /* 0x0003e80000100800 */
[----:B------:R3:W-:Y:S01]  /*42740*/  STL [R1+0xd2c], R23 ;  /* 0x000d2c1701007387 */ /* 0x0007e20000100800 */
[----:B------:R-:W-:-:S03]  /*42750*/  IMAD.MOV.U32 R21, RZ, RZ, R43 ;  /* 0x000000ffff157224 */ /* 0x000fc600078e002b */
[----:B----4-:R-:W4:Y:S04]  /*42760*/  LDL.LU R42, [R1+0xcf0] ;  /* 0x000cf000012a7983 */ /* 0x010f280000300800 */
[----:B------:R3:W-:Y:S04]  /*42770*/  STL [R1+0xd28], R26 ;  /* 0x000d281a01007387 */ /* 0x0007e80000100800 */
[----:B-1----:R-:W4:Y:S04]  /*42780*/  LDL.LU R43, [R1+0xcf8] ;  /* 0x000cf800012b7983 */ /* 0x002f280000300800 */
[----:B------:R1:W-:Y:S02]  /*42790*/  LDGSTS.E [R2+0x6800], [R20.64], P0 ;  /* 0x0680000014027fae */ /* 0x0003e40008121848 */
        /* <DEDUP_REMOVED lines=8> */
[----:B--2---:R-:W-:Y:S02]  /*42820*/  IMAD.X R64, R64, 0x1, R0, P1 ;  /* 0x0000000140407824 */ /* 0x004fe400008e0600 */
        /* <DEDUP_REMOVED lines=12> */
[----:B------:R-:W3:Y:S01]  /*428f0*/  LDL.LU R3, [R1+0x674] ;  /* 0x0006740001037983 */ /* 0x000ee20000300800 */
[----:B------:R-:W-:-:S03]  /*42900*/  IADD3 R40, P1, R40, R25, RZ ;  /* 0x0000001928287210 */ /* 0x000fc60007f3e0ff */
[----:B------:R1:W-:Y:S01]  /*42910*/  LDGSTS.E [R2+0x9800], [R20.64], P0 ;  /* 0x0980000014027fae */ /* 0x0003e20008121848 */
[----:B------:R-:W-:Y:S01]  /*42920*/  IADD3 R68, P2, R68, R25, RZ ;  /* 0x0000001944447210 */ /* 0x000fe20007f5e0ff */
[--C-:B------:R-:W-:Y:S02]  /*42930*/  IMAD.X R65, R65, 0x1, R0.reuse, P1 ;  /* 0x0000000141417824 */ /* 0x100fe400008e0600 */
[----:B------:R-:W-:Y:S02]  /*42940*/  STL [R1+0xd04], R40 ;  /* 0x000d042801007387 */ /* 0x000fe40000100800 */
[----:B------:R-:W-:Y:S02]  /*42950*/  IMAD.X R69, R69, 0x1, R0, P2 ;  /* 0x0000000145457824 */ /* 0x000fe400010e0600 */
[----:B------:R1:W-:Y:S02]  /*42960*/  STL [R1+0xd00], R65 ;  /* 0x000d004101007387 */ /* 0x0003e40000100800 */
[----:B-1----:R-:W-:-:S02]  /*42970*/  IMAD.MOV.U32 R21, RZ, RZ, R65 ;  /* 0x000000ffff157224 */ /* 0x002fc400078e0041 */
[----:B------:R-:W-:Y:S01]  /*42980*/  STL [R1+0xd0c], R68 ;  /* 0x000d0c4401007387 */ /* 0x000fe20000100800 */
[----:B------:R-:W-:-:S03]  /*42990*/  MOV R20, R40 ;  /* 0x0000002800147202 */ /* 0x000fc60000000f00 */
[----:B------:R-:W3:Y:S04]  /*429a0*/  LDL.LU R65, [R1+0x660] ;  /* 0x0006600001417983 */ /* 0x000ee80000300800 */
[----:B------:R-:W-:Y:S04]  /*429b0*/  STL [R1+0xd08], R69 ;  /* 0x000d084501007387 */ /* 0x000fe80000100800 */
[----:B------:R-:W3:Y:S01]  /*429c0*/  LDL.LU R40, [R1+0x670] ;  /* 0x0006700001287983 */ /* 0x000ee20000300800 */
[----:B------:R-:W-:-:S03]  /*429d0*/  IADD3 R22, P1, R22, R25, RZ ;  /* 0x0000001916167210 */ /* 0x000fc60007f3e0ff */
[----:B------:R1:W-:Y:S01]  /*429e0*/  LDGSTS.E [R2+0xa800], [R20.64], P0 ;  /* 0x0a80000014027fae */ /* 0x0003e20008121848 */
[----:B------:R-:W-:-:S03]  /*429f0*/  IADD3 R41, P2, R41, R25, RZ ;  /* 0x0000001929297210 */ /* 0x000fc60007f5e0ff */
[----:B------:R-:W-:Y:S01]  /*42a00*/  STL [R1+0xcf4], R22 ;  /* 0x000cf41601007387 */ /* 0x000fe20000100800 */
[----:B-1----:R-:W-:Y:S02]  /*42a10*/  IMAD.MOV.U32 R20, RZ, RZ, R68 ;  /* 0x000000ffff147224 */ /* 0x002fe400078e0044 */
[----:B------:R-:W-:-:S05]  /*42a20*/  IMAD.MOV.U32 R21, RZ, RZ, R69 ;  /* 0x000000ffff157224 */ /* 0x000fca00078e0045 */
[----:B------:R1:W-:Y:S02]  /*42a30*/  LDGSTS.E [R2+0xb800], [R20.64], P0 ;  /* 0x0b80000014027fae */ /* 0x0003e40008121848 */
[----:B-1----:R-:W-:Y:S02]  /*42a40*/  IMAD.MOV.U32 R20, RZ, RZ, R22 ;  /* 0x000000ffff147224 */ /* 0x002fe400078e0016 */
[----:B----4-:R-:W-:-:S04]  /*42a50*/  IMAD.X R42, R42, 0x1, R0, P1 ;  /* 0x000000012a2a7824 */ /* 0x010fc800008e0600 */
        /* <DEDUP_REMOVED lines=9> */
[-C--:B---3--:R-:W-:Y:S01]  /*42af0*/  IADD3 R23, P1, R23, R25.reuse, RZ ;  /* 0x0000001917177210 */ /* 0x088fe20007f3e0ff */
[----:B------:R-:W-:Y:S01]  /*42b00*/  IMAD.MOV.U32 R20, RZ, RZ, R41 ;  /* 0x000000ffff147224 */ /* 0x000fe200078e0029 */
[----:B-1----:R-:W3:Y:S01]  /*42b10*/  LDL.LU R43, [R1+0x680] ;  /* 0x00068000012b7983 */ /* 0x002ee20000300800 */
[----:B------:R-:W-:-:S03]  /*42b20*/  IADD3 R26, P2, R26, R25, RZ ;  /* 0x000000191a1a7210 */ /* 0x000fc60007f5e0ff */
[----:B------:R-:W4:Y:S04]  /*42b30*/  LDL.LU R41, [R1+0x694] ;  /* 0x0006940001297983 */ /* 0x000f280000300800 */
[----:B------:R1:W-:Y:S04]  /*42b40*/  LDGSTS.E [R2+0xd800], [R20.64], P0 ;  /* 0x0d80000014027fae */ /* 0x0003e80008121848 */
[----:B------:R-:W-:Y:S01]  /*42b50*/  STL [R1+0xce4], R23 ;  /* 0x000ce41701007387 */ /* 0x000fe20000100800 */
[----:B-1----:R-:W-:Y:S02]  /*42b60*/  IMAD.MOV.U32 R20, RZ, RZ, R23 ;  /* 0x000000ffff147224 */ /* 0x002fe400078e0017 */
[----:B------:R-:W-:-:S05]  /*42b70*/  IMAD.X R24, R24, 0x1, R0, P1 ;  /* 0x0000000118187824 */ /* 0x000fca00008e0600 */
[----:B------:R1:W-:Y:S01]  /*42b80*/  STL [R1+0xce0], R24 ;  /* 0x000ce01801007387 */ /* 0x0003e20000100800 */
[----:B------:R-:W-:Y:S01]  /*42b90*/  MOV R21, R24 ;  /* 0x0000001800157202 */ /* 0x000fe20000000f00 */
[----:B------:R-:W-:Y:S02]  /*42ba0*/  IMAD.X R64, R64, 0x1, R0, P2 ;  /* 0x0000000140407824 */ /* 0x000fe400010e0600 */
[----:B------:R-:W-:Y:S04]  /*42bb0*/  STL [R1+0xcec], R26 ;  /* 0x000cec1a01007387 */ /* 0x000fe80000100800 */
[----:B------:R1:W-:Y:S04]  /*42bc0*/  LDGSTS.E [R2+0xe800], [R20.64], P0 ;  /* 0x0e80000014027fae */ /* 0x0003e80008121848 */
[----:B-1----:R-:W4:Y:S04]  /*42bd0*/  LDL.LU R24, [R1+0x6b0] ;  /* 0x0006b00001187983 */ /* 0x002f280000300800 */
[----:B------:R1:W-:Y:S04]  /*42be0*/  STL [R1+0xce8], R64 ;  /* 0x000ce84001007387 */ /* 0x0003e80000100800 */
[----:B------:R-:W4:Y:S01]  /*42bf0*/  LDL.LU R23, [R1+0x6c8] ;  /* 0x0006c80001177983 */ /* 0x000f220000300800 */
[----:B------:R-:W-:Y:S01]  /*42c00*/  IMAD.MOV.U32 R21, RZ, RZ, R64 ;  /* 0x000000ffff157224 */ /* 0x000fe200078e0040 */
[----:B------:R-:W-:-:S02]  /*42c10*/  IADD3 R27, P1, R27, R25, RZ ;  /* 0x000000191b1b7210 */ /* 0x000fc40007f3e0ff */
[----:B-1----:R-:W4:Y:S01]  /*42c20*/  LDL.LU R64, [R1+0x6ac] ;  /* 0x0006ac0001407983 */ /* 0x002f220000300800 */
[----:B------:R-:W-:Y:S01]  /*42c30*/  IMAD.MOV.U32 R20, RZ, RZ, R26 ;  /* 0x000000ffff147224 */ /* 0x000fe200078e001a */
[----:B------:R-:W-:Y:S02]  /*42c40*/  IADD3 R3, P2, R3, R25, RZ ;  /* 0x0000001903037210 */ /* 0x000fe40007f5e0ff */
[----:B------:R-:W4:Y:S04]  /*42c50*/  LDL.LU R26, [R1+0x6c4] ;  /* 0x0006c400011a7983 */ /* 0x000f280000300800 */
[----:B------:R1:W-:Y:S04]  /*42c60*/  STL [R1+0x664], R27 ;  /* 0x0006641b01007387 */ /* 0x0003e80000100800 */
[----:B------:R1:W-:Y:S02]  /*42c70*/  LDGSTS.E [R2+0xf800], [R20.64], P0 ;  /* 0x0f80000014027fae */ /* 0x0003e40008121848 */
[----:B-1----:R-:W-:-:S02]  /*42c80*/  IMAD.MOV.U32 R20, RZ, RZ, R27 ;  /* 0x000000ffff147224 */ /* 0x002fc400078e001b */
[----:B------:R-:W-:-:S05]  /*42c90*/  IMAD.X R65, R65, 0x1, R0, P1 ;  /* 0x0000000141417824 */ /* 0x000fca00008e0600 */
        /* <DEDUP_REMOVED lines=9> */
[----:B------:R1:W-:Y:S02]  /*42d30*/  LDGSTS.E [R2+0x10800], [R20.64], P0 ;  /* 0x1080000014027fae */ /* 0x0003e40008121848 */
[----:B-1----:R-:W-:-:S02]  /*42d40*/  IMAD.MOV.U32 R20, RZ, RZ, R3 ;  /* 0x000000ffff147224 */ /* 0x002fc400078e0003 */
[----:B------:R-:W-:Y:S01]  /*42d50*/  IMAD.MOV.U32 R21, RZ, RZ, R40 ;  /* 0x000000ffff157224 */ /* 0x000fe200078e0028 */
[----:B------:R-:W4:Y:S04]  /*42d60*/  LDL.LU R3, [R1+0x710] ;  /* 0x0007100001037983 */ /* 0x000f280000300800 */
[----:B------:R-:W4:Y:S04]  /*42d70*/  LDL.LU R40, [R1+0x728] ;  /* 0x0007280001287983 */ /* 0x000f280000300800 */
[----:B------:R1:W-:Y:S01]  /*42d80*/  LDGSTS.E [R2+0x11800], [R20.64], P0 ;  /* 0x1180000014027fae */ /* 0x0003e20008121848 */
[----:B--2---:R-:W-:-:S05]  /*42d90*/  IADD3 R42, P1, R42, R25, RZ ;  /* 0x000000192a2a7210 */ /* 0x004fca0007f3e0ff */
[----:B------:R2:W-:Y:S01]  /*42da0*/  STL [R1+0x684], R42 ;  /* 0x0006842a01007387 */ /* 0x0005e20000100800 */
[----:B------:R-:W-:Y:S01]  /*42db0*/  IADD3 R22, P2, R22, R25, RZ ;  /* 0x0000001916167210 */ /* 0x000fe20007f5e0ff */
[----:B---3--:R-:W-:Y:S02]  /*42dc0*/  IMAD.X R43, R43, 0x1, R0, P1 ;  /* 0x000000012b2b7824 */ /* 0x008fe400008e0600 */
[----:B-1----:R-:W-:Y:S02]  /*42dd0*/  IMAD.MOV.U32 R20, RZ, RZ, R42 ;  /* 0x000000ffff147224 */ /* 0x002fe400078e002a */
[----:B----4-:R-:W-:Y:S01]  /*42de0*/  IMAD.X R41, R41, 0x1, R0, P2 ;  /* 0x0000000129297824 */ /* 0x010fe200010e0600 */
[----:B------:R1:W-:Y:S04]  /*42df0*/  STL [R1+0x680], R43 ;  /* 0x0006802b01007387 */ /* 0x0003e80000100800 */
[----:B------:R3:W-:Y:S01]  /*42e00*/  STL [R1+0x698], R22 ;  /* 0x0006981601007387 */ /* 0x0007e20000100800 */
[----:B------:R-:W-:-:S03]  /*42e10*/  IMAD.MOV.U32 R21, RZ, RZ, R43 ;  /* 0x000000ffff157224 */ /* 0x000fc600078e002b */
[----:B--2---:R-:W2:Y:S04]  /*42e20*/  LDL.LU R42, [R1+0x70c] ;  /* 0x00070c00012a7983 */ /* 0x004ea80000300800 */
[----:B------:R4:W-:Y:S04]  /*42e30*/  STL [R1+0x694], R41 ;  /* 0x0006942901007387 */ /* 0x0009e80000100800 */
[----:B-1----:R-:W2:Y:S04]  /*42e40*/  LDL.LU R43, [R1+0x724] ;  /* 0x00072400012b7983 */ /* 0x002ea80000300800 */
[----:B------:R1:W-:Y:S02]  /*42e50*/  LDGSTS.E [R2+0x12800], [R20.64], P0 ;  /* 0x1280000014027fae */ /* 0x0003e40008121848 */
[----:B-1----:R-:W-:Y:S01]  /*42e60*/  MOV R20, R22 ;  /* 0x0000001600147202 */ /* 0x002fe20000000f00 */
[----:B------:R-:W-:Y:S01]  /*42e70*/  IMAD.MOV.U32 R21, RZ, RZ, R41 ;  /* 0x000000ffff157224 */ /* 0x000fe200078e0029 */
[----:B---3--:R-:W3:Y:S04]  /*42e80*/  LDL.LU R22, [R1+0x740] ;  /* 0x0007400001167983 */ /* 0x008ee80000300800 */
[----:B----4-:R-:W3:Y:S04]  /*42e90*/  LDL.LU R41, [R1+0x758] ;  /* 0x0007580001297983 */ /* 0x010ee80000300800 */
        /* <DEDUP_REMOVED lines=14> */
[----:B-1----:R-:W-:Y:S01]  /*42f80*/  IMAD.MOV.U32 R20, RZ, RZ, R23 ;  /* 0x000000ffff147224 */ /* 0x002fe200078e0017 */
[----:B------:R-:W-:Y:S01]  /*42f90*/  IADD3 R27, P1, R27, R25, RZ ;  /* 0x000000191b1b7210 */ /* 0x000fe20007f3e0ff */
[----:B------:R-:W-:-:S02]  /*42fa0*/  IMAD.MOV.U32 R21, RZ, RZ, R26 ;  /* 0x000000ffff157224 */ /* 0x000fc400078e001a */
[----:B------:R-:W3:Y:S04]  /*42fb0*/  LDL.LU R26, [R1+0x770] ;  /* 0x00077000011a7983 */ /* 0x000ee80000300800 */
[----:B------:R-:W3:Y:S01]  /*42fc0*/  LDL.LU R23, [R1+0x788] ;  /* 0x0007880001177983 */ /* 0x000ee20000300800 */
[----:B------:R-:W-:Y:S01]  /*42fd0*/  IADD3 R68, P2, R68, R25, RZ ;  /* 0x0000001944447210 */ /* 0x000fe20007f5e0ff */
[--C-:B------:R-:W-:Y:S02]  /*42fe0*/  IMAD.X R65, R65, 0x1, R0.reuse, P1 ;  /* 0x0000000141417824 */ /* 0x100fe400008e0600 */
[----:B------:R-:W-:Y:S02]  /*42ff0*/  STL [R1+0x6e0], R27 ;  /* 0x0006e01b01007387 */ /* 0x000fe40000100800 */
[----:B------:R-:W-:-:S02]  /*43000*/  IMAD.X R69, R69, 0x1, R0, P2 ;  /* 0x0000000145457824 */ /* 0x000fc400010e0600 */
[----:B------:R1:W-:Y:S04]  /*43010*/  LDGSTS.E [R2+0x15800], [R20.64], P0 ;  /* 0x1580000014027fae */ /* 0x0003e80008121848 */
[----:B------:R1:W-:Y:S04]  /*43020*/  STL [R1+0x6dc], R65 ;  /* 0x0006dc4101007387 */ /* 0x0003e80000100800 */
[----:B------:R-:W-:Y:S01]  /*43030*/  STL [R1+0x6f8], R68 ;  /* 0x0006f84401007387 */ /* 0x000fe20000100800 */
[----:B-1----:R-:W-:-:S03]  /*43040*/  IMAD.MOV.U32 R21, RZ, RZ, R65 ;  /* 0x000000ffff157224 */ /* 0x002fc600078e0041 */
[----:B------:R-:W3:Y:S01]  /*43050*/  LDL.LU R65, [R1+0x76c] ;  /* 0x00076c0001417983 */ /* 0x000ee20000300800 */
[----:B------:R-:W-:-:S03]  /*43060*/  IMAD.MOV.U32 R20, RZ, RZ, R27 ;  /* 0x000000ffff147224 */ /* 0x000fc600078e001b */
[----:B------:R-:W-:Y:S04]  /*43070*/  STL [R1+0x6f4], R69 ;  /* 0x0006f44501007387 */ /* 0x000fe80000100800 */
[----:B------:R-:W3:Y:S01]  /*43080*/  LDL.LU R27, [R1+0x784] ;  /* 0x00078400011b7983 */ /* 0x000ee20000300800 */
[----:B------:R-:W-:-:S03]  /*43090*/  IADD3 R3, P1, R3, R25, RZ ;  /* 0x0000001903037210 */ /* 0x000fc60007f3e0ff */
[----:B------:R1:W-:Y:S01]  /*430a0*/  LDGSTS.E [R2+0x16800], [R20.64], P0 ;  /* 0x1680000014027fae */ /* 0x0003e20008121848 */
[----:B------:R-:W-:-:S03]  /*430b0*/  IADD3 R40, P2, R40, R25, RZ ;  /* 0x0000001928287210 */ /* 0x000fc60007f5e0ff */
[----:B------:R-:W-:Y:S01]  /*430c0*/  STL [R1+0x710], R3 ;  /* 0x0007100301007387 */ /* 0x000fe20000100800 */
[----:B-1----:R-:W-:Y:S01]  /*430d0*/  IMAD.MOV.U32 R20, RZ, RZ, R68 ;  /* 0x000000ffff147224 */ /* 0x002fe200078e0044 */
[----:B------:R-:W-:-:S05]  /*430e0*/  MOV R21, R69 ;  /* 0x0000004500157202 */ /* 0x000fca0000000f00 */
[----:B------:R1:W-:Y:S02]  /*430f0*/  LDGSTS.E [R2+0x17800], [R20.64], P0 ;  /* 0x1780000014027fae */ /* 0x0003e40008121848 */
[----:B-1----:R-:W-:Y:S02]  /*43100*/  IMAD.MOV.U32 R20, RZ, RZ, R3 ;  /* 0x000000ffff147224 */ /* 0x002fe400078e0003 */
[----:B--2---:R-:W-:-:S04]  /*43110*/  IMAD.X R42, R42, 0x1, R0, P1 ;  /* 0x000000012a2a7824 */ /* 0x004fc800008e0600 */
        /* <DEDUP_REMOVED lines=8> */
[----:B--2---:R-:W-:Y:S01]  /*431a0*/  IMAD.MOV.U32 R21, RZ, RZ, R43 ;  /* 0x000000ffff157224 */ /* 0x004fe200078e002b */
[-C--:B---3--:R-:W-:Y:S01]  /*431b0*/  IADD3 R22, P1, R22, R25.reuse, RZ ;  /* 0x0000001916167210 */ /* 0x088fe20007f3e0ff */
[----:B------:R-:W-:Y:S01]  /*431c0*/  IMAD.MOV.U32 R20, RZ, RZ, R40 ;  /* 0x000000ffff147224 */ /* 0x000fe200078e0028 */
[----:B-1----:R-:W2:Y:S01]  /*431d0*/  LDL.LU R43, [R1+0x79c] ;  /* 0x00079c00012b7983 */ /* 0x002ea20000300800 */
[----:B------:R-:W-:-:S03]  /*431e0*/  IADD3 R41, P2, R41, R25, RZ ;  /* 0x0000001929297210 */ /* 0x000fc60007f5e0ff */
[----:B------:R-:W3:Y:S04]  /*431f0*/  LDL.LU R40, [R1+0x7b4] ;  /* 0x0007b40001287983 */ /* 0x000ee80000300800 */
        /* <DEDUP_REMOVED lines=14> */
[----:B------:R-:W-:Y:S01]  /*432e0*/  IMAD.MOV.U32 R20, RZ, RZ, R41 ;  /* 0x000000ffff147224 */ /* 0x000fe200078e0029 */
[-C--:B------:R-:W-:Y:S02]  /*432f0*/  IADD3 R26, P1, R26, R25.reuse, RZ ;  /* 0x000000191a1a7210 */ /* 0x080fe40007f3e0ff */
[----:B------:R-:W3:Y:S01]  /*43300*/  LDL.LU R41, [R1+0x7e4] ;  /* 0x0007e40001297983 */ /* 0x000ee20000300800 */
[----:B------:R-:W-:-:S03]  /*43310*/  IADD3 R23, P2, R23, R25, RZ ;  /* 0x0000001917177210 */ /* 0x000fc60007f5e0ff */
[----:B------:R1:W-:Y:S04]  /*43320*/  STL [R1+0x770], R26 ;  /* 0x0007701a01007387 */ /* 0x0003e80000100800 */
[----:B------:R1:W-:Y:S02]  /*43330*/  LDGSTS.E [R2+0x1b800], [R20.64], P0 ;  /* 0x1b80000014027fae */ /* 0x0003e40008121848 */
[----:B-1----:R-:W-:Y:S01]  /*43340*/  IMAD.MOV.U32 R20, RZ, RZ, R26 ;  /* 0x000000ffff147224 */ /* 0x002fe200078e001a */
[----:B------:R-:W-:-:S05]  /*43350*/  IADD3.X R65, R65, R0, RZ, P1, !PT ;  /* 0x0000000041417210 */ /* 0x000fca0000ffe4ff */
        /* <DEDUP_REMOVED lines=22> */
[----:B------:R2:W-:Y:S01]  /*434c0*/  STL [R1+0x7b8], R3 ;  /* 0x0007b80301007387 */ /* 0x0005e20000100800 */
[----:B------:R-:W-:-:S03]  /*434d0*/  IMAD.MOV.U32 R21, RZ, RZ, R43 ;  /* 0x000000ffff157224 */ /* 0x000fc600078e002b */
[----:B----4-:R-:W3:Y:S04]  /*434e0*/  LDL.LU R42, [R1+0x82c] ;  /* 0x00082c00012a7983 */ /* 0x010ee80000300800 */
[----:B------:R4:W-:Y:S04]  /*434f0*/  STL [R1+0x7b4], R40 ;  /* 0x0007b42801007387 */ /* 0x0009e80000100800 */
[----:B-1----:R-:W3:Y:S04]  /*43500*/  LDL.LU R43, [R1+0x844] ;  /* 0x00084400012b7983 */ /* 0x002ee80000300800 */
[----:B------:R1:W-:Y:S02]  /*43510*/  LDGSTS.E [R2+0x1e800], [R20.64], P0 ;  /* 0x1e80000014027fae */ /* 0x0003e40008121848 */
[----:B-1----:R-:W-:-:S02]  /*43520*/  IMAD.MOV.U32 R20, RZ, RZ, R3 ;  /* 0x000000ffff147224 */ /* 0x002fc400078e0003 */
[----:B------:R-:W-:Y:S01]  /*43530*/  IMAD.MOV.U32 R21, RZ, RZ, R40 ;  /* 0x000000ffff157224 */ /* 0x000fe200078e0028 */
[----:B--2---:R-:W2:Y:S04]  /*43540*/  LDL.LU R3, [R1+0x860] ;  /* 0x0008600001037983 */ /* 0x004ea80000300800 */
[----:B----4-:R-:W2:Y:S04]  /*43550*/  LDL.LU R40, [R1+0x878] ;  /* 0x0008780001287983 */ /* 0x010ea80000300800 */
[----:B------:R1:W-:Y:S01]  /*43560*/  LDGSTS.E [R2+0x1f800], [R20.64], P0 ;  /* 0x1f80000014027fae */ /* 0x0003e20008121848 */
[----:B------:R-:W-:-:S05]  /*43570*/  IADD3 R24, P1, R24, R25, RZ ;  /* 0x0000001918187210 */ /* 0x000fca0007f3e0ff */
[----:B------:R1:W-:Y:S01]  /*43580*/  STL [R1+0x7d0], R24 ;  /* 0x0007d01801007387 */ /* 0x0003e20000100800 */
[----:B------:R-:W-:Y:S01]  /*43590*/  IADD3 R22, P2, R22, R25, RZ ;  /* 0x0000001916167210 */ /* 0x000fe20007f5e0ff */
[----:B------:R-:W-:Y:S02]  /*435a0*/  IMAD.X R64, R64, 0x1, R0, P1 ;  /* 0x0000000140407824 */ /* 0x000fe400008e0600 */
[----:B-1----:R-:W-:Y:S01]  /*435b0*/  IMAD.MOV.U32 R20, RZ, RZ, R24 ;  /* 0x000000ffff147224 */ /* 0x002fe200078e0018 */
[----:B------:R-:W-:Y:S02]  /*435c0*/  IADD3.X R41, R41, R0, RZ, P2, !PT ;  /* 0x0000000029297210 */ /* 0x000fe400017fe4ff */
[----:B------:R1:W-:Y:S04]  /*435d0*/  STL [R1+0x7cc], R64 ;  /* 0x0007cc4001007387 */ /* 0x0003e80000100800 */
[----:B------:R-:W-:Y:S04]  /*435e0*/  STL [R1+0x7e8], R22 ;  /* 0x0007e81601007387 */ /* 0x000fe80000100800 */
[----:B------:R-:W2:Y:S01]  /*435f0*/  LDL.LU R24, [R1+0x85c] ;  /* 0x00085c0001187983 */ /* 0x000ea20000300800 */
[----:B------:R-:W-:-:S03]  /*43600*/  IMAD.MOV.U32 R21, RZ, RZ, R64 ;  /* 0x000000ffff157224 */ /* 0x000fc600078e0040 */
[----:B------:R1:W-:Y:S04]  /*43610*/  STL [R1+0x7e4], R41 ;  /* 0x0007e42901007387 */ /* 0x0003e80000100800 */
[----:B-1----:R-:W2:Y:S04]  /*43620*/  LDL.LU R64, [R1+0x874] ;  /* 0x0008740001407983 */ /* 0x002ea80000300800 */
[----:B------:R1:W-:Y:S02]  /*43630*/  LDGSTS.E [R2+0x20800], [R20.64], P0 ;  /* 0x2080000014027fae */ /* 0x0003e40008121848 */
[----:B-1----:R-:W-:Y:S01]  /*43640*/  IMAD.MOV.U32 R20, RZ, RZ, R22 ;  /* 0x000000ffff147224 */ /* 0x002fe200078e0016 */
[----:B------:R-:W-:Y:S01]  /*43650*/  IADD3 R26, P1, R26, R25, RZ ;  /* 0x000000191a1a7210 */ /* 0x000fe20007f3e0ff */
[----:B------:R-:W-:-:S02]  /*43660*/  IMAD.MOV.U32 R21, RZ, RZ, R41 ;  /* 0x000000ffff157224 */ /* 0x000fc400078e0029 */
[----:B------:R-:W2:Y:S04]  /*43670*/  LDL.LU R41, [R1+0x890] ;  /* 0x0008900001297983 */ /* 0x000ea80000300800 */
[----:B------:R-:W2:Y:S01]  /*43680*/  LDL.LU R22, [R1+0x8a8] ;  /* 0x0008a80001167983 */ /* 0x000ea20000300800 */
        /* <DEDUP_REMOVED lines=8> */
[----:B------:R-:W2:Y:S01]  /*43710*/  LDL.LU R65, [R1+0x88c] ;  /* 0x00088c0001417983 */ /* 0x000ea20000300800 */
[----:B------:R-:W-:-:S03]  /*43720*/  IMAD.MOV.U32 R20, RZ, RZ, R26 ;  /* 0x000000ffff147224 */ /* 0x000fc600078e001a */
[----:B------:R-:W-:Y:S04]  /*43730*/  STL [R1+0x814], R69 ;  /* 0x0008144501007387 */ /* 0x000fe80000100800 */
[----:B------:R-:W2:Y:S01]  /*43740*/  LDL.LU R26, [R1+0x8a4] ;  /* 0x0008a400011a7983 */ /* 0x000ea20000300800 */
[----:B------:R-:W-:-:S03]  /*43750*/  IADD3 R23, P1, R23, R25, RZ ;  /* 0x0000001917177210 */ /* 0x000fc60007f3e0ff */
[----:B------:R1:W-:Y:S01]  /*43760*/  LDGSTS.E [R2+0x22800], [R20.64], P0 ;  /* 0x2280000014027fae */ /* 0x0003e20008121848 */
[----:B------:R-:W-:-:S03]  /*43770*/  IADD3 R27, P2, R27, R25, RZ ;  /* 0x000000191b1b7210 */ /* 0x000fc60007f5e0ff */
[----:B------:R-:W-:Y:S01]  /*43780*/  STL [R1+0x830], R23 ;  /* 0x0008301701007387 */ /* 0x000fe20000100800 */
[----:B-1----:R-:W-:Y:S02]  /*43790*/  IMAD.MOV.U32 R20, RZ, RZ, R68 ;  /* 0x000000ffff147224 */ /* 0x002fe400078e0044 */
[----:B------:R-:W-:-:S05]  /*437a0*/  IMAD.MOV.U32 R21, RZ, RZ, R69 ;  /* 0x000000ffff157224 */ /* 0x000fca00078e0045 */
[----:B------:R1:W-:Y:S02]  /*437b0*/  LDGSTS.E [R2+0x23800], [R20.64], P0 ;  /* 0x2380000014027fae */ /* 0x0003e40008121848 */
[----:B-1----:R-:W-:Y:S01]  /*437c0*/  MOV R20, R23 ;  /* 0x0000001700147202 */ /* 0x002fe20000000f00 */
[----:B---3--:R-:W-:-:S04]  /*437d0*/  IMAD.X R42, R42, 0x1, R0, P1 ;  /* 0x000000012a2a7824 */ /* 0x008fc800008e0600 */
        /* <DEDUP_REMOVED lines=8> */
[----:B---3--:R-:W-:Y:S01]  /*43860*/  IMAD.MOV.U32 R21, RZ, RZ, R43 ;  /* 0x000000ffff157224 */ /* 0x008fe200078e002b */
[-C--:B--2---:R-:W-:Y:S01]  /*43870*/  IADD3 R3, P1, R3, R25.reuse, RZ ;  /* 0x0000001903037210 */ /* 0x084fe20007f3e0ff */
        /* <DEDUP_REMOVED lines=24> */
[----:B-1----:R-:W-:Y:S02]  /*43a00*/  IMAD.MOV.U32 R20, RZ, RZ, R41 ;  /* 0x000000ffff147224 */ /* 0x002fe400078e0029 */
[----:B------:R-:W-:-:S05]  /*43a10*/  IMAD.X R65, R65, 0x1, R0, P1 ;  /* 0x0000000141417824 */ /* 0x000fca00008e0600 */
[----:B------:R1:W-:Y:S01]  /*43a20*/  STL [R1+0x88c], R65 ;  /* 0x00088c4101007387 */ /* 0x0003e20000100800 */
[----:B------:R-:W-:-:S03]  /*43a30*/  IMAD.X R26, R26, 0x1, R0, P2 ;  /* 0x000000011a1a7824 */ /* 0x000fc600010e0600 */
[----:B------:R1:W-:Y:S04]  /*43a40*/  STL [R1+0x8a8], R22 ;  /* 0x0008a81601007387 */ /* 0x0003e80000100800 */
[----:B------:R-:W3:Y:S01]  /*43a50*/  LDL.LU R41, [R1+0x920] ;  /* 0x0009200001297983 */ /* 0x000ee20000300800 */
[----:B------:R-:W-:-:S03]  /*43a60*/  MOV R21, R65 ;  /* 0x0000004100157202 */ /* 0x000fc60000000f00 */
        /* <DEDUP_REMOVED lines=10> */
[----:B----4-:R-:W-:-:S02]  /*43b10*/  IADD3 R42, P1, R42, R25, RZ ;  /* 0x000000192a2a7210 */ /* 0x010fc40007f3e0ff */
[----:B------:R-:W-:-:S03]  /*43b20*/  IADD3 R23, P2, R23, R25, RZ ;  /* 0x0000001917177210 */ /* 0x000fc60007f5e0ff */
[----:B------:R4:W-:Y:S01]  /*43b30*/  STL [R1+0x8c0], R42 ;  /* 0x0008c02a01007387 */ /* 0x0009e20000100800 */
        /* <DEDUP_REMOVED lines=28> */
[----:B-1----:R-:W-:Y:S01]  /*43d00*/  MOV R20, R3 ;  /* 0x0000000300147202 */ /* 0x002fe20000000f00 */
[----:B------:R-:W-:-:S02]  /*43d10*/  IMAD.MOV.U32 R21, RZ, RZ, R40 ;  /* 0x000000ffff157224 */ /* 0x000fc400078e0028 */
[----:B------:R-:W2:Y:S01]  /*43d20*/  LDL.LU R40, [R1+0x9b0] ;  /* 0x0009b00001287983 */ /* 0x000ea20000300800 */
[----:B------:R-:W-:-:S03]  /*43d30*/  IADD3 R41, P1, R41, R25, RZ ;  /* 0x0000001929297210 */ /* 0x000fc60007f3e0ff */
[----:B------:R-:W2:Y:S04]  /*43d40*/  LDL.LU R3, [R1+0x9c8] ;  /* 0x0009c80001037983 */ /* 0x000ea80000300800 */
[----:B------:R-:W-:Y:S01]  /*43d50*/  STL [R1+0x920], R41 ;  /* 0x0009202901007387 */ /* 0x000fe20000100800 */
[----:B------:R-:W-:-:S03]  /*43d60*/  IADD3 R68, P2, R68, R25, RZ ;  /* 0x0000001944447210 */ /* 0x000fc60007f5e0ff */
[----:B------:R1:W-:Y:S01]  /*43d70*/  LDGSTS.E [R2+0x2d800], [R20.64], P0 ;  /* 0x2d80000014027fae */ /* 0x0003e20008121848 */
[--C-:B------:R-:W-:Y:S02]  /*43d80*/  IMAD.X R65, R65, 0x1, R0.reuse, P1 ;  /* 0x0000000141417824 */ /* 0x100fe400008e0600 */
[----:B------:R-:W-:-:S03]  /*43d90*/  IMAD.X R69, R69, 0x1, R0, P2 ;  /* 0x0000000145457824 */ /* 0x000fc600010e0600 */
[----:B------:R1:W-:Y:S02]  /*43da0*/  STL [R1+0x91c], R65 ;  /* 0x00091c4101007387 */ /* 0x0003e40000100800 */
[----:B-1----:R-:W-:Y:S02]  /*43db0*/  IMAD.MOV.U32 R21, RZ, RZ, R65 ;  /* 0x000000ffff157224 */ /* 0x002fe400078e0041 */
[----:B------:R-:W-:Y:S01]  /*43dc0*/  STL [R1+0x938], R68 ;  /* 0x0009384401007387 */ /* 0x000fe20000100800 */
[----:B------:R-:W-:-:S03]  /*43dd0*/  IMAD.MOV.U32 R20, RZ, RZ, R41 ;  /* 0x000000ffff147224 */ /* 0x000fc600078e0029 */
[----:B------:R-:W2:Y:S04]  /*43de0*/  LDL.LU R65, [R1+0x9ac] ;  /* 0x0009ac0001417983 */ /* 0x000ea80000300800 */
        /* <DEDUP_REMOVED lines=19> */
[----:B---3--:R-:W-:-:S02]  /*43f20*/  MOV R21, R43 ;  /* 0x0000002b00157202 */ /* 0x008fc40000000f00 */
[-C--:B--2---:R-:W-:Y:S01]  /*43f30*/  IADD3 R23, P1, R23, R25.reuse, RZ ;  /* 0x0000001917177210 */ /* 0x084fe20007f3e0ff */
[----:B-1----:R-:W2:Y:S01]  /*43f40*/  LDL.LU R43, [R1+0x9dc] ;  /* 0x0009dc00012b7983 */ /* 0x002ea20000300800 */
[----:B------:R-:W-:Y:S01]  /*43f50*/  IMAD.MOV.U32 R20, RZ, RZ, R26 ;  /* 0x000000ffff147224 */ /* 0x000fe200078e001a */
[----:B------:R-:W-:Y:S02]  /*43f60*/  IADD3 R27, P2, R27, R25, RZ ;  /* 0x000000191b1b7210 */ /* 0x000fe40007f5e0ff */
[----:B------:R-:W3:Y:S04]  /*43f70*/  LDL.LU R26, [R1+0x9f4] ;  /* 0x0009f400011a7983 */ /* 0x000ee80000300800 */
[----:B------:R1:W-:Y:S04]  /*43f80*/  LDGSTS.E [R2+0x31800], [R20.64], P0 ;  /* 0x3180000014027fae */ /* 0x0003e80008121848 */
[----:B------:R1:W-:Y:S02]  /*43f90*/  STL [R1+0x980], R23 ;  /* 0x0009801701007387 */ /* 0x0003e40000100800 */
[----:B-1----:R-:W-:-:S02]  /*43fa0*/  IMAD.MOV.U32 R20, RZ, RZ, R23 ;  /* 0x000000ffff147224 */ /* 0x002fc400078e0017 */
[----:B------:R-:W-:-:S04]  /*43fb0*/  IMAD.X R24, R24, 0x1, R0, P1 ;  /* 0x0000000118187824 */ /* 0x000fc800008e0600 */
[----:B------:R-:W-:Y:S01]  /*43fc0*/  IMAD.MOV.U32 R21, RZ, RZ, R24 ;  /* 0x000000ffff157224 */ /* 0x000fe200078e0018 */
[----:B------:R1:W-:Y:S01]  /*43fd0*/  STL [R1+0x97c], R24 ;  /* 0x00097c1801007387 */ /* 0x0003e20000100800 */
[----:B------:R-:W-:-:S03]  /*43fe0*/  IMAD.X R64, R64, 0x1, R0, P2 ;  /* 0x0000000140407824 */ /* 0x000fc600010e0600 */
[----:B------:R-:W-:Y:S04]  /*43ff0*/  STL [R1+0x998], R27 ;  /* 0x0009981b01007387 */ /* 0x000fe80000100800 */
[----:B------:R-:W3:Y:S04]  /*44000*/  LDL.LU R23, [R1+0xa10] ;  /* 0x000a100001177983 */ /* 0x000ee80000300800 */
[----:B------:R1:W-:Y:S04]  /*44010*/  STL [R1+0x994], R64 ;  /* 0x0009944001007387 */ /* 0x0003e80000100800 */
[----:B-1----:R-:W3:Y:S04]  /*44020*/  LDL.LU R24, [R1+0xa28] ;  /* 0x000a280001187983 */ /* 0x002ee80000300800 */
[----:B------:R1:W-:Y:S01]  /*44030*/  LDGSTS.E [R2+0x32800], [R20.64], P0 ;  /* 0x3280000014027fae */ /* 0x0003e20008121848 */
[----:B------:R-:W-:Y:S01]  /*44040*/  IADD3 R40, P1, R40, R25, RZ ;  /* 0x0000001928287210 */ /* 0x000fe20007f3e0ff */
[----:B-1----:R-:W-:-:S02]  /*44050*/  IMAD.MOV.U32 R21, RZ, RZ, R64 ;  /* 0x000000ffff157224 */ /* 0x002fc400078e0040 */
[----:B------:R-:W3:Y:S01]  /*44060*/  LDL.LU R64, [R1+0xa0c] ;  /* 0x000a0c0001407983 */ /* 0x000ee20000300800 */
[----:B------:R-:W-:-:S03]  /*44070*/  IMAD.MOV.U32 R20, RZ, RZ, R27 ;  /* 0x000000ffff147224 */ /* 0x000fc600078e001b */
[----:B------:R-:W3:Y:S01]  /*44080*/  LDL.LU R27, [R1+0xa24] ;  /* 0x000a2400011b7983 */ /* 0x000ee20000300800 */
[----:B------:R-:W-:-:S03]  /*44090*/  IADD3 R3, P2, R3, R25, RZ ;  /* 0x0000001903037210 */ /* 0x000fc60007f5e0ff */
[----:B------:R1:W-:Y:S04]  /*440a0*/  STL [R1+0x9b0], R40 ;  /* 0x0009b02801007387 */ /* 0x0003e80000100800 */
[----:B------:R1:W-:Y:S01]  /*440b0*/  LDGSTS.E [R2+0x33800], [R20.64], P0 ;  /* 0x3380000014027fae */ /* 0x0003e20008121848 */
[----:B------:R-:W-:-:S05]  /*440c0*/  IMAD.X R65, R65, 0x1, R0, P1 ;  /* 0x0000000141417824 */ /* 0x000fca00008e0600 */
[----:B------:R1:W-:Y:S02]  /*440d0*/  STL [R1+0x9ac], R65 ;  /* 0x0009ac4101007387 */ /* 0x0003e40000100800 */
[----:B-1----:R-:W-:Y:S02]  /*440e0*/  IMAD.MOV.U32 R20, RZ, RZ, R40 ;  /* 0x000000ffff147224 */ /* 0x002fe400078e0028 */
[----:B------:R-:W-:Y:S01]  /*440f0*/  IMAD.X R41, R41, 0x1, R0, P2 ;  /* 0x0000000129297824 */ /* 0x000fe200010e0600 */
[----:B------:R1:W-:Y:S04]  /*44100*/  STL [R1+0x9c8], R3 ;  /* 0x0009c80301007387 */ /* 0x0003e80000100800 */
[----:B------:R-:W3:Y:S01]  /*44110*/  LDL.LU R40, [R1+0xa40] ;  /* 0x000a400001287983 */ /* 0x000ee20000300800 */
[----:B------:R-:W-:-:S03]  /*44120*/  IMAD.MOV.U32 R21, RZ, RZ, R65 ;  /* 0x000000ffff157224 */ /* 0x000fc600078e0041 */
[----:B------:R1:W-:Y:S04]  /*44130*/  STL [R1+0x9c4], R41 ;  /* 0x0009c42901007387 */ /* 0x0003e80000100800 */
[----:B------:R-:W3:Y:S04]  /*44140*/  LDL.LU R68, [R1+0xa58] ;  /* 0x000a580001447983 */ /* 0x000ee80000300800 */
[----:B------:R-:W3:Y:S04]  /*44150*/  LDL.LU R65, [R1+0xa3c] ;  /* 0x000a3c0001417983 */ /* 0x000ee80000300800 */
        /* <DEDUP_REMOVED lines=9> */
[----:B------:R-:W-:Y:S02]  /*441f0*/  IADD3 R22, P2, R22, R25, RZ ;  /* 0x0000001916167210 */ /* 0x000fe40007f5e0ff */
[----:B--2---:R-:W-:Y:S01]  /*44200*/  IADD3.X R43, R43, R0, RZ, P1, !PT ;  /* 0x000000002b2b7210 */ /* 0x004fe20000ffe4ff */
[----:B-1----:R-:W-:Y:S02]  /*44210*/  IMAD.MOV.U32 R20, RZ, RZ, R42 ;  /* 0x000000ffff147224 */ /* 0x002fe400078e002a */
[----:B---3--:R-:W-:Y:S02]  /*44220*/  IMAD.X R26, R26, 0x1, R0, P2 ;  /* 0x000000011a1a7824 */ /* 0x008fe400010e0600 */
[----:B------:R1:W-:Y:S04]  /*44230*/  STL [R1+0x9dc], R43 ;  /* 0x0009dc2b01007387 */ /* 0x0003e80000100800 */
[----:B------:R-:W-:Y:S04]  /*44240*/  STL [R1+0x9f8], R22 ;  /* 0x0009f81601007387 */ /* 0x000fe80000100800 */
[----:B----4-:R-:W2:Y:S01]  /*44250*/  LDL.LU R42, [R1+0xa6c] ;  /* 0x000a6c00012a7983 */ /* 0x010ea20000300800 */
[----:B------:R-:W-:-:S03]  /*44260*/  IMAD.MOV.U32 R21, RZ, RZ, R43 ;  /* 0x000000ffff157224 */ /* 0x000fc600078e002b */
[----:B------:R3:W-:Y:S04]  /*44270*/  STL [R1+0x9f4], R26 ;  /* 0x0009f41a01007387 */ /* 0x0007e80000100800 */
[----:B-1----:R-:W4:Y:S04]  /*44280*/  LDL.LU R43, [R1+0xa84] ;  /* 0x000a8400012b7983 */ /* 0x002f280000300800 */
[----:B------:R1:W-:Y:S02]  /*44290*/  LDGSTS.E [R2+0x36800], [R20.64], P0 ;  /* 0x3680000014027fae */ /* 0x0003e40008121848 */
[----:B-1----:R-:W-:-:S02]  /*442a0*/  IMAD.MOV.U32 R20, RZ, RZ, R22 ;  /* 0x000000ffff147224 */ /* 0x002fc400078e0016 */
[----:B------:R-:W-:Y:S02]  /*442b0*/  IMAD.MOV.U32 R21, RZ, RZ, R26 ;  /* 0x000000ffff157224 */ /* 0x000fe400078e001a */
[----:B---3--:R-:W3:Y:S04]  /*442c0*/  LDL.LU R26, [R1+0xaa0] ;  /* 0x000aa000011a7983 */ /* 0x008ee80000300800 */
[----:B------:R-:W3:Y:S04]  /*442d0*/  LDL.LU R22, [R1+0xab8] ;  /* 0x000ab80001167983 */ /* 0x000ee80000300800 */
[----:B------:R1:W-:Y:S01]  /*442e0*/  LDGSTS.E [R2+0x37800], [R20.64], P0 ;  /* 0x3780000014027fae */ /* 0x0003e20008121848 */
[----:B------:R-:W-:-:S02]  /*442f0*/  IADD3 R23, P1, R23, R25, RZ ;  /* 0x0000001917177210 */ /* 0x000fc40007f3e0ff */
[----:B------:R-:W-:-:S03]  /*44300*/  IADD3 R24, P2, R24, R25, RZ ;  /* 0x0000001918187210 */ /* 0x000fc60007f5e0ff */
[----:B------:R-:W-:Y:S01]  /*44310*/  STL [R1+0xa10], R23 ;  /* 0x000a101701007387 */ /* 0x000fe20000100800 */
[----:B-1----:R-:W-:Y:S02]  /*44320*/  IMAD.MOV.U32 R20, RZ, RZ, R23 ;  /* 0x000000ffff147224 */ /* 0x002fe400078e0017 */
[--C-:B------:R-:W-:Y:S02]  /*44330*/  IMAD.X R64, R64, 0x1, R0.reuse, P1 ;  /* 0x0000000140407824 */ /* 0x100fe400008e0600 */
[----:B------:R-:W-:-:S03]  /*44340*/  IMAD.X R27, R27, 0x1, R0, P2 ;  /* 0x000000011b1b7824 */ /* 0x000fc600010e0600 */
[----:B------:R1:W-:Y:S01]  /*44350*/  STL [R1+0xa0c], R64 ;  /* 0x000a0c4001007387 */ /* 0x0003e20000100800 */
[----:B------:R-:W-:-:S03]  /*44360*/  IMAD.MOV.U32 R21, RZ, RZ, R64 ;  /* 0x000000ffff157224 */ /* 0x000fc600078e0040 */
[----:B------:R1:W-:Y:S04]  /*44370*/  STL [R1+0xa28], R24 ;  /* 0x000a281801007387 */ /* 0x0003e80000100800 */
[----:B------:R1:W-:Y:S04]  /*44380*/  LDGSTS.E [R2+0x38800], [R20.64], P0 ;  /* 0x3880000014027fae */ /* 0x0003e80008121848 */
[----:B-1----:R-:W3:Y:S04]  /*44390*/  LDL.LU R64, [R1+0xa9c] ;  /* 0x000a9c0001407983 */ /* 0x002ee80000300800 */
[----:B------:R1:W-:Y:S04]  /*443a0*/  STL [R1+0xa24], R27 ;  /* 0x000a241b01007387 */ /* 0x0003e80000100800 */
[----:B------:R-:W3:Y:S01]  /*443b0*/  LDL.LU R23, [R1+0xab4] ;  /* 0x000ab40001177983 */ /* 0x000ee20000300800 */
[----:B------:R-:W-:Y:S01]  /*443c0*/  IMAD.MOV.U32 R20, RZ, RZ, R24 ;  /* 0x000000ffff147224 */ /* 0x000fe200078e0018 */
[-C--:B------:R-:W-:Y:S01]  /*443d0*/  IADD3 R40, P1, R40, R25.reuse, RZ ;  /* 0x0000001928287210 */ /* 0x080fe20007f3e0ff */
[----:B------:R-:W-:Y:S01]  /*443e0*/  IMAD.MOV.U32 R21, RZ, RZ, R27 ;  /* 0x000000ffff157224 */ /* 0x000fe200078e001b */
[----:B------:R-:W3:Y:S04]  /*443f0*/  LDL.LU R24, [R1+0xcd4] ;  /* 0x000cd40001187983 */ /* 0x000ee80000300800 */
[----:B-1----:R-:W3:Y:S01]  /*44400*/  LDL.LU R27, [R1+0xcdc] ;  /* 0x000cdc00011b7983 */ /* 0x002ee20000300800 */
[----:B------:R-:W-:Y:S01]  /*44410*/  IADD3 R68, P2, R68, R25, RZ ;  /* 0x0000001944447210 */ /* 0x000fe20007f5e0ff */
[----:B------:R-:W-:-:S02]  /*44420*/  IMAD.X R65, R65, 0x1, R0, P1 ;  /* 0x0000000141417824 */ /* 0x000fc400008e0600 */
[----:B------:R1:W-:Y:S01]  /*44430*/  STL [R1+0xa40], R40 ;  /* 0x000a402801007387 */ /* 0x0003e20000100800 */
[----:B------:R-:W-:-:S03]  /*44440*/  IADD3.X R69, R69, R0, RZ, P2, !PT ;  /* 0x0000000045457210 */ /* 0x000fc600017fe4ff */
[----:B------:R1:W-:Y:S04]  /*44450*/  LDGSTS.E [R2+0x39800], [R20.64], P0 ;  /* 0x3980000014027fae */ /* 0x0003e80008121848 */
[----:B------:R1:W-:Y:S04]  /*44460*/  STL [R1+0xa3c], R65 ;  /* 0x000a3c4101007387 */ /* 0x0003e80000100800 */
[----:B------:R1:W-:Y:S02]  /*44470*/  STL [R1+0xa58], R68 ;  /* 0x000a584401007387 */ /* 0x0003e40000100800 */
[----:B-1----:R-:W-:-:S02]  /*44480*/  IMAD.MOV.U32 R20, RZ, RZ, R40 ;  /* 0x000000ffff147224 */ /* 0x002fc400078e0028 */
        /* <DEDUP_REMOVED lines=11> */
[----:B-1----:R-:W-:Y:S01]  /*44540*/  IMAD.MOV.U32 R20, RZ, RZ, R3 ;  /* 0x000000ffff147224 */ /* 0x002fe200078e0003 */
[----:B------:R-:W-:Y:S01]  /*44550*/  SHF.R.S32.HI R68, RZ, 0x7, R85 ;  /* 0x00000007ff447819 */ /* 0x000fe20000011455 */
[----:B------:R-:W-:-:S03]  /*44560*/  IMAD.SHL.U32 R67, R67, 0x4, RZ ;  /* 0x0000000443437824 */ /* 0x000fc600078e00ff */
[----:B------:R-:W-:-:S04]  /*44570*/  SGXT R68, R68, 0x1 ;  /* 0x000000014444781a */ /* 0x000fc80000000200 */
[----:B------:R-:W-:-:S04]  /*44580*/  LOP3.LUT R67, R67, 0x210, R68, 0x78, !PT ;  /* 0x0000021043437812 */ /* 0x000fc800078e7844 */
[----:B------:R-:W-:Y:S01]  /*44590*/  LOP3.LUT R67, R67, 0x60, RZ, 0x3c, !PT ;  /* 0x0000006043437812 */ /* 0x000fe200078e3cff */
        /* <DEDUP_REMOVED lines=15> */
[----:B------:R-:W-:Y:S04]  /*44690*/  STL [R1+0xaa0], R26 ;  /* 0x000aa01a01007387 */ /* 0x000fe80000100800 */
[----:B------:R1:W-:Y:S02]  /*446a0*/  LDGSTS.E [R2+0x3d800], [R20.64], P0 ;  /* 0x3d80000014027fae */ /* 0x0003e40008121848 */
[----:B-1----:R-:W-:Y:S01]  /*446b0*/  MOV R20, R26 ;  /* 0x0000001a00147202 */ /* 0x002fe20000000f00 */
[----:B------:R-:W-:-:S05]  /*446c0*/  IMAD.X R64, R64, 0x1, R0, P1 ;  /* 0x0000000140407824 */ /* 0x000fca00008e0600 */
[----:B------:R1:W-:Y:S01]  /*446d0*/  STL [R1+0xa9c], R64 ;  /* 0x000a9c4001007387 */ /* 0x0003e20000100800 */
[----:B------:R-:W-:-:S03]  /*446e0*/  IMAD.X R23, R23, 0x1, R0, P2 ;  /* 0x0000000117177824 */ /* 0x000fc600010e0600 */
[----:B------:R-:W-:Y:S01]  /*446f0*/  STL [R1+0xab8], R22 ;  /* 0x000ab81601007387 */ /* 0x000fe20000100800 */
[----:B------:R-:W-:-:S03]  /*44700*/  IMAD.MOV.U32 R21, RZ, RZ, R64 ;  /* 0x000000ffff157224 */ /* 0x000fc600078e0040 */
[----:B------:R1:W-:Y:S04]  /*44710*/  STL [R1+0xab4], R23 ;  /* 0x000ab41701007387 */ /* 0x0003e80000100800 */
[----:B-1----:R-:W3:Y:S04]  /*44720*/  LDL.LU R64, [R1+0xcb0] ;  /* 0x000cb00001407983 */ /* 0x002ee80000300800 */
[----:B------:R-:W3:Y:S01]  /*44730*/  LDL.LU R26, [R1+0xcb4] ;  /* 0x000cb400011a7983 */ /* 0x000ee20000300800 */
[----:B------:R-:W-:-:S03]  /*44740*/  IADD3 R24, P1, R24, R25, RZ ;  /* 0x0000001918187210 */ /* 0x000fc60007f3e0ff */
[----:B------:R1:W-:Y:S01]  /*44750*/  LDGSTS.E [R2+0x3e800], [R20.64], P0 ;  /* 0x3e80000014027fae */ /* 0x0003e20008121848 */
[----:B------:R-:W-:Y:S01]  /*44760*/  IADD3 R27, P2, R27, R25, RZ ;  /* 0x000000191b1b7210 */ /* 0x000fe20007f5e0ff */
[----:B-1----:R-:W-:Y:S02]  /*44770*/  IMAD.MOV.U32 R21, RZ, RZ, R23 ;  /* 0x000000ffff157224 */ /* 0x002fe400078e0017 */
[----:B------:R-:W-:Y:S01]  /*44780*/  IMAD.MOV.U32 R20, RZ, RZ, R22 ;  /* 0x000000ffff147224 */ /* 0x000fe200078e0016 */
[----:B------:R-:W3:Y:S04]  /*44790*/  LDL.LU R23, [R1+0xcb8] ;  /* 0x000cb80001177983 */ /* 0x000ee80000300800 */
[----:B------:R-:W3:Y:S01]  /*447a0*/  LDL.LU R22, [R1+0xcbc] ;  /* 0x000cbc0001167983 */ /* 0x000ee20000300800 */
[----:B------:R-:W-:-:S03]  /*447b0*/  IMAD.X R40, R40, 0x1, R0, P1 ;  /* 0x0000000128287824 */ /* 0x000fc600008e0600 */
[----:B------:R-:W-:Y:S04]  /*447c0*/  STL [R1+0xcd4], R24 ;  /* 0x000cd41801007387 */ /* 0x000fe80000100800 */
[----:B------:R1:W-:Y:S01]  /*447d0*/  LDGSTS.E [R2+0x3f800], [R20.64], P0 ;  /* 0x3f80000014027fae */ /* 0x0003e20008121848 */
[----:B------:R-:W-:-:S03]  /*447e0*/  IMAD.X R65, R65, 0x1, R0, P2 ;  /* 0x0000000141417824 */ /* 0x000fc600010e0600 */
[----:B------:R1:W-:Y:S04]  /*447f0*/  STL [R1+0xcd0], R40 ;  /* 0x000cd02801007387 */ /* 0x0003e80000100800 */
[----:B------:R-:W-:Y:S01]  /*44800*/  STL [R1+0xcdc], R27 ;  /* 0x000cdc1b01007387 */ /* 0x000fe20000100800 */
[----:B-1----:R-:W-:-:S03]  /*44810*/  IMAD R2, R66, 0x40000, R67 ;  /* 0x0004000042027824 */ /* 0x002fc600078e0243 */
[----:B------:R1:W-:Y:S01]  /*44820*/  STL [R1+0xcd8], R65 ;  /* 0x000cd84101007387 */ /* 0x0003e20000100800 */
[----:B------:R-:W-:Y:S02]  /*44830*/  IMAD.MOV.U32 R20, RZ, RZ, R24 ;  /* 0x000000ffff147224 */ /* 0x000fe400078e0018 */
[----:B------:R-:W-:Y:S02]  /*44840*/  IMAD.MOV.U32 R21, RZ, RZ, R40 ;  /* 0x000000ffff157224 */ /* 0x000fe400078e0028 */
[----:B------:R-:W3:Y:S04]  /*44850*/  LDL.LU R40, [R1+0xca4] ;  /* 0x000ca40001287983 */ /* 0x000ee80000300800 */
[----:B------:R1:W-:Y:S04]  /*44860*/  LDGSTS.E [R2+0xc00], [R20.64], P0 ;  /* 0x00c0000014027fae */ /* 0x0003e80008121848 */
[----:B------:R-:W3:Y:S01]  /*44870*/  LDL.LU R24, [R1+0xcac] ;  /* 0x000cac0001187983 */ /* 0x000ee20000300800 */
[----:B-1----:R-:W-:-:S03]  /*44880*/  IMAD.MOV.U32 R21, RZ, RZ, R65 ;  /* 0x000000ffff157224 */ /* 0x002fc600078e0041 */
[----:B------:R-:W3:Y:S01]  /*44890*/  LDL.LU R65, [R1+0xca0] ;  /* 0x000ca00001417983 */ /* 0x000ee20000300800 */
[----:B------:R-:W-:-:S03]  /*448a0*/  IMAD.MOV.U32 R20, RZ, RZ, R27 ;  /* 0x000000ffff147224 */ /* 0x000fc600078e001b */
[----:B------:R-:W3:Y:S04]  /*448b0*/  LDL.LU R27, [R1+0xca8] ;  /* 0x000ca800011b7983 */ /* 0x000ee80000300800 */
[----:B------:R1:W-:Y:S01]  /*448c0*/  LDGSTS.E [R2+0x1c00], [R20.64], P0 ;  /* 0x01c0000014027fae */ /* 0x0003e20008121848 */
[----:B----4-:R-:W-:-:S05]  /*448d0*/  IADD3 R42, P1, R42, R25, RZ ;  /* 0x000000192a2a7210 */ /* 0x010fca0007f3e0ff */
[----:B------:R4:W-:Y:S01]  /*448e0*/  STL [R1+0xcc4], R42 ;  /* 0x000cc42a01007387 */ /* 0x0009e20000100800 */
[----:B------:R-:W-:Y:S01]  /*448f0*/  IADD3 R3, P2, R3, R25, RZ ;  /* 0x0000001903037210 */ /* 0x000fe20007f5e0ff */
[----:B--2---:R-:W-:Y:S02]  /*44900*/  IMAD.X R43, R43, 0x1, R0, P1 ;  /* 0x000000012b2b7824 */ /* 0x004fe400008e0600 */
[----:B-1----:R-:W-:Y:S01]  /*44910*/  IMAD.MOV.U32 R20, RZ, RZ, R42 ;  /* 0x000000ffff147224 */ /* 0x002fe200078e002a */
[----:B---3--:R-:W-:Y:S02]  /*44920*/  IADD3.X R41, R41, R0, RZ, P2, !PT ;  /* 0x0000000029297210 */ /* 0x008fe400017fe4ff */
        /* <DEDUP_REMOVED lines=9> */
[----:B-1----:R-:W-:-:S02]  /*449c0*/  IMAD.MOV.U32 R20, RZ, RZ, R3 ;  /* 0x000000ffff147224 */ /* 0x002fc400078e0003 */
[----:B------:R-:W-:Y:S01]  /*449d0*/  IMAD.MOV.U32 R21, RZ, RZ, R41 ;  /* 0x000000ffff157224 */ /* 0x000fe200078e0029 */
[----:B--2---:R-:W2:Y:S04]  /*449e0*/  LDL.LU R3, [R1+0xc84] ;  /* 0x000c840001037983 */ /* 0x004ea80000300800 */
[----:B----4-:R-:W3:Y:S04]  /*449f0*/  LDL.LU R41, [R1+0xc8c] ;  /* 0x000c8c0001297983 */ /* 0x010ee80000300800 */
[----:B------:R1:W-:Y:S01]  /*44a00*/  LDGSTS.E [R2+0x3c00], [R20.64], P0 ;  /* 0x03c0000014027fae */ /* 0x0003e20008121848 */
[----:B------:R-:W-:-:S05]  /*44a10*/  IADD3 R26, P1, R26, R25, RZ ;  /* 0x000000191a1a7210 */ /* 0x000fca0007f3e0ff */
[----:B------:R-:W-:Y:S01]  /*44a20*/  IMAD.X R64, R64, 0x1, R0, P1 ;  /* 0x0000000140407824 */ /* 0x000fe200008e0600 */
[----:B------:R1:W-:Y:S02]  /*44a30*/  STL [R1+0xcb4], R26 ;  /* 0x000cb41a01007387 */ /* 0x0003e40000100800 */
[----:B-1----:R-:W-:Y:S02]  /*44a40*/  IMAD.MOV.U32 R20, RZ, RZ, R26 ;  /* 0x000000ffff147224 */ /* 0x002fe400078e001a */
[----:B------:R1:W-:Y:S01]  /*44a50*/  STL [R1+0xcb0], R64 ;  /* 0x000cb04001007387 */ /* 0x0003e20000100800 */
[----:B------:R-:W-:-:S05]  /*44a60*/  IMAD.MOV.U32 R21, RZ, RZ, R64 ;  /* 0x000000ffff157224 */ /* 0x000fca00078e0040 */
[----:B------:R1:W-:Y:S01]  /*44a70*/  LDGSTS.E [R2+0x4c00], [R20.64], P0 ;  /* 0x04c0000014027fae */ /* 0x0003e20008121848 */
[----:B------:R-:W-:-:S05]  /*44a80*/  IADD3 R22, P2, R22, R25, RZ ;  /* 0x0000001916167210 */ /* 0x000fca0007f5e0ff */
[----:B------:R-:W-:Y:S01]  /*44a90*/  IMAD.X R23, R23, 0x1, R0, P2 ;  /* 0x0000000117177824 */ /* 0x000fe200010e0600 */
[----:B------:R1:W-:Y:S04]  /*44aa0*/  STL [R1+0xcbc], R22 ;  /* 0x000cbc1601007387 */ /* 0x0003e80000100800 */
[----:B------:R-:W3:Y:S04]  /*44ab0*/  LDL.LU R26, [R1+0xc80] ;  /* 0x000c8000011a7983 */ /* 0x000ee80000300800 */
[----:B------:R1:W-:Y:S04]  /*44ac0*/  STL [R1+0xcb8], R23 ;  /* 0x000cb81701007387 */ /* 0x0003e80000100800 */
[----:B-1----:R-:W3:Y:S01]  /*44ad0*/  LDL.LU R64, [R1+0xc88] ;  /* 0x000c880001407983 */ /* 0x002ee20000300800 */
[----:B------:R-:W-:-:S02]  /*44ae0*/  IMAD.MOV.U32 R20, RZ, RZ, R22 ;  /* 0x000000ffff147224 */ /* 0x000fc400078e0016 */
[----:B------:R-:W-:Y:S01]  /*44af0*/  IMAD.MOV.U32 R21, RZ, RZ, R23 ;  /* 0x000000ffff157224 */ /* 0x000fe200078e0017 */
[----:B------:R-:W3:Y:S01]  /*44b00*/  LDL.LU R22, [R1+0xc74] ;  /* 0x000c740001167983 */ /* 0x000ee20000300800 */
[----:B------:R-:W-:-:S03]  /*44b10*/  IADD3 R40, P1, R40, R25, RZ ;  /* 0x0000001928287210 */ /* 0x000fc60007f3e0ff */
[----:B------:R-:W3:Y:S04]  /*44b20*/  LDL.LU R23, [R1+0xc7c] ;  /* 0x000c7c0001177983 */ /* 0x000ee80000300800 */
[----:B------:R1:W-:Y:S01]  /*44b30*/  STL [R1+0xca4], R40 ;  /* 0x000ca42801007387 */ /* 0x0003e20000100800 */
[----:B------:R-:W-:-:S03]  /*44b40*/  IADD3 R24, P2, R24, R25, RZ ;  /* 0x0000001918187210 */ /* 0x000fc60007f5e0ff */
[----:B------:R1:W-:Y:S01]  /*44b50*/  LDGSTS.E [R2+0x5c00], [R20.64], P0 ;  /* 0x05c0000014027fae */ /* 0x0003e20008121848 */
[--C-:B------:R-:W-:Y:S01]  /*44b60*/  IMAD.X R65, R65, 0x1, R0.reuse, P1 ;  /* 0x0000000141417824 */ /* 0x100fe200008e0600 */
[----:B-1----:R-:W-:Y:S01]  /*44b70*/  MOV R20, R40 ;  /* 0x0000002800147202 */ /* 0x002fe20000000f00 */
[----:B------:R-:W-:-:S03]  /*44b80*/  IMAD.X R27, R27, 0x1, R0, P2 ;  /* 0x000000011b1b7824 */ /* 0x000fc600010e0600 */
        /* <DEDUP_REMOVED lines=22> */
[----:B-1----:R-:W4:Y:S01]  /*44cf0*/  LDL.LU R43, [R1+0xc5c] ;  /* 0x000c5c00012b7983 */ /* 0x002f220000300800 */
[----:B--2---:R-:W-:-:S03]  /*44d00*/  IADD3 R3, P1, R3, R25, RZ ;  /* 0x0000001903037210 */ /* 0x004fc60007f3e0ff */
[----:B------:R-:W-:Y:S01]  /*44d10*/  STL [R1+0xc98], R67 ;  /* 0x000c984301007387 */ /* 0x000fe20000100800 */
[----:B---3--:R-:W-:-:S03]  /*44d20*/  IADD3 R41, P2, R41, R25, RZ ;  /* 0x0000001929297210 */ /* 0x008fc60007f5e0ff */
[----:B------:R-:W2:Y:S01]  /*44d30*/  LDL.LU R42, [R1+0xc64] ;  /* 0x000c6400012a7983 */ /* 0x000ea20000300800 */
[----:B------:R-:W-:Y:S02]  /*44d40*/  IMAD.MOV.U32 R20, RZ, RZ, R66 ;  /* 0x000000ffff147224 */ /* 0x000fe400078e0042 */
[----:B------:R-:W-:Y:S01]  /*44d50*/  IMAD.MOV.U32 R21, RZ, RZ, R67 ;  /* 0x000000ffff157224 */ /* 0x000fe200078e0043 */
[----:B------:R-:W-:Y:S04]  /*44d60*/  STL [R1+0xc84], R3 ;  /* 0x000c840301007387 */ /* 0x000fe80000100800 */
[----:B------:R1:W-:Y:S02]  /*44d70*/  LDGSTS.E [R2+0x9c00], [R20.64], P0 ;  /* 0x09c0000014027fae */ /* 0x0003e40008121848 */
[----:B-1----:R-:W-:-:S02]  /*44d80*/  IMAD.MOV.U32 R20, RZ, RZ, R3 ;  /* 0x000000ffff147224 */ /* 0x002fc400078e0003 */
[----:B------:R-:W-:-:S05]  /*44d90*/  IMAD.X R26, R26, 0x1, R0, P1 ;  /* 0x000000011a1a7824 */ /* 0x000fca00008e0600 */
[----:B------:R1:W-:Y:S01]  /*44da0*/  STL [R1+0xc80], R26 ;  /* 0x000c801a01007387 */ /* 0x0003e20000100800 */
[----:B------:R-:W-:Y:S01]  /*44db0*/  MOV R21, R26 ;  /* 0x0000001a00157202 */ /* 0x000fe20000000f00 */
[----:B------:R-:W-:Y:S02]  /*44dc0*/  IMAD.X R64, R64, 0x1, R0, P2 ;  /* 0x0000000140407824 */ /* 0x000fe400010e0600 */
[----:B------:R-:W-:Y:S04]  /*44dd0*/  STL [R1+0xc8c], R41 ;  /* 0x000c8c2901007387 */ /* 0x000fe80000100800 */
[----:B------:R3:W-:Y:S04]  /*44de0*/  LDGSTS.E [R2+0xac00], [R20.64], P0 ;  /* 0x0ac0000014027fae */ /* 0x0007e80008121848 */
[----:B-1----:R-:W2:Y:S04]  /*44df0*/  LDL.LU R26, [R1+0x66c] ;  /* 0x00066c00011a7983 */ /* 0x002ea80000300800 */
[----:B------:R1:W-:Y:S01]  /*44e00*/  STL [R1+0xc88], R64 ;  /* 0x000c884001007387 */ /* 0x0003e20000100800 */
[----:B------:R-:W-:-:S03]  /*44e10*/  IADD3 R22, P1, R22, R25, RZ ;  /* 0x0000001916167210 */ /* 0x000fc60007f3e0ff */
[----:B------:R-:W2:Y:S01]  /*44e20*/  LDL.LU R3, [R1+0x67c] ;  /* 0x00067c0001037983 */ /* 0x000ea20000300800 */
[----:B---3--:R-:W-:-:S03]  /*44e30*/  IMAD.MOV.U32 R21, RZ, RZ, R64 ;  /* 0x000000ffff157224 */ /* 0x008fc600078e0040 */
[----:B-1----:R-:W3:Y:S01]  /*44e40*/  LDL.LU R64, [R1+0x668] ;  /* 0x0006680001407983 */ /* 0x002ee20000300800 */
[----:B------:R-:W-:Y:S01]  /*44e50*/  IMAD.MOV.U32 R20, RZ, RZ, R41 ;  /* 0x000000ffff147224 */ /* 0x000fe200078e0029 */
[----:B------:R-:W-:Y:S02]  /*44e60*/  IADD3 R23, P2, R23, R25, RZ ;  /* 0x0000001917177210 */ /* 0x000fe40007f5e0ff */
[----:B------:R-:W3:Y:S04]  /*44e70*/  LDL.LU R41, [R1+0x678] ;  /* 0x0006780001297983 */ /* 0x000ee80000300800 */
[----:B------:R1:W-:Y:S04]  /*44e80*/  LDGSTS.E [R2+0xbc00], [R20.64], P0 ;  /* 0x0bc0000014027fae */ /* 0x0003e80008121848 */
[----:B------:R-:W-:Y:S01]  /*44e90*/  STL [R1+0xc74], R22 ;  /* 0x000c741601007387 */ /* 0x000fe20000100800 */
[----:B------:R-:W-:-:S02]  /*44ea0*/  IMAD.X R40, R40, 0x1, R0, P1 ;  /* 0x0000000128287824 */ /* 0x000fc400008e0600 */
[----:B-1----:R-:W-:-:S03]  /*44eb0*/  IMAD.MOV.U32 R20, RZ, RZ, R22 ;  /* 0x000000ffff147224 */ /* 0x002fc600078e0016 */
        /* <DEDUP_REMOVED lines=28> */
[----:B-1----:R-:W-:Y:S01]  /*45080*/  MOV R20, R24 ;  /* 0x0000001800147202 */ /* 0x002fe20000000f00 */
[----:B------:R-:W-:-:S02]  /*45090*/  IMAD.MOV.U32 R21, RZ, RZ, R42 ;  /* 0x000000ffff157224 */ /* 0x000fc400078e002a */
[----:B--2---:R-:W2:Y:S04]  /*450a0*/  LDL.LU R24, [R1+0x6e8] ;  /* 0x0006e80001187983 */ /* 0x004ea80000300800 */
[----:B------:R-:W2:Y:S04]  /*450b0*/  LDL.LU R42, [R1+0x700] ;  /* 0x00070000012a7983 */ /* 0x000ea80000300800 */
[----:B------:R1:W-:Y:S01]  /*450c0*/  LDGSTS.E [R2+0xfc00], [R20.64], P0 ;  /* 0x0fc0000014027fae */ /* 0x0003e20008121848 */
[----:B------:R-:W-:-:S05]  /*450d0*/  IADD3 R26, P1, R26, R25, RZ ;  /* 0x000000191a1a7210 */ /* 0x000fca0007f3e0ff */
[----:B------:R1:W-:Y:S01]  /*450e0*/  STL [R1+0x66c], R26 ;  /* 0x00066c1a01007387 */ /* 0x0003e20000100800 */
[----:B------:R-:W-:Y:S01]  /*450f0*/  IADD3 R3, P2, R3, R25, RZ ;  /* 0x0000001903037210 */ /* 0x000fe20007f5e0ff */
[----:B---3--:R-:W-:Y:S02]  /*45100*/  IMAD.X R64, R64, 0x1, R0, P1 ;  /* 0x0000000140407824 */ /* 0x008fe400008e0600 */
        /* <DEDUP_REMOVED lines=8> */
[----:B------:R1:W-:Y:S01]  /*45190*/  LDGSTS.E [R2+0x10c00], [R20.64], P0 ;  /* 0x10c0000014027fae */ /* 0x0003e20008121848 */
[----:B------:R-:W-:Y:S01]  /*451a0*/  IADD3 R40, P1, R40, R25, RZ ;  /* 0x0000001928287210 */ /* 0x000fe20007f3e0ff */
[----:B-1----:R-:W-:-:S02]  /*451b0*/  IMAD.MOV.U32 R20, RZ, RZ, R3 ;  /* 0x000000ffff147224 */ /* 0x002fc400078e0003 */
[----:B------:R-:W-:Y:S01]  /*451c0*/  IMAD.MOV.U32 R21, RZ, RZ, R41 ;  /* 0x000000ffff157224 */ /* 0x000fe200078e0029 */
[----:B---3--:R-:W2:Y:S01]  /*451d0*/  LDL.LU R3, [R1+0x718] ;  /* 0x0007180001037983 */ /* 0x008ea20000300800 */
[----:B------:R-:W-:-:S03]  /*451e0*/  IADD3 R22, P2, R22, R25, RZ ;  /* 0x0000001916167210 */ /* 0x000fc60007f5e0ff */
[----:B------:R-:W2:Y:S01]  /*451f0*/  LDL.LU R41, [R1+0x730] ;  /* 0x0007300001297983 */ /* 0x000ea20000300800 */
[----:B------:R-:W-:-:S03]  /*45200*/  IMAD.X R65, R65, 0x1, R0, P1 ;  /* 0x0000000141417824 */ /* 0x000fc600008e0600 */
[----:B------:R1:W-:Y:S01]  /*45210*/  STL [R1+0x68c], R40 ;  /* 0x00068c2801007387 */ /* 0x0003e20000100800 */
[----:B------:R-:W-:-:S03]  /*45220*/  IMAD.X R23, R23, 0x1, R0, P2 ;  /* 0x0000000117177824 */ /* 0x000fc600010e0600 */
[----:B------:R1:W-:Y:S04]  /*45230*/  LDGSTS.E [R2+0x11c00], [R20.64], P0 ;  /* 0x11c0000014027fae */ /* 0x0003e80008121848 */
[----:B------:R1:W-:Y:S04]  /*45240*/  STL [R1+0x688], R65 ;  /* 0x0006884101007387 */ /* 0x0003e80000100800 */
[----:B------:R-:W-:Y:S01]  /*45250*/  STL [R1+0x6a0], R22 ;  /* 0x0006a01601007387 */ /* 0x000fe20000100800 */
[----:B-1----:R-:W-:-:S03]  /*45260*/  IMAD.MOV.U32 R20, RZ, RZ, R40 ;  /* 0x000000ffff147224 */ /* 0x002fc600078e0028 */
[----:B------:R-:W2:Y:S01]  /*45270*/  LDL.LU R40, [R1+0x714] ;  /* 0x0007140001287983 */ /* 0x000ea20000300800 */
[----:B------:R-:W-:-:S03]  /*45280*/  IMAD.MOV.U32 R21, RZ, RZ, R65 ;  /* 0x000000ffff157224 */ /* 0x000fc600078e0041 */
[----:B------:R1:W-:Y:S04]  /*45290*/  STL [R1+0x69c], R23 ;  /* 0x00069c1701007387 */ /* 0x0003e80000100800 */
[----:B------:R-:W2:Y:S04]  /*452a0*/  LDL.LU R65, [R1+0x72c] ;  /* 0x00072c0001417983 */ /* 0x000ea80000300800 */
[----:B------:R1:W-:Y:S02]  /*452b0*/  LDGSTS.E [R2+0x12c00], [R20.64], P0 ;  /* 0x12c0000014027fae */ /* 0x0003e40008121848 */
[----:B-1----:R-:W-:Y:S01]  /*452c0*/  IMAD.MOV.U32 R20, RZ, RZ, R22 ;  /* 0x000000ffff147224 */ /* 0x002fe200078e0016 */
[----:B------:R-:W-:-:S02]  /*452d0*/  MOV R21, R23 ;  /* 0x0000001700157202 */ /* 0x000fc40000000f00 */
[----:B------:R-:W2:Y:S04]  /*452e0*/  LDL.LU R23, [R1+0x748] ;  /* 0x0007480001177983 */ /* 0x000ea80000300800 */
[----:B------:R-:W2:Y:S04]  /*452f0*/  LDL.LU R22, [R1+0x760] ;  /* 0x0007600001167983 */ /* 0x000ea80000300800 */
[----:B------:R1:W-:Y:S01]  /*45300*/  LDGSTS.E [R2+0x13c00], [R20.64], P0 ;  /* 0x13c0000014027fae */ /* 0x0003e20008121848 */
[----:B----4-:R-:W-:-:S05]  /*45310*/  IADD3 R27, P1, R27, R25, RZ ;  /* 0x000000191b1b7210 */ /* 0x010fca0007f3e0ff */
        /* <DEDUP_REMOVED lines=36> */
[----:B------:R-:W-:Y:S01]  /*45560*/  IADD3.X R40, R40, R0, RZ, P1, !PT ;  /* 0x0000000028287210 */ /* 0x000fe20000ffe4ff */
[----:B-1----:R-:W-:-:S04]  /*45570*/  IMAD.MOV.U32 R20, RZ, RZ, R3 ;  /* 0x000000ffff147224 */ /* 0x002fc800078e0003 */
        /* <DEDUP_REMOVED lines=36> */
[----:B----4-:R-:W-:Y:S02]  /*457c0*/  IMAD.X R64, R64, 0x1, R0, P1 ;  /* 0x0000000140407824 */ /* 0x010fe400008e0600 */
[----:B-1----:R-:W-:Y:S01]  /*457d0*/  IMAD.MOV.U32 R20, RZ, RZ, R26 ;  /* 0x000000ffff147224 */ /* 0x002fe200078e001a */
[----:B------:R-:W-:Y:S02]  /*457e0*/  IADD3.X R42, R42, R0, RZ, P2, !PT ;  /* 0x000000002a2a7210 */ /* 0x000fe400017fe4ff */
        /* <DEDUP_REMOVED lines=10> */
[----:B----4-:R-:W2:Y:S01]  /*45890*/  LDL.LU R24, [R1+0x838] ;  /* 0x0008380001187983 */ /* 0x010ea20000300800 */
        /* <DEDUP_REMOVED lines=14> */
[----:B-1----:R-:W-:-:S02]  /*45980*/  IMAD.MOV.U32 R20, RZ, RZ, R3 ;  /* 0x000000ffff147224 */ /* 0x002fc400078e0003 */
[----:B------:R-:W-:Y:S02]  /*45990*/  IMAD.MOV.U32 R21, RZ, RZ, R41 ;  /* 0x000000ffff157224 */ /* 0x000fe400078e0029 */
[----:B------:R-:W2:Y:S04]  /*459a0*/  LDL.LU R41, [R1+0x868] ;  /* 0x0008680001297983 */ /* 0x000ea80000300800 */
[----:B------:R-:W2:Y:S04]  /*459b0*/  LDL.LU R3, [R1+0x880] ;  /* 0x0008800001037983 */ /* 0x000ea80000300800 */
[----:B------:R1:W-:Y:S01]  /*459c0*/  LDGSTS.E [R2+0x1fc00], [R20.64], P0 ;  /* 0x1fc0000014027fae */ /* 0x0003e20008121848 */
[----:B---3--:R-:W-:-:S02]  /*459d0*/  IADD3 R23, P1, R23, R25, RZ ;  /* 0x0000001917177210 */ /* 0x008fc40007f3e0ff */
[----:B------:R-:W-:-:S03]  /*459e0*/  IADD3 R66, P2, R66, R25, RZ ;  /* 0x0000001942427210 */ /* 0x000fc60007f5e0ff */
[--C-:B------:R-:W-:Y:S01]  /*459f0*/  IMAD.X R43, R43, 0x1, R0.reuse, P1 ;  /* 0x000000012b2b7824 */ /* 0x100fe200008e0600 */
[----:B------:R-:W-:Y:S01]  /*45a00*/  STL [R1+0x7d8], R23 ;  /* 0x0007d81701007387 */ /* 0x000fe20000100800 */
[----:B-1----:R-:W-:Y:S01]  /*45a10*/  MOV R20, R23 ;  /* 0x0000001700147202 */ /* 0x002fe20000000f00 */
[----:B------:R-:W-:Y:S02]  /*45a20*/  IMAD.X R67, R67, 0x1, R0, P2 ;  /* 0x0000000143437824 */ /* 0x000fe400010e0600 */
[----:B------:R1:W-:Y:S01]  /*45a30*/  STL [R1+0x7d4], R43 ;  /* 0x0007d42b01007387 */ /* 0x0003e20000100800 */
[----:B------:R-:W-:-:S03]  /*45a40*/  IMAD.MOV.U32 R21, RZ, RZ, R43 ;  /* 0x000000ffff157224 */ /* 0x000fc600078e002b */
[----:B------:R-:W-:Y:S04]  /*45a50*/  STL [R1+0x7f0], R66 ;  /* 0x0007f04201007387 */ /* 0x000fe80000100800 */
[----:B------:R3:W-:Y:S04]  /*45a60*/  LDGSTS.E [R2+0x20c00], [R20.64], P0 ;  /* 0x20c0000014027fae */ /* 0x0007e80008121848 */
[----:B-1----:R-:W4:Y:S04]  /*45a70*/  LDL.LU R43, [R1+0x864] ;  /* 0x00086400012b7983 */ /* 0x002f280000300800 */
[----:B------:R-:W-:Y:S01]  /*45a80*/  STL [R1+0x7ec], R67 ;  /* 0x0007ec4301007387 */ /* 0x000fe20000100800 */
[----:B--2---:R-:W-:-:S03]  /*45a90*/  IADD3 R22, P1, R22, R25, RZ ;  /* 0x0000001916167210 */ /* 0x004fc60007f3e0ff */
[----:B------:R-:W2:Y:S01]  /*45aa0*/  LDL.LU R23, [R1+0x87c] ;  /* 0x00087c0001177983 */ /* 0x000ea20000300800 */
[----:B---3--:R-:W-:Y:S01]  /*45ab0*/  IMAD.MOV.U32 R20, RZ, RZ, R66 ;  /* 0x000000ffff147224 */ /* 0x008fe200078e0042 */
[----:B------:R-:W-:Y:S01]  /*45ac0*/  IADD3 R27, P2, R27, R25, RZ ;  /* 0x000000191b1b7210 */ /* 0x000fe20007f5e0ff */
        /* <DEDUP_REMOVED lines=8> */
[----:B------:R3:W-:Y:S04]  /*45b50*/  STL [R1+0x820], R27 ;  /* 0x0008201b01007387 */ /* 0x0007e80000100800 */
[----:B------:R3:W-:Y:S04]  /*45b60*/  LDGSTS.E [R2+0x22c00], [R20.64], P0 ;  /* 0x22c0000014027fae */ /* 0x0007e80008121848 */
[----:B-1----:R-:W2:Y:S04]  /*45b70*/  LDL.LU R26, [R1+0x898] ;  /* 0x00089800011a7983 */ /* 0x002ea80000300800 */
[----:B------:R1:W-:Y:S04]  /*45b80*/  STL [R1+0x81c], R64 ;  /* 0x00081c4001007387 */ /* 0x0003e80000100800 */
[----:B------:R-:W2:Y:S01]  /*45b90*/  LDL.LU R22, [R1+0x8b0] ;  /* 0x0008b00001167983 */ /* 0x000ea20000300800 */
[----:B---3--:R-:W-:-:S03]  /*45ba0*/  IMAD.MOV.U32 R20, RZ, RZ, R27 ;  /* 0x000000ffff147224 */ /* 0x008fc600078e001b */
[----:B------:R-:W3:Y:S01]  /*45bb0*/  LDL.LU R27, [R1+0x894] ;  /* 0x00089400011b7983 */ /* 0x000ee20000300800 */
[-C--:B------:R-:W-:Y:S01]  /*45bc0*/  IADD3 R24, P1, R24, R25.reuse, RZ ;  /* 0x0000001918187210 */ /* 0x080fe20007f3e0ff */
[----:B------:R-:W-:Y:S02]  /*45bd0*/  IMAD.MOV.U32 R21, RZ, RZ, R64 ;  /* 0x000000ffff157224 */ /* 0x000fe400078e0040 */
[----:B-1----:R-:W3:Y:S01]  /*45be0*/  LDL.LU R64, [R1+0x8ac] ;  /* 0x0008ac0001407983 */ /* 0x002ee20000300800 */
[----:B------:R-:W-:-:S03]  /*45bf0*/  IADD3 R42, P2, R42, R25, RZ ;  /* 0x000000192a2a7210 */ /* 0x000fc60007f5e0ff */
[----:B------:R1:W-:Y:S04]  /*45c00*/  LDGSTS.E [R2+0x23c00], [R20.64], P0 ;  /* 0x23c0000014027fae */ /* 0x0003e80008121848 */
[----:B------:R1:W-:Y:S02]  /*45c10*/  STL [R1+0x838], R24 ;  /* 0x0008381801007387 */ /* 0x0003e40000100800 */
[----:B-1----:R-:W-:Y:S02]  /*45c20*/  IMAD.MOV.U32 R20, RZ, RZ, R24 ;  /* 0x000000ffff147224 */ /* 0x002fe400078e0018 */
[----:B------:R-:W-:-:S05]  /*45c30*/  IMAD.X R40, R40, 0x1, R0, P1 ;  /* 0x0000000128287824 */ /* 0x000fca00008e0600 */
[----:B------:R1:W-:Y:S01]  /*45c40*/  STL [R1+0x834], R40 ;  /* 0x0008342801007387 */ /* 0x0003e20000100800 */
[----:B------:R-:W-:Y:S01]  /*45c50*/  MOV R21, R40 ;  /* 0x0000002800157202 */ /* 0x000fe20000000f00 */
[----:B------:R-:W-:Y:S02]  /*45c60*/  IMAD.X R65, R65, 0x1, R0, P2 ;  /* 0x0000000141417824 */ /* 0x000fe400010e0600 */
[----:B------:R-:W-:Y:S04]  /*45c70*/  STL [R1+0x850], R42 ;  /* 0x0008502a01007387 */ /* 0x000fe80000100800 */
[----:B------:R-:W3:Y:S04]  /*45c80*/  LDL.LU R24, [R1+0x8c8] ;  /* 0x0008c80001187983 */ /* 0x000ee80000300800 */
[----:B------:R1:W-:Y:S04]  /*45c90*/  STL [R1+0x84c], R65 ;  /* 0x00084c4101007387 */ /* 0x0003e80000100800 */
[----:B------:R1:W-:Y:S04]  /*45ca0*/  LDGSTS.E [R2+0x24c00], [R20.64], P0 ;  /* 0x24c0000014027fae */ /* 0x0003e80008121848 */
[----:B-1----:R-:W3:Y:S01]  /*45cb0*/  LDL.LU R40, [R1+0x8e0] ;  /* 0x0008e00001287983 */ /* 0x002ee20000300800 */
[----:B------:R-:W-:-:S03]  /*45cc0*/  IMAD.MOV.U32 R21, RZ, RZ, R65 ;  /* 0x000000ffff157224 */ /* 0x000fc600078e0041 */
[----:B------:R-:W3:Y:S01]  /*45cd0*/  LDL.LU R65, [R1+0x8c4] ;  /* 0x0008c40001417983 */ /* 0x000ee20000300800 */
        /* <DEDUP_REMOVED lines=36> */
[----:B-1----:R-:W-:Y:S01]  /*45f20*/  MOV R20, R22 ;  /* 0x0000001600147202 */ /* 0x002fe20000000f00 */
[----:B------:R-:W-:-:S02]  /*45f30*/  IMAD.MOV.U32 R21, RZ, RZ, R64 ;  /* 0x000000ffff157224 */ /* 0x000fc400078e0040 */
[----:B------:R-:W3:Y:S01]  /*45f40*/  LDL.LU R64, [R1+0x958] ;  /* 0x0009580001407983 */ /* 0x000ee20000300800 */
[----:B------:R-:W-:-:S03]  /*45f50*/  IADD3 R24, P1, R24, R25, RZ ;  /* 0x0000001918187210 */ /* 0x000fc60007f3e0ff */
[----:B------:R-:W3:Y:S04]  /*45f60*/  LDL.LU R22, [R1+0x970] ;  /* 0x0009700001167983 */ /* 0x000ee80000300800 */
[----:B------:R-:W-:Y:S04]  /*45f70*/  STL [R1+0x8c8], R24 ;  /* 0x0008c81801007387 */ /* 0x000fe80000100800 */
[----:B------:R1:W-:Y:S01]  /*45f80*/  LDGSTS.E [R2+0x29c00], [R20.64], P0 ;  /* 0x29c0000014027fae */ /* 0x0003e20008121848 */
[----:B------:R-:W-:Y:S01]  /*45f90*/  IADD3 R40, P2, R40, R25, RZ ;  /* 0x0000001928287210 */ /* 0x000fe20007f5e0ff */
[----:B------:R-:W-:-:S04]  /*45fa0*/  IMAD.X R65, R65, 0x1, R0, P1 ;  /* 0x0000000141417824 */ /* 0x000fc800008e0600 */
[----:B------:R-:W-:Y:S01]  /*45fb0*/  IMAD.X R42, R42, 0x1, R0, P2 ;  /* 0x000000012a2a7824 */ /* 0x000fe200010e0600 */
[----:B------:R1:W-:Y:S02]  /*45fc0*/  STL [R1+0x8c4], R65 ;  /* 0x0008c44101007387 */ /* 0x0003e40000100800 */
[----:B-1----:R-:W-:Y:S02]  /*45fd0*/  IMAD.MOV.U32 R21, RZ, RZ, R65 ;  /* 0x000000ffff157224 */ /* 0x002fe400078e0041 */
[----:B------:R-:W-:Y:S01]  /*45fe0*/  STL [R1+0x8e0], R40 ;  /* 0x0008e02801007387 */ /* 0x000fe20000100800 */
[----:B------:R-:W-:-:S03]  /*45ff0*/  IMAD.MOV.U32 R20, RZ, RZ, R24 ;  /* 0x000000ffff147224 */ /* 0x000fc600078e0018 */
[----:B------:R-:W3:Y:S04]  /*46000*/  LDL.LU R65, [R1+0x954] ;  /* 0x0009540001417983 */ /* 0x000ee80000300800 */
[----:B------:R1:W-:Y:S04]  /*46010*/  STL [R1+0x8dc], R42 ;  /* 0x0008dc2a01007387 */ /* 0x0003e80000100800 */
[----:B------:R-:W3:Y:S04]  /*46020*/  LDL.LU R24, [R1+0x96c] ;  /* 0x00096c0001187983 */ /* 0x000ee80000300800 */
[----:B------:R1:W-:Y:S02]  /*46030*/  LDGSTS.E [R2+0x2ac00], [R20.64], P0 ;  /* 0x2ac0000014027fae */ /* 0x0003e40008121848 */
[----:B-1----:R-:W-:-:S02]  /*46040*/  IMAD.MOV.U32 R20, RZ, RZ, R40 ;  /* 0x000000ffff147224 */ /* 0x002fc400078e0028 */
[----:B------:R-:W-:Y:S02]  /*46050*/  IMAD.MOV.U32 R21, RZ, RZ, R42 ;  /* 0x000000ffff157224 */ /* 0x000fe400078e002a */
[----:B------:R-:W3:Y:S04]  /*46060*/  LDL.LU R42, [R1+0x988] ;  /* 0x00098800012a7983 */ /* 0x000ee80000300800 */
[----:B------:R-:W3:Y:S04]  /*46070*/  LDL.LU R40, [R1+0x9a0] ;  /* 0x0009a00001287983 */ /* 0x000ee80000300800 */
[----:B------:R1:W-:Y:S01]  /*46080*/  LDGSTS.E [R2+0x2bc00], [R20.64], P0 ;  /* 0x2bc0000014027fae */ /* 0x0003e20008121848 */
[----:B----4-:R-:W-:-:S02]  /*46090*/  IADD3 R41, P1, R41, R25, RZ ;  /* 0x0000001929297210 */ /* 0x010fc40007f3e0ff */
[----:B------:R-:W-:-:S03]  /*460a0*/  IADD3 R66, P2, R66, R25, RZ ;  /* 0x0000001942427210 */ /* 0x000fc60007f5e0ff */
[--C-:B------:R-:W-:Y:S01]  /*460b0*/  IMAD.X R43, R43, 0x1, R0.reuse, P1 ;  /* 0x000000012b2b7824 */ /* 0x100fe200008e0600 */
[----:B------:R-:W-:Y:S01]  /*460c0*/  STL [R1+0x8f8], R41 ;  /* 0x0008f82901007387 */ /* 0x000fe20000100800 */
[----:B------:R-:W-:-:S03]  /*460d0*/  IMAD.X R67, R67, 0x1, R0, P2 ;  /* 0x0000000143437824 */ /* 0x000fc600010e0600 */
[----:B------:R4:W-:Y:S01]  /*460e0*/  STL [R1+0x8f4], R43 ;  /* 0x0008f42b01007387 */ /* 0x0009e20000100800 */
[----:B-1----:R-:W-:Y:S02]  /*460f0*/  IMAD.MOV.U32 R21, RZ, RZ, R43 ;  /* 0x000000ffff157224 */ /* 0x002fe400078e002b */
[----:B------:R-:W-:Y:S01]  /*46100*/  IMAD.MOV.U32 R20, RZ, RZ, R41 ;  /* 0x000000ffff147224 */ /* 0x000fe200078e0029 */
[----:B------:R-:W-:Y:S04]  /*46110*/  STL [R1+0x910], R66 ;  /* 0x0009104201007387 */ /* 0x000fe80000100800 */
[----:B------:R1:W-:Y:S04]  /*46120*/  LDGSTS.E [R2+0x2cc00], [R20.64], P0 ;  /* 0x2cc0000014027fae */ /* 0x0003e80008121848 */
[----:B----4-:R-:W4:Y:S04]  /*46130*/  LDL.LU R43, [R1+0x984] ;  /* 0x00098400012b7983 */ /* 0x010f280000300800 */
[----:B------:R-:W-:Y:S01]  /*46140*/  STL [R1+0x90c], R67 ;  /* 0x00090c4301007387 */ /* 0x000fe20000100800 */
[----:B--2---:R-:W-:-:S03]  /*46150*/  IADD3 R3, P1, R3, R25, RZ ;  /* 0x0000001903037210 */ /* 0x004fc60007f3e0ff */
[----:B------:R-:W2:Y:S01]  /*46160*/  LDL.LU R41, [R1+0x99c] ;  /* 0x00099c0001297983 */ /* 0x000ea20000300800 */
[----:B-1----:R-:W-:Y:S01]  /*46170*/  IMAD.MOV.U32 R20, RZ, RZ, R66 ;  /* 0x000000ffff147224 */ /* 0x002fe200078e0042 */
[----:B------:R-:W-:Y:S02]  /*46180*/  MOV R21, R67 ;  /* 0x0000004300157202 */ /* 0x000fe40000000f00 */
[----:B------:R-:W-:Y:S01]  /*46190*/  IADD3 R23, P2, R23, R25, RZ ;  /* 0x0000001917177210 */ /* 0x000fe20007f5e0ff */
[----:B------:R-:W-:Y:S04]  /*461a0*/  STL [R1+0x928], R3 ;  /* 0x0009280301007387 */ /* 0x000fe80000100800 */
[----:B------:R1:W-:Y:S02]  /*461b0*/  LDGSTS.E [R2+0x2dc00], [R20.64], P0 ;  /* 0x2dc0000014027fae */ /* 0x0003e40008121848 */
[----:B-1----:R-:W-:-:S02]  /*461c0*/  IMAD.MOV.U32 R20, RZ, RZ, R3 ;  /* 0x000000ffff147224 */ /* 0x002fc400078e0003 */
[----:B---3--:R-:W-:-:S04]  /*461d0*/  IMAD.X R26, R26, 0x1, R0, P1 ;  /* 0x000000011a1a7824 */ /* 0x008fc800008e0600 */
        /* <DEDUP_REMOVED lines=19> */
[----:B------:R-:W-:Y:S01]  /*46310*/  STL [R1+0x954], R65 ;  /* 0x0009544101007387 */ /* 0x000fe20000100800 */
[----:B------:R-:W-:-:S03]  /*46320*/  IMAD.X R24, R24, 0x1, R0, P2 ;  /* 0x0000000118187824 */ /* 0x000fc600010e0600 */
[----:B------:R-:W-:Y:S04]  /*46330*/  STL [R1+0x970], R22 ;  /* 0x0009701601007387 */ /* 0x000fe80000100800 */
[----:B------:R1:W-:Y:S04]  /*46340*/  LDGSTS.E [R2+0x30c00], [R20.64], P0 ;  /* 0x30c0000014027fae */ /* 0x0003e80008121848 */
[----:B------:R1:W-:Y:S02]  /*46350*/  STL [R1+0x96c], R24 ;  /* 0x00096c1801007387 */ /* 0x0003e40000100800 */
[----:B-1----:R-:W-:-:S02]  /*46360*/  IMAD.MOV.U32 R21, RZ, RZ, R24 ;  /* 0x000000ffff157224 */ /* 0x002fc400078e0018 */
[----:B------:R-:W-:Y:S01]  /*46370*/  IMAD.MOV.U32 R20, RZ, RZ, R22 ;  /* 0x000000ffff147224 */ /* 0x000fe200078e0016 */
[----:B------:R-:W3:Y:S04]  /*46380*/  LDL.LU R24, [R1+0x9e4] ;  /* 0x0009e40001187983 */ /* 0x000ee80000300800 */
[----:B------:R-:W3:Y:S04]  /*46390*/  LDL.LU R22, [R1+0x9e8] ;  /* 0x0009e80001167983 */ /* 0x000ee80000300800 */
[----:B------:R-:W3:Y:S04]  /*463a0*/  LDL.LU R71, [R1+0x9fc] ;  /* 0x0009fc0001477983 */ /* 0x000ee80000300800 */
[----:B------:R-:W3:Y:S01]  /*463b0*/  LDL.LU R70, [R1+0xa00] ;  /* 0x000a000001467983 */ /* 0x000ee20000300800 */
[----:B------:R-:W-:-:S02]  /*463c0*/  IADD3 R42, P1, R42, R25, RZ ;  /* 0x000000192a2a7210 */ /* 0x000fc40007f3e0ff */
[----:B------:R-:W-:Y:S01]  /*463d0*/  IADD3 R40, P2, R40, R25, RZ ;  /* 0x0000001928287210 */ /* 0x000fe20007f5e0ff */
[----:B------:R1:W-:Y:S04]  /*463e0*/  LDGSTS.E [R2+0x31c00], [R20.64], P0 ;  /* 0x31c0000014027fae */ /* 0x0003e80008121848 */
[----:B------:R2:W-:Y:S01]  /*463f0*/  STL [R1+0x988], R42 ;  /* 0x0009882a01007387 */ /* 0x0005e20000100800 */
[----:B-1----:R-:W-:Y:S01]  /*46400*/  IMAD.MOV.U32 R20, RZ, RZ, R42 ;  /* 0x000000ffff147224 */ /* 0x002fe200078e002a */
[----:B----4-:R-:W-:-:S05]  /*46410*/  IADD3.X R43, R43, R0, RZ, P1, !PT ;  /* 0x000000002b2b7210 */ /* 0x010fca0000ffe4ff */
[----:B------:R1:W-:Y:S01]  /*46420*/  STL [R1+0x984], R43 ;  /* 0x0009842b01007387 */ /* 0x0003e20000100800 */
[----:B--2---:R-:W-:-:S03]  /*46430*/  IMAD.X R41, R41, 0x1, R0, P2 ;  /* 0x0000000129297824 */ /* 0x004fc600010e0600 */
[----:B------:R-:W-:Y:S04]  /*46440*/  STL [R1+0x9a0], R40 ;  /* 0x0009a02801007387 */ /* 0x000fe80000100800 */
[----:B------:R2:W-:Y:S04]  /*46450*/  STL [R1+0x99c], R41 ;  /* 0x00099c2901007387 */ /* 0x0005e80000100800 */
[----:B------:R-:W4:Y:S04]  /*46460*/  LDL.LU R69, [R1+0xa14] ;  /* 0x000a140001457983 */ /* 0x000f280000300800 */
[----:B------:R-:W4:Y:S04]  /*46470*/  LDL.LU R68, [R1+0xa18] ;  /* 0x000a180001447983 */ /* 0x000f280000300800 */
[----:B------:R-:W4:Y:S04]  /*46480*/  LDL.LU R67, [R1+0xa2c] ;  /* 0x000a2c0001437983 */ /* 0x000f280000300800 */
[----:B------:R-:W4:Y:S04]  /*46490*/  LDL.LU R66, [R1+0xa30] ;  /* 0x000a300001427983 */ /* 0x000f280000300800 */
[----:B------:R-:W4:Y:S01]  /*464a0*/  LDL.LU R64, [R1+0xa48] ;  /* 0x000a480001407983 */ /* 0x000f220000300800 */
[----:B------:R-:W-:-:S03]  /*464b0*/  IMAD.MOV.U32 R21, RZ, RZ, R43 ;  /* 0x000000ffff157224 */ /* 0x000fc600078e002b */
[----:B------:R-:W4:Y:S04]  /*464c0*/  LDL.LU R42, [R1+0xa60] ;  /* 0x000a6000012a7983 */ /* 0x000f280000300800 */
[----:B------:R1:W-:Y:S02]  /*464d0*/  LDGSTS.E [R2+0x32c00], [R20.64], P0 ;  /* 0x32c0000014027fae */ /* 0x0003e40008121848 */
[----:B-1----:R-:W-:Y:S02]  /*464e0*/  IMAD.MOV.U32 R20, RZ, RZ, R40 ;  /* 0x000000ffff147224 */ /* 0x002fe400078e0028 */
[----:B------:R-:W-:-:S05]  /*464f0*/  IMAD.MOV.U32 R21, RZ, RZ, R41 ;  /* 0x000000ffff157224 */ /* 0x000fca00078e0029 */
[----:B------:R1:W-:Y:S01]  /*46500*/  LDGSTS.E [R2+0x33c00], [R20.64], P0 ;  /* 0x33c0000014027fae */ /* 0x0003e20008121848 */
[----:B------:R-:W-:-:S05]  /*46510*/  IADD3 R26, P1, R26, R25, RZ ;  /* 0x000000191a1a7210 */ /* 0x000fca0007f3e0ff */
[----:B------:R-:W-:Y:S01]  /*46520*/  STL [R1+0x9b8], R26 ;  /* 0x0009b81a01007387 */ /* 0x000fe20000100800 */
[----:B------:R-:W-:Y:S01]  /*46530*/  IADD3 R3, P2, R3, R25, RZ ;  /* 0x0000001903037210 */ /* 0x000fe20007f5e0ff */
[----:B---3--:R-:W-:-:S04]  /*46540*/  IMAD.X R27, R27, 0x1, R0, P1 ;  /* 0x000000011b1b7824 */ /* 0x008fc800008e0600 */
[----:B------:R-:W-:Y:S01]  /*46550*/  IMAD.X R23, R23, 0x1, R0, P2 ;  /* 0x0000000117177824 */ /* 0x000fe200010e0600 */
[----:B------:R3:W-:Y:S04]  /*46560*/  STL [R1+0x9b4], R27 ;  /* 0x0009b41b01007387 */ /* 0x0007e80000100800 */
[----:B------:R-:W-:Y:S04]  /*46570*/  STL [R1+0x9d0], R3 ;  /* 0x0009d00301007387 */ /* 0x000fe80000100800 */
[----:B------:R-:W4:Y:S04]  /*46580*/  LDL.LU R65, [R1+0xa44] ;  /* 0x000a440001417983 */ /* 0x000f280000300800 */
[----:B------:R1:W-:Y:S04]  /*46590*/  STL [R1+0x9cc], R23 ;  /* 0x0009cc1701007387 */ /* 0x0003e80000100800 */
[----:B------:R-:W4:Y:S04]  /*465a0*/  LDL.LU R43, [R1+0xa5c] ;  /* 0x000a5c00012b7983 */ /* 0x000f280000300800 */
[----:B--2---:R-:W2:Y:S04]  /*465b0*/  LDL.LU R41, [R1+0xa74] ;  /* 0x000a740001297983 */ /* 0x004ea80000300800 */
[----:B------:R-:W2:Y:S01]  /*465c0*/  LDL.LU R40, [R1+0xa78] ;  /* 0x000a780001287983 */ /* 0x000ea20000300800 */
[----:B-1----:R-:W-:-:S02]  /*465d0*/  IMAD.MOV.U32 R20, RZ, RZ, R26 ;  /* 0x000000ffff147224 */ /* 0x002fc400078e001a */
[----:B------:R-:W-:Y:S02]  /*465e0*/  IMAD.MOV.U32 R21, RZ, RZ, R27 ;  /* 0x000000ffff157224 */ /* 0x000fe400078e001b */
[----:B---3--:R-:W3:Y:S04]  /*465f0*/  LDL.LU R27, [R1+0xa8c] ;  /* 0x000a8c00011b7983 */ /* 0x008ee80000300800 */
[----:B------:R-:W3:Y:S04]  /*46600*/  LDL.LU R26, [R1+0xa90] ;  /* 0x000a9000011a7983 */ /* 0x000ee80000300800 */
[----:B------:R1:W-:Y:S02]  /*46610*/  LDGSTS.E [R2+0x34c00], [R20.64], P0 ;  /* 0x34c0000014027fae */ /* 0x0003e40008121848 */
[----:B-1----:R-:W-:-:S02]  /*46620*/  IMAD.MOV.U32 R20, RZ, RZ, R3 ;  /* 0x000000ffff147224 */ /* 0x002fc400078e0003 */
[----:B------:R-:W-:Y:S02]  /*46630*/  IMAD.MOV.U32 R21, RZ, RZ, R23 ;  /* 0x000000ffff157224 */ /* 0x000fe400078e0017 */
[----:B------:R-:W3:Y:S04]  /*46640*/  LDL.LU R23, [R1+0xaa8] ;  /* 0x000aa80001177983 */ /* 0x000ee80000300800 */
[----:B------:R-:W3:Y:S04]  /*46650*/  LDL.LU R3, [R1+0xac0] ;  /* 0x000ac00001037983 */ /* 0x000ee80000300800 */
[----:B------:R1:W-:Y:S01]  /*46660*/  LDGSTS.E [R2+0x35c00], [R20.64], P0 ;  /* 0x35c0000014027fae */ /* 0x0003e20008121848 */
[----:B------:R-:W-:-:S05]  /*46670*/  IADD3 R22, P1, R22, R25, RZ ;  /* 0x0000001916167210 */ /* 0x000fca0007f3e0ff */
[----:B------:R-:W-:Y:S01]  /*46680*/  IMAD.X R24, R24, 0x1, R0, P1 ;  /* 0x0000000118187824 */ /* 0x000fe200008e0600 */
[----:B------:R-:W-:Y:S01]  /*46690*/  IADD3 R70, P2, R70, R25, RZ ;  /* 0x0000001946467210 */ /* 0x000fe20007f5e0ff */
[----:B------:R-:W-:Y:S02]  /*466a0*/  STL [R1+0x9e8], R22 ;  /* 0x0009e81601007387 */ /* 0x000fe40000100800 */
[----:B-1----:R-:W-:Y:S02]  /*466b0*/  IMAD.MOV.U32 R21, RZ, RZ, R24 ;  /* 0x000000ffff157224 */ /* 0x002fe400078e0018 */
[----:B------:R1:W-:Y:S04]  /*466c0*/  STL [R1+0x9e4], R24 ;  /* 0x0009e41801007387 */ /* 0x0003e80000100800 */
[----:B------:R-:W-:Y:S04]  /*466d0*/  STL [R1+0xa00], R70 ;  /* 0x000a004601007387 */ /* 0x000fe80000100800 */
[----:B-1----:R-:W3:Y:S01]  /*466e0*/  LDL.LU R24, [R1+0xaa4] ;  /* 0x000aa40001187983 */ /* 0x002ee20000300800 */
[----:B------:R-:W-:Y:S01]  /*466f0*/  IADD3.X R71, R71, R0, RZ, P2, !PT ;  /* 0x0000000047477210 */ /* 0x000fe200017fe4ff */
[----:B------:R-:W-:-:S04]  /*46700*/  IMAD.MOV.U32 R20, RZ, RZ, R22 ;  /* 0x000000ffff147224 */ /* 0x000fc800078e0016 */
[----:B------:R-:W-:Y:S04]  /*46710*/  STL [R1+0x9fc], R71 ;  /* 0x0009fc4701007387 */ /* 0x000fe80000100800 */
[----:B------:R-:W3:Y:S04]  /*46720*/  LDL.LU R22, [R1+0xabc] ;  /* 0x000abc0001167983 */ /* 0x000ee80000300800 */
[----:B------:R1:W-:Y:S02]  /*46730*/  LDGSTS.E [R2+0x36c00], [R20.64], P0 ;  /* 0x36c0000014027fae */ /* 0x0003e40008121848 */
[----:B-1----:R-:W-:-:S02]  /*46740*/  IMAD.MOV.U32 R20, RZ, RZ, R70 ;  /* 0x000000ffff147224 */ /* 0x002fc400078e0046 */
[----:B------:R-:W-:-:S05]  /*46750*/  IMAD.MOV.U32 R21, RZ, RZ, R71 ;  /* 0x000000ffff157224 */ /* 0x000fca00078e0047 */
[----:B------:R1:W-:Y:S01]  /*46760*/  LDGSTS.E [R2+0x37c00], [R20.64], P0 ;  /* 0x37c0000014027fae */ /* 0x0003e20008121848 */
[----:B------:R-:W-:-:S05]  /*46770*/  IMAD.MOV.U32 R85, RZ, RZ, 0x7f ;  /* 0x0000007fff557424 */ /* 0x000fca00078e00ff */
[----:B------:R-:W-:Y:S01]  /*46780*/  IADD3 R85, R85, c[0x0][0x180], RZ ;  /* 0x0000600055557a10 */ /* 0x000fe20007ffe0ff */
[----:B------:R-:W-:Y:S01]  /*46790*/  UIADD3 UR4, UR4, 0x1, URZ ;  /* 0x0000000104047890 */ /* 0x000fe2000fffe03f */
[----:B------:R-:W-:Y:S01]  /*467a0*/  HMMA.1688.F32.TF32 R176, R240, R174, R176 ;  /* 0x000000aef0b0723c */ /* 0x000fe200000810b0 */
[----:B----4-:R-:W-:-:S05]  /*467b0*/  IADD3 R68, P1, R68, R25, RZ ;  /* 0x0000001944447210 */ /* 0x010fca0007f3e0ff */
[----:B------:R-:W-:Y:S01]  /*467c0*/  IMAD.X R69, R69, 0x1, R0, P1 ;  /* 0x0000000145457824 */ /* 0x000fe200008e0600 */
[-C--:B------:R-:W-:Y:S01]  /*467d0*/  IADD3 R66, P2, R66, R25.reuse, RZ ;  /* 0x0000001942427210 */ /* 0x080fe20007f5e0ff */
[----:B-1----:R-:W-:Y:S02]  /*467e0*/  IMAD.MOV.U32 R20, RZ, RZ, R68 ;  /* 0x000000ffff147224 */ /* 0x002fe400078e0044 */
[----:B------:R-:W-:Y:S01]  /*467f0*/  IMAD.MOV.U32 R21, RZ, RZ, R69 ;  /* 0x000000ffff157224 */ /* 0x000fe200078e0045 */
[----:B------:R-:W-:Y:S01]  /*46800*/  IADD3 R64, P1, R64, R25, RZ ;  /* 0x0000001940407210 */ /* 0x000fe20007f3e0ff */
[----:B------:R-:W-:-:S03]  /*46810*/  IMAD.X R67, R67, 0x1, R0, P2 ;  /* 0x0000000143437824 */ /* 0x000fc600010e0600 */
[----:B------:R1:W-:Y:S01]  /*46820*/  LDGSTS.E [R2+0x38c00], [R20.64], P0 ;  /* 0x38c0000014027fae */ /* 0x0003e20008121848 */
[----:B------:R-:W-:Y:S01]  /*46830*/  IADD3 R42, P2, R42, R25, RZ ;  /* 0x000000192a2a7210 */ /* 0x000fe20007f5e0ff */
[----:B-1----:R-:W-:Y:S02]  /*46840*/  IMAD.MOV.U32 R20, RZ, RZ, R66 ;  /* 0x000000ffff147224 */ /* 0x002fe400078e0042 */
[----:B------:R-:W-:-:S05]  /*46850*/  IMAD.MOV.U32 R21, RZ, RZ, R67 ;  /* 0x000000ffff157224 */ /* 0x000fca00078e0043 */
[----:B------:R1:W-:Y:S02]  /*46860*/  LDGSTS.E [R2+0x39c00], [R20.64], P0 ;  /* 0x39c0000014027fae */ /* 0x0003e40008121848 */
[----:B-1----:R-:W-:Y:S02]  /*46870*/  MOV R20, R64 ;  /* 0x0000004000147202 */ /* 0x002fe40000000f00 */
[----:B------:R-:W-:Y:S04]  /*46880*/  STL [R1+0xa18], R68 ;  /* 0x000a184401007387 */ /* 0x000fe80000100800 */
[----:B------:R-:W-:Y:S04]  /*46890*/  STL [R1+0xa14], R69 ;  /* 0x000a144501007387 */ /* 0x000fe80000100800 */
[----:B------:R-:W-:Y:S04]  /*468a0*/  STL [R1+0xa30], R66 ;  /* 0x000a304201007387 */ /* 0x000fe80000100800 */
[----:B------:R-:W-:Y:S04]  /*468b0*/  STL [R1+0xa2c], R67 ;  /* 0x000a2c4301007387 */ /* 0x000fe80000100800 */
[----:B------:R-:W-:Y:S01]  /*468c0*/  STL [R1+0xa48], R64 ;  /* 0x000a484001007387 */ /* 0x000fe20000100800 */
[----:B------:R-:W-:-:S04]  /*468d0*/  IMAD.X R65, R65, 0x1, R0, P1 ;  /* 0x0000000141417824 */ /* 0x000fc800008e0600 */
[----:B------:R-:W-:Y:S02]  /*468e0*/  IMAD.MOV.U32 R21, RZ, RZ, R65 ;  /* 0x000000ffff157224 */ /* 0x000fe400078e0041 */
[----:B------:R-:W-:-:S03]  /*468f0*/  IMAD.X R43, R43, 0x1, R0, P2 ;  /* 0x000000012b2b7824 */ /* 0x000fc600010e0600 */
[----:B------:R1:W-:Y:S01]  /*46900*/  LDGSTS.E [R2+0x3ac00], [R20.64], P0 ;  /* 0x3ac0000014027fae */ /* 0x0003e20008121848 */
[-C--:B--2---:R-:W-:Y:S01]  /*46910*/  IADD3 R40, P1, R40, R25.reuse, RZ ;  /* 0x0000001928287210 */ /* 0x084fe20007f3e0ff */
[----:B-1----:R-:W-:Y:S02]  /*46920*/  IMAD.MOV.U32 R20, RZ, RZ, R42 ;  /* 0x000000ffff147224 */ /* 0x002fe400078e002a */
[----:B------:R-:W-:Y:S02]  /*46930*/  IMAD.MOV.U32 R21, RZ, RZ, R43 ;  /* 0x000000ffff157224 */ /* 0x000fe400078e002b */
[--C-:B------:R-:W-:Y:S01]  /*46940*/  IMAD.X R41, R41, 0x1, R0.reuse, P1 ;  /* 0x0000000129297824 */ /* 0x100fe200008e0600 */
[----:B---3--:R-:W-:Y:S02]  /*46950*/  IADD3 R26, P2, R26, R25, RZ ;  /* 0x000000191a1a7210 */ /* 0x008fe40007f5e0ff */
[----:B------:R1:W-:Y:S03]  /*46960*/  LDGSTS.E [R2+0x3bc00], [R20.64], P0 ;  /* 0x3bc0000014027fae */ /* 0x0003e60008121848 */
[----:B------:R-:W-:-:S02]  /*46970*/  IMAD.X R27, R27, 0x1, R0, P2 ;  /* 0x000000011b1b7824 */ /* 0x000fc400010e0600 */
[----:B-1----:R-:W-:Y:S02]  /*46980*/  IMAD.MOV.U32 R20, RZ, RZ, R40 ;  /* 0x000000ffff147224 */ /* 0x002fe400078e0028 */
[----:B------:R-:W-:Y:S01]  /*46990*/  IMAD.MOV.U32 R21, RZ, RZ, R41 ;  /* 0x000000ffff157224 */ /* 0x000fe200078e0029 */
[----:B------:R-:W-:-:S04]  /*469a0*/  IADD3 R23, P1, R23, R25, RZ ;  /* 0x0000001917177210 */ /* 0x000fc80007f3e0ff */
[----:B------:R1:W-:Y:S04]  /*469b0*/  LDGSTS.E [R2+0x3cc00], [R20.64], P0 ;  /* 0x3cc0000014027fae */ /* 0x0003e80008121848 */
[----:B------:R-:W-:Y:S01]  /*469c0*/  STL [R1+0xa44], R65 ;  /* 0x000a444101007387 */ /* 0x000fe20000100800 */
[----:B------:R-:W-:-:S03]  /*469d0*/  IADD3 R3, P2, R3, R25, RZ ;  /* 0x0000001903037210 */ /* 0x000fc60007f5e0ff */
[----:B------:R-:W-:Y:S01]  /*469e0*/  STL [R1+0xa60], R42 ;  /* 0x000a602a01007387 */ /* 0x000fe20000100800 */
[----:B-1----:R-:W-:Y:S02]  /*469f0*/  IMAD.MOV.U32 R20, RZ, RZ, R26 ;  /* 0x000000ffff147224 */ /* 0x002fe400078e001a */
[----:B------:R-:W-:Y:S01]  /*46a00*/  IMAD.MOV.U32 R21, RZ, RZ, R27 ;  /* 0x000000ffff157224 */ /* 0x000fe200078e001b */
[----:B------:R-:W-:Y:S04]  /*46a10*/  STL [R1+0xa5c], R43 ;  /* 0x000a5c2b01007387 */ /* 0x000fe80000100800 */
[----:B------:R1:W-:Y:S04]  /*46a20*/  LDGSTS.E [R2+0x3dc00], [R20.64], P0 ;  /* 0x3dc0000014027fae */ /* 0x0003e80008121848 */
[----:B------:R-:W-:Y:S01]  /*46a30*/  STL [R1+0xa78], R40 ;  /* 0x000a782801007387 */ /* 0x000fe20000100800 */
[----:B------:R-:W-:Y:S01]  /*46a40*/  IMAD.X R24, R24, 0x1, R0, P1 ;  /* 0x0000000118187824 */ /* 0x000fe200008e0600 */
[----:B-1----:R-:W-:-:S02]  /*46a50*/  MOV R20, R23 ;  /* 0x0000001700147202 */ /* 0x002fc40000000f00 */
[----:B------:R-:W-:Y:S01]  /*46a60*/  STL [R1+0xa74], R41 ;  /* 0x000a742901007387 */ /* 0x000fe20000100800 */
[----:B------:R-:W-:-:S03]  /*46a70*/  IMAD.MOV.U32 R21, RZ, RZ, R24 ;  /* 0x000000ffff157224 */ /* 0x000fc600078e0018 */
[----:B------:R-:W-:Y:S04]  /*46a80*/  STL [R1+0xa90], R26 ;  /* 0x000a901a01007387 */ /* 0x000fe80000100800 */
[----:B------:R-:W-:Y:S04]  /*46a90*/  STL [R1+0xa8c], R27 ;  /* 0x000a8c1b01007387 */ /* 0x000fe80000100800 */
[----:B------:R-:W-:Y:S04]  /*46aa0*/  STL [R1+0xaa8], R23 ;  /* 0x000aa81701007387 */ /* 0x000fe80000100800 */
[----:B------:R-:W-:Y:S04]  /*46ab0*/  STL [R1+0xaa4], R24 ;  /* 0x000aa41801007387 */ /* 0x000fe80000100800 */
[----:B------:R1:W-:Y:S01]  /*46ac0*/  LDGSTS.E [R2+0x3ec00], [R20.64], P0 ;  /* 0x3ec0000014027fae */ /* 0x0003e20008121848 */
[----:B------:R-:W-:-:S03]  /*46ad0*/  IMAD.X R22, R22, 0x1, R0, P2 ;  /* 0x0000000116167824 */ /* 0x000fc600010e0600 */
[----:B------:R2:W-:Y:S01]  /*46ae0*/  STL [R1+0xac0], R3 ;  /* 0x000ac00301007387 */ /* 0x0005e20000100800 */
[----:B-1----:R-:W-:Y:S01]  /*46af0*/  IMAD.MOV.U32 R20, RZ, RZ, R3 ;  /* 0x000000ffff147224 */ /* 0x002fe200078e0003 */
[----:B--2---:R-:W-:Y:S01]  /*46b00*/  SHF.R.S32.HI R3, RZ, 0x1f, R85 ;  /* 0x0000001fff037819 */ /* 0x004fe20000011455 */
[----:B------:R-:W-:-:S03]  /*46b10*/  IMAD.MOV.U32 R21, RZ, RZ, R22 ;  /* 0x000000ffff157224 */ /* 0x000fc600078e0016 */
[----:B------:R-:W-:Y:S01]  /*46b20*/  LEA.HI R3, R3, R85, RZ, 0x7 ;  /* 0x0000005503037211 */ /* 0x000fe200078f38ff */
[----:B------:R1:W-:Y:S03]  /*46b30*/  STL [R1+0xabc], R22 ;  /* 0x000abc1601007387 */ /* 0x0003e60000100800 */
[----:B------:R-:W-:Y:S01]  /*46b40*/  SHF.R.S32.HI R3, RZ, 0x7, R3 ;  /* 0x00000007ff037819 */ /* 0x000fe20000011403 */
[----:B------:R1:W-:Y:S03]  /*46b50*/  LDGSTS.E [R2+0x3fc00], [R20.64], P0 ;  /* 0x3fc0000014027fae */ /* 0x0003e60008121848 */
[----:B------:R-:W-:Y:S01]  /*46b60*/  ISETP.NE.U32.AND P0, PT, R3, UR4, PT ;  /* 0x0000000403007c0c */ /* 0x000fe2000bf05070 */
[----:B------:R-:W0:Y:S11]  /*46b70*/  LDGDEPBAR ;  /* 0x00000000000079af */ /* 0x000e360000000000 */
[----:B------:R-:W-:Y:S01]  /*46b80*/  @!UPT UIADD3 URZ, URZ, URZ, URZ ;  /* 0x0000003f3f3ff290 */ /* 0x000fe2000fffe03f */
[----:B-1----:R-:W-:Y:S01]  /*46b90*/  @!P0 CALL.REL.NOINC `(.L_x_1) ;  /* 0x0000001000008944 */ /* 0x002fe20003c00000 */
[----:B------:R-:W-:Y:S05]  /*46ba0*/  BRA `(.L_x_2) ;  /* 0xfffdbad000007947 */ /* 0x000fea000383ffff */
.L_x_1:
[----:B------:R-:W2:Y:S01]  /*46bb0*/  LDL.LU R2, [R1+0xe74] ;  /* 0x000e740001027983 */ /* 0x000ea20000300800 */
[----:B------:R-:W-:-:S04]  /*46bc0*/  DEPBAR.LE SB0, 0x0 ;  /* 0x000080000000791a */ /* 0x000fc80000000000 */
[----:B------:R-:W3:Y:S01]  /*46bd0*/  S2R R3, SR_TID.X ;  /* 0x0000000000037919 */ /* 0x000ee20000002100 */
[----:B-----5:R-:W-:Y:S01]  /*46be0*/  IMAD.MOV.U32 R20, RZ, RZ, R249 ;  /* 0x000000ffff147224 */ /* 0x020fe200078e00f9 */
[----:B------:R-:W-:Y:S01]  /*46bf0*/  MOV R21, R89 ;  /* 0x0000005900157202 */ /* 0x000fe20000000f00 */
[----:B------:R-:W-:Y:S02]  /*46c00*/  IMAD.MOV.U32 R22, RZ, RZ, R93 ;  /* 0x000000ffff167224 */ /* 0x000fe400078e005d */
[----:B------:R-:W-:Y:S02]  /*46c10*/  IMAD.MOV.U32 R23, RZ, RZ, R97 ;  /* 0x000000ffff177224 */ /* 0x000fe400078e0061 */
[----:B------:R-:W-:Y:S02]  /*46c20*/  IMAD.MOV.U32 R40, RZ, RZ, R150 ;  /* 0x000000ffff287224 */ /* 0x000fe400078e0096 */
[----:B------:R-:W-:Y:S02]  /*46c30*/  IMAD.MOV.U32 R41, RZ, RZ, R154 ;  /* 0x000000ffff297224 */ /* 0x000fe400078e009a */
[----:B------:R-:W-:-:S02]  /*46c40*/  IMAD.MOV.U32 R42, RZ, RZ, R166 ;  /* 0x000000ffff2a7224 */ /* 0x000fc400078e00a6 */
[----:B------:R-:W-:Y:S01]  /*46c50*/  IMAD.MOV.U32 R43, RZ, RZ, R162 ;  /* 0x000000ffff2b7224 */ /* 0x000fe200078e00a2 */
[----:B------:R-:W-:Y:S01]  /*46c60*/  MOV R162, R167 ;  /* 0x000000a700a27202 */ /* 0x000fe20000000f00 */
[----:B------:R-:W-:Y:S02]  /*46c70*/  IMAD.MOV.U32 R24, RZ, RZ, R248 ;  /* 0x000000ffff187224 */ /* 0x000fe400078e00f8 */
[----:B------:R-:W-:Y:S02]  /*46c80*/  IMAD.MOV.U32 R25, RZ, RZ, R88 ;  /* 0x000000ffff197224 */ /* 0x000fe400078e0058 */
[----:B------:R-:W-:Y:S02]  /*46c90*/  IMAD.MOV.U32 R26, RZ, RZ, R92 ;  /* 0x000000ffff1a7224 */ /* 0x000fe400078e005c */
[----:B------:R-:W-:Y:S02]  /*46ca0*/  IMAD.MOV.U32 R27, RZ, RZ, R96 ;  /* 0x000000ffff1b7224 */ /* 0x000fe400078e0060 */
[----:B------:R-:W-:Y:S01]  /*46cb0*/  IMAD.MOV.U32 R67, RZ, RZ, R28 ;  /* 0x000000ffff437224 */ /* 0x000fe200078e001c */
[----:B------:R-:W-:Y:S01]  /*46cc0*/  MOV R28, R51 ;  /* 0x00000033001c7202 */ /* 0x000fe20000000f00 */
[----:B-1-3--:R-:W-:-:S02]  /*46cd0*/  IMAD.SHL.U32 R0, R3, 0x20, RZ ;  /* 0x0000002003007824 */ /* 0x00afc400078e00ff */
[----:B------:R-:W-:Y:S02]  /*46ce0*/  IMAD.MOV.U32 R66, RZ, RZ, R32 ;  /* 0x000000ffff427224 */ /* 0x000fe400078e0020 */
[----:B------:R-:W-:Y:S02]  /*46cf0*/  IMAD.MOV.U32 R96, RZ, RZ, R251 ;  /* 0x000000ffff607224 */ /* 0x000fe400078e00fb */
[----:B------:R-:W-:Y:S02]  /*46d00*/  IMAD.MOV.U32 R97, RZ, RZ, R91 ;  /* 0x000000ffff617224 */ /* 0x000fe400078e005b */
[----:B------:R-:W-:Y:S02]  /*46d10*/  IMAD.MOV.U32 R64, RZ, RZ, R48 ;  /* 0x000000ffff407224 */ /* 0x000fe400078e0030 */
[----:B------:R-:W-:Y:S02]  /*46d20*/  IMAD.MOV.U32 R65, RZ, RZ, R44 ;  /* 0x000000ffff417224 */ /* 0x000fe400078e002c */
[----:B------:R-:W-:Y:S01]  /*46d30*/  IMAD.MOV.U32 R32, RZ, RZ, R216 ;  /* 0x000000ffff207224 */ /* 0x000fe200078e00d8 */
[----:B------:R-:W-:Y:S01]  /*46d40*/  BAR.SYNC.DEFER_BLOCKING 0x0 ;  /* 0x0000000000007b1d */ /* 0x000fe20000010000 */
[----:B--2---:R-:W-:Y:S01]  /*46d50*/  LOP3.LUT R0, R2, 0x60, R0, 0xf8, !PT ;  /* 0x0000006002007812 */ /* 0x004fe200078ef800 */
[----:B------:R-:W-:-:S05]  /*46d60*/  IMAD.SHL.U32 R2, R3, 0x4, RZ ;  /* 0x0000000403027824 */ /* 0x000fca00078e00ff */
[----:B------:R-:W-:Y:S01]  /*46d70*/  LOP3.LUT R0, R0, 0x70, R2, 0x78, !PT ;  /* 0x0000007000007812 */ /* 0x000fe200078e7802 */
[----:B------:R-:W-:-:S05]  /*46d80*/  IMAD.SHL.U32 R2, R3, 0x1000, RZ ;  /* 0x0000100003027824 */ /* 0x000fca00078e00ff */
[----:B------:R-:W-:-:S05]  /*46d90*/  LOP3.LUT R2, R2, 0x18000, RZ, 0xc0, !PT ;  /* 0x0001800002027812 */ /* 0x000fca00078ec0ff */
[----:B------:R-:W-:-:S05]  /*46da0*/  IMAD.IADD R0, R2, 0x1, R0 ;  /* 0x0000000102007824 */ /* 0x000fca00078e0200 */
[----:B------:R1:W-:Y:S04]  /*46db0*/  STS.128 [R0+0x800], R20 ;  /* 0x0008001400007388 */ /* 0x0003e80000000c00 */
[----:B------:R2:W-:Y:S04]  /*46dc0*/  STS.128 [R0+0x280], R40 ;  /* 0x0002802800007388 */ /* 0x0005e80000000c00 */
[----:B------:R3:W-:Y:S04]  /*46dd0*/  STS.128 [R0], R24 ;  /* 0x0000001800007388 */ /* 0x0007e80000000c00 */
[----:B------:R-:W-:Y:S01]  /*46de0*/  STS.128 [R0+0x300], R64 ;  /* 0x0003004000007388 */ /* 0x000fe20000000c00 */
[----:B-1----:R-:W-:-:S02]  /*46df0*/  IMAD.MOV.U32 R20, RZ, RZ, R250 ;  /* 0x000000ffff147224 */ /* 0x002fc400078e00fa */
[----:B------:R-:W-:Y:S02]  /*46e00*/  IMAD.MOV.U32 R21, RZ, RZ, R90 ;  /* 0x000000ffff157224 */ /* 0x000fe400078e005a */
[----:B------:R-:W-:Y:S02]  /*46e10*/  IMAD.MOV.U32 R22, RZ, RZ, R94 ;  /* 0x000000ffff167224 */ /* 0x000fe400078e005e */
[----:B------:R-:W-:Y:S02]  /*46e20*/  IMAD.MOV.U32 R23, RZ, RZ, R98 ;  /* 0x000000ffff177224 */ /* 0x000fe400078e0062 */
[----:B--2---:R-:W-:Y:S02]  /*46e30*/  IMAD.MOV.U32 R41, RZ, RZ, R5 ;  /* 0x000000ffff297224 */ /* 0x004fe400078e0005 */
[----:B------:R-:W-:Y:S01]  /*46e40*/  IMAD.MOV.U32 R43, RZ, RZ, R169 ;  /* 0x000000ffff2b7224 */ /* 0x000fe200078e00a9 */
[----:B------:R1:W-:Y:S01]  /*46e50*/  STS.128 [R0+0x80], R20 ;  /* 0x0000801400007388 */ /* 0x0003e20000000c00 */
[----:B------:R-:W-:-:S02]  /*46e60*/  IMAD.MOV.U32 R169, RZ, RZ, R7 ;  /* 0x000000ffffa97224 */ /* 0x000fc400078e0007 */
[----:B---3--:R-:W-:Y:S02]  /*46e70*/  IMAD.MOV.U32 R24, RZ, RZ, R118 ;  /* 0x000000ffff187224 */ /* 0x008fe400078e0076 */
[----:B------:R-:W-:Y:S02]  /*46e80*/  IMAD.MOV.U32 R25, RZ, RZ, R122 ;  /* 0x000000ffff197224 */ /* 0x000fe400078e007a */
[----:B------:R-:W-:Y:S02]  /*46e90*/  IMAD.MOV.U32 R26, RZ, RZ, R126 ;  /* 0x000000ffff1a7224 */ /* 0x000fe400078e007e */
[----:B------:R-:W-:Y:S02]  /*46ea0*/  IMAD.MOV.U32 R27, RZ, RZ, R130 ;  /* 0x000000ffff1b7224 */ /* 0x000fe400078e0082 */
[----:B------:R-:W-:Y:S02]  /*46eb0*/  IMAD.MOV.U32 R98, RZ, RZ, R95 ;  /* 0x000000ffff627224 */ /* 0x000fe400078e005f */
[----:B------:R-:W-:Y:S01]  /*46ec0*/  IMAD.MOV.U32 R130, RZ, RZ, R127 ;  /* 0x000000ffff827224 */ /* 0x000fe200078e007f */
[----:B------:R2:W-:Y:S01]  /*46ed0*/  STS.128 [R0+0x180], R24 ;  /* 0x0001801800007388 */ /* 0x0005e20000000c00 */
[----:B------:R-:W-:Y:S01]  /*46ee0*/  IMAD.MOV.U32 R40, RZ, RZ, R217 ;  /* 0x000000ffff287224 */ /* 0x000fe200078e00d9 */
[----:B-1----:R-:W-:Y:S01]  /*46ef0*/  MOV R23, R128 ;  /* 0x0000008000177202 */ /* 0x002fe20000000f00 */
[----:B------:R-:W-:Y:S01]  /*46f00*/  IMAD.MOV.U32 R20, RZ, RZ, R116 ;  /* 0x000000ffff147224 */ /* 0x000fe200078e0074 */
[----:B------:R-:W-:Y:S01]  /*46f10*/  STS.128 [R0+0x880], R96 ;  /* 0x0008806000007388 */ /* 0x000fe20000000c00 */
[----:B------:R-:W-:-:S02]  /*46f20*/  IMAD.MOV.U32 R21, RZ, RZ, R120 ;  /* 0x000000ffff157224 */ /* 0x000fc400078e0078 */
[----:B------:R-:W-:Y:S02]  /*46f30*/  IMAD.MOV.U32 R22, RZ, RZ, R124 ;  /* 0x000000ffff167224 */ /* 0x000fe400078e007c */
[----:B------:R-:W-:Y:S02]  /*46f40*/  IMAD.MOV.U32 R128, RZ, RZ, R119 ;  /* 0x000000ffff807224 */ /* 0x000fe400078e0077 */
[----:B------:R-:W-:Y:S01]  /*46f50*/  IMAD.MOV.U32 R42, RZ, RZ, R221 ;  /* 0x000000ffff2a7224 */ /* 0x000fe200078e00dd */
[----:B------:R1:W-:Y:S01]  /*46f60*/  STS.128 [R0+0x100], R20 ;  /* 0x0001001400007388 */ /* 0x0003e20000000c00 */
[----:B--2---:R-:W-:-:S03]  /*46f70*/  IMAD.MOV.U32 R24, RZ, RZ, R149 ;  /* 0x000000ffff187224 */ /* 0x004fc600078e0095 */
[----:B------:R-:W-:Y:S01]  /*46f80*/  STS.128 [R0+0xc00], R40 ;  /* 0x000c002800007388 */ /* 0x000fe20000000c00 */
[----:B------:R-:W-:Y:S02]  /*46f90*/  IMAD.MOV.U32 R25, RZ, RZ, R153 ;  /* 0x000000ffff197224 */ /* 0x000fe400078e0099 */
[----:B------:R-:W-:Y:S02]  /*46fa0*/  IMAD.MOV.U32 R26, RZ, RZ, R165 ;  /* 0x000000ffff1a7224 */ /* 0x000fe400078e00a5 */
[----:B------:R-:W-:Y:S02]  /*46fb0*/  IMAD.MOV.U32 R27, RZ, RZ, R161 ;  /* 0x000000ffff1b7224 */ /* 0x000fe400078e00a1 */
[----:B------:R-:W-:-:S03]  /*46fc0*/  IMAD.MOV.U32 R161, RZ, RZ, R155 ;  /* 0x000000ffffa17224 */ /* 0x000fc600078e009b */
[----:B------:R2:W-:Y:S01]  /*46fd0*/  STS.128 [R0+0xa00], R24 ;  /* 0x000a001800007388 */ /* 0x0005e20000000c00 */
[----:B-1----:R-:W-:Y:S02]  /*46fe0*/  IMAD.MOV.U32 R20, RZ, RZ, R117 ;  /* 0x000000ffff147224 */ /* 0x002fe400078e0075 */
[----:B------:R-:W-:Y:S02]  /*46ff0*/  IMAD.MOV.U32 R21, RZ, RZ, R121 ;  /* 0x000000ffff157224 */ /* 0x000fe400078e0079 */
[----:B------:R-:W-:Y:S02]  /*47000*/  IMAD.MOV.U32 R22, RZ, RZ, R125 ;  /* 0x000000ffff167224 */ /* 0x000fe400078e007d */
[----:B------:R-:W-:Y:S02]  /*47010*/  IMAD.MOV.U32 R23, RZ, RZ, R129 ;  /* 0x000000ffff177224 */ /* 0x000fe400078e0081 */
[----:B------:R-:W-:-:S03]  /*47020*/  IMAD.MOV.U32 R129, RZ, RZ, R123 ;  /* 0x000000ffff817224 */ /* 0x000fc600078e007b */
[----:B------:R1:W-:Y:S01]  /*47030*/  STS.128 [R0+0x900], R20 ;  /* 0x0009001400007388 */ /* 0x0003e20000000c00 */
[----:B--2---:R-:W-:-:S03]  /*47040*/  IMAD.MOV.U32 R24, RZ, RZ, R50 ;  /* 0x000000ffff187224 */ /* 0x004fc600078e0032 */
[----:B------:R-:W-:Y:S01]  /*47050*/  STS.128 [R0+0x980], R128 ;  /* 0x0009808000007388 */ /* 0x000fe20000000c00 */
[----:B------:R-:W-:Y:S02]  /*47060*/  IMAD.MOV.U32 R25, RZ, RZ, R46 ;  /* 0x000000ffff197224 */ /* 0x000fe400078e002e */
[----:B------:R-:W-:Y:S02]  /*47070*/  IMAD.MOV.U32 R26, RZ, RZ, R34 ;  /* 0x000000ffff1a7224 */ /* 0x000fe400078e0022 */
[----:B------:R-:W-:Y:S02]  /*47080*/  IMAD.MOV.U32 R27, RZ, RZ, R30 ;  /* 0x000000ffff1b7224 */ /* 0x000fe400078e001e */
[----:B------:R-:W-:Y:S02]  /*47090*/  IMAD.MOV.U32 R30, RZ, RZ, R35 ;  /* 0x000000ffff1e7224 */ /* 0x000fe400078e0023 */
[----:B------:R-:W-:Y:S01]  /*470a0*/  IMAD.MOV.U32 R35, RZ, RZ, R168 ;  /* 0x000000ffff237224 */ /* 0x000fe200078e00a8 */
[----:B------:R-:W-:Y:S01]  /*470b0*/  STS.128 [R0+0x380], R24 ;  /* 0x0003801800007388 */ /* 0x000fe20000000c00 */
[----:B-1----:R-:W-:Y:S01]  /*470c0*/  IMAD.MOV.U32 R20, RZ, RZ, R148 ;  /* 0x000000ffff147224 */ /* 0x002fe200078e0094 */
[----:B------:R-:W-:Y:S01]  /*470d0*/  MOV R21, R152 ;  /* 0x0000009800157202 */ /* 0x000fe20000000f00 */
[----:B------:R-:W-:-:S02]  /*470e0*/  IMAD.MOV.U32 R22, RZ, RZ, R164 ;  /* 0x000000ffff167224 */ /* 0x000fc400078e00a4 */
[----:B------:R-:W-:Y:S02]  /*470f0*/  IMAD.MOV.U32 R23, RZ, RZ, R160 ;  /* 0x000000ffff177224 */ /* 0x000fe400078e00a0 */
[----:B------:R-:W-:Y:S02]  /*47100*/  IMAD.MOV.U32 R160, RZ, RZ, R151 ;  /* 0x000000ffffa07224 */ /* 0x000fe400078e0097 */
[----:B------:R-:W-:Y:S01]  /*47110*/  IMAD.MOV.U32 R34, RZ, RZ, R220 ;  /* 0x000000ffff227224 */ /* 0x000fe200078e00dc */
[----:B------:R1:W-:Y:S01]  /*47120*/  STS.128 [R0+0x200], R20 ;  /* 0x0002001400007388 */ /* 0x0003e20000000c00 */
[----:B------:R-:W-:-:S03]  /*47130*/  IMAD.MOV.U32 R168, RZ, RZ, R219 ;  /* 0x000000ffffa87224 */ /* 0x000fc600078e00db */
[----:B------:R-:W-:Y:S01]  /*47140*/  STS.128 [R0+0xa80], R160 ;  /* 0x000a80a000007388 */ /* 0x000fe20000000c00 */
[----:B-1----:R-:W-:Y:S02]  /*47150*/  IMAD.MOV.U32 R20, RZ, RZ, R49 ;  /* 0x000000ffff147224 */ /* 0x002fe400078e0031 */
[----:B------:R-:W-:Y:S02]  /*47160*/  IMAD.MOV.U32 R21, RZ, RZ, R45 ;  /* 0x000000ffff157224 */ /* 0x000fe400078e002d */
[----:B------:R-:W-:Y:S02]  /*47170*/  IMAD.MOV.U32 R22, RZ, RZ, R33 ;  /* 0x000000ffff167224 */ /* 0x000fe400078e0021 */
[----:B------:R-:W-:Y:S02]  /*47180*/  IMAD.MOV.U32 R23, RZ, RZ, R29 ;  /* 0x000000ffff177224 */ /* 0x000fe400078e001d */
[----:B------:R-:W-:Y:S02]  /*47190*/  IMAD.MOV.U32 R33, RZ, RZ, R4 ;  /* 0x000000ffff217224 */ /* 0x000fe400078e0004 */
[----:B------:R-:W2:Y:S01]  /*471a0*/  LDL.LU R4, [R1+0x1d0] ;  /* 0x0001d00001047983 */ /* 0x000ea20000300800 */
[----:B------:R-:W-:-:S03]  /*471b0*/  IMAD.MOV.U32 R29, RZ, RZ, R47 ;  /* 0x000000ffff1d7224 */ /* 0x000fc600078e002f */
[----:B------:R1:W-:Y:S04]  /*471c0*/  STS.128 [R0+0xb00], R20 ;  /* 0x000b001400007388 */ /* 0x0003e80000000c00 */
[----:B------:R-:W2:Y:S04]  /*471d0*/  LDL.LU R5, [R1+0x1c0] ;  /* 0x0001c00001057983 */ /* 0x000ea80000300800 */
[----:B------:R3:W-:Y:S04]  /*471e0*/  STS.128 [R0+0xb80], R28 ;  /* 0x000b801c00007388 */ /* 0x0007e80000000c00 */
[----:B------:R-:W-:Y:S01]  /*471f0*/  STS.128 [R0+0x400], R32 ;  /* 0x0004002000007388 */ /* 0x000fe20000000c00 */
[----:B-1----:R-:W-:Y:S01]  /*47200*/  IMAD.MOV.U32 R21, RZ, RZ, R6 ;  /* 0x000000ffff157224 */ /* 0x002fe200078e0006 */
[----:B------:R-:W-:-:S02]  /*47210*/  MOV R22, R222 ;  /* 0x000000de00167202 */ /* 0x000fc40000000f00 */
[----:B------:R-:W2:Y:S01]  /*47220*/  LDL.LU R6, [R1+0x1b0] ;  /* 0x0001b00001067983 */ /* 0x000ea20000300800 */
[----:B------:R-:W-:Y:S02]  /*47230*/  IMAD.MOV.U32 R20, RZ, RZ, R218 ;  /* 0x000000ffff147224 */ /* 0x000fe400078e00da */
[----:B------:R-:W-:Y:S01]  /*47240*/  IMAD.MOV.U32 R23, RZ, RZ, R170 ;  /* 0x000000ffff177224 */ /* 0x000fe200078e00aa */
[----:B------:R-:W2:Y:S01]  /*47250*/  LDL.LU R7, [R1+0x110] ;  /* 0x0001100001077983 */ /* 0x000ea20000300800 */
[----:B------:R-:W-:-:S03]  /*47260*/  IMAD.MOV.U32 R170, RZ, RZ, R223 ;  /* 0x000000ffffaa7224 */ /* 0x000fc600078e00df */
[----:B------:R-:W4:Y:S04]  /*47270*/  LDL.LU R24, [R1+0x1d4] ;  /* 0x0001d40001187983 */ /* 0x000f280000300800 */
[----:B------:R-:W4:Y:S04]  /*47280*/  LDL.LU R25, [R1+0x1c4] ;  /* 0x0001c40001197983 */ /* 0x000f280000300800 */
[----:B------:R-:W4:Y:S04]  /*47290*/  LDL.LU R26, [R1+0x1b4] ;  /* 0x0001b400011a7983 */ /* 0x000f280000300800 */
[----:B------:R-:W4:Y:S04]  /*472a0*/  LDL.LU R27, [R1+0x114] ;  /* 0x00011400011b7983 */ /* 0x000f280000300800 */
[----:B---3--:R-:W3:Y:S04]  /*472b0*/  LDL.LU R28, [R1+0x1d8] ;  /* 0x0001d800011c7983 */ /* 0x008ee80000300800 */
[----:B------:R-:W3:Y:S04]  /*472c0*/  LDL.LU R29, [R1+0x1c8] ;  /* 0x0001c800011d7983 */ /* 0x000ee80000300800 */
[----:B------:R-:W3:Y:S04]  /*472d0*/  LDL.LU R30, [R1+0x1b8] ;  /* 0x0001b800011e7983 */ /* 0x000ee80000300800 */
[----:B------:R-:W3:Y:S04]  /*472e0*/  LDL.LU R31, [R1+0x118] ;  /* 0x00011800011f7983 */ /* 0x000ee80000300800 */
[----:B--2---:R1:W-:Y:S04]  /*472f0*/  STS.128 [R0+0x500], R4 ;  /* 0x0005000400007388 */ /* 0x0043e80000000c00 */
[----:B-1----:R-:W2:Y:S04]  /*47300*/  LDL.LU R4, [R1+0x1dc] ;  /* 0x0001dc0001047983 */ /* 0x002ea80000300800 */
[----:B------:R-:W2:Y:S04]  /*47310*/  LDL.LU R5, [R1+0x1cc] ;  /* 0x0001cc0001057983 */ /* 0x000ea80000300800 */
[----:B------:R-:W2:Y:S04]  /*47320*/  LDL.LU R6, [R1+0x1bc] ;  /* 0x0001bc0001067983 */ /* 0x000ea80000300800 */
[----:B------:R-:W2:Y:S04]  /*47330*/  LDL.LU R7, [R1+0x11c] ;  /* 0x00011c0001077983 */ /* 0x000ea80000300800 */
[----:B------:R1:W-:Y:S04]  /*47340*/  STS.128 [R0+0x480], R20 ;  /* 0x0004801400007388 */ /* 0x0003e80000000c00 */
[----:B----4-:R4:W-:Y:S04]  /*47350*/  STS.128 [R0+0xd00], R24 ;  /* 0x000d001800007388 */ /* 0x0109e80000000c00 */
[----:B---3--:R3:W-:Y:S01]  /*47360*/  STS.128 [R0+0x580], R28 ;  /* 0x0005801c00007388 */ /* 0x0087e20000000c00 */
[----:B-1----:R-:W-:-:S02]  /*47370*/  IMAD.MOV.U32 R20, RZ, RZ, R196 ;  /* 0x000000ffff147224 */ /* 0x002fc400078e00c4 */
[----:B------:R-:W-:Y:S02]  /*47380*/  IMAD.MOV.U32 R21, RZ, RZ, R228 ;  /* 0x000000ffff157224 */ /* 0x000fe400078e00e4 */
[----:B------:R-:W-:Y:S02]  /*47390*/  IMAD.MOV.U32 R22, RZ, RZ, R204 ;  /* 0x000000ffff167224 */ /* 0x000fe400078e00cc */
[----:B------:R-:W-:Y:S02]  /*473a0*/  IMAD.MOV.U32 R23, RZ, RZ, R232 ;  /* 0x000000ffff177224 */ /* 0x000fe400078e00e8 */
[----:B----4-:R-:W-:Y:S02]  /*473b0*/  IMAD.MOV.U32 R24, RZ, RZ, R197 ;  /* 0x000000ffff187224 */ /* 0x010fe400078e00c5 */
[----:B------:R-:W-:Y:S01]  /*473c0*/  IMAD.MOV.U32 R25, RZ, RZ, R229 ;  /* 0x000000ffff197224 */ /* 0x000fe200078e00e5 */
[----:B------:R-:W-:Y:S01]  /*473d0*/  STS.128 [R0+0x600], R20 ;  /* 0x0006001400007388 */ /* 0x000fe20000000c00 */
[----:B------:R-:W-:-:S02]  /*473e0*/  IMAD.MOV.U32 R26, RZ, RZ, R205 ;  /* 0x000000ffff1a7224 */ /* 0x000fc400078e00cd */
[----:B------:R-:W-:Y:S01]  /*473f0*/  IMAD.MOV.U32 R27, RZ, RZ, R233 ;  /* 0x000000ffff1b7224 */ /* 0x000fe200078e00e9 */
[----:B---3--:R-:W-:Y:S01]  /*47400*/  MOV R28, R198 ;  /* 0x000000c6001c7202 */ /* 0x008fe20000000f00 */
[----:B------:R-:W-:Y:S02]  /*47410*/  IMAD.MOV.U32 R29, RZ, RZ, R230 ;  /* 0x000000ffff1d7224 */ /* 0x000fe400078e00e6 */
[----:B------:R-:W-:Y:S02]  /*47420*/  IMAD.MOV.U32 R30, RZ, RZ, R206 ;  /* 0x000000ffff1e7224 */ /* 0x000fe400078e00ce */
[----:B------:R-:W-:Y:S01]  /*47430*/  IMAD.MOV.U32 R31, RZ, RZ, R234 ;  /* 0x000000ffff1f7224 */ /* 0x000fe200078e00ea */
[----:B------:R-:W-:Y:S04]  /*47440*/  STS.128 [R0+0xe00], R24 ;  /* 0x000e001800007388 */ /* 0x000fe80000000c00 */
[----:B------:R-:W-:Y:S04]  /*47450*/  STS.128 [R0+0x680], R28 ;  /* 0x0006801c00007388 */ /* 0x000fe80000000c00 */
[----:B--2---:R1:W-:Y:S04]  /*47460*/  STS.128 [R0+0xd80], R4 ;  /* 0x000d800400007388 */ /* 0x0043e80000000c00 */
[----:B-1----:R-:W2:Y:S04]  /*47470*/  LDL.LU R4, [R1+0x50] ;  /* 0x0000500001047983 */ /* 0x002ea80000300800 */
        /* <DEDUP_REMOVED lines=17> */
[----:B------:R-:W-:Y:S01]  /*47590*/  STS.128 [R0+0xc80], R168 ;  /* 0x000c80a800007388 */ /* 0x000fe20000000c00 */
[----:B------:R-:W-:Y:S02]  /*475a0*/  IMAD.MOV.U32 R234, RZ, RZ, R207 ;  /* 0x000000ffffea7224 */ /* 0x000fe400078e00cf */
[----:B------:R-:W-:Y:S01]  /*475b0*/  IMAD R2, R3, 0x400, R3 ;  /* 0x0000040003027824 */ /* 0x000fe200078e0203 */
[----:B------:R-:W4:Y:S04]  /*475c0*/  LDL.LU R246, [R1+0x10a8] ;  /* 0x0010a80001f67983 */ /* 0x000f280000300800 */
[----:B------:R-:W-:Y:S01]  /*475d0*/  STS.128 [R0+0xe80], R232 ;  /* 0x000e80e800007388 */ /* 0x000fe20000000c00 */
[----:B------:R-:W-:-:S02]  /*475e0*/  IMAD.SHL.U32 R2, R2, 0x10, RZ ;  /* 0x0000001002027824 */ /* 0x000fc400078e00ff */
[----:B------:R-:W-:Y:S01]  /*475f0*/  IMAD.MOV.U32 R198, RZ, RZ, R108 ;  /* 0x000000ffffc67224 */ /* 0x000fe200078e006c */
[----:B------:R-:W4:Y:S02]  /*47600*/  LDL.LU R245, [R1+0xf34] ;  /* 0x000f340001f57983 */ /* 0x000f240000300800 */
[----:B------:R-:W-:-:S04]  /*47610*/  LOP3.LUT R2, R2, 0x18ff0, RZ, 0xc0, !PT ;  /* 0x00018ff002027812 */ /* 0x000fc800078ec0ff */
[C---:B------:R-:W-:Y:S02]  /*47620*/  LOP3.LUT R244, R2.reuse, 0x20, RZ, 0x3c, !PT ;  /* 0x0000002002f47812 */ /* 0x040fe400078e3cff */
[C---:B------:R-:W-:Y:S02]  /*47630*/  LOP3.LUT R108, R2.reuse, 0x40, RZ, 0x3c, !PT ;  /* 0x00000040026c7812 */ /* 0x040fe400078e3cff */
[----:B------:R-:W-:Y:S01]  /*47640*/  LOP3.LUT R3, R2, 0x60, RZ, 0x3c, !PT ;  /* 0x0000006002037812 */ /* 0x000fe200078e3cff */
[----:B------:R-:W-:Y:S02]  /*47650*/  IMAD.MOV.U32 R196, RZ, RZ, R100 ;  /* 0x000000ffffc47224 */ /* 0x000fe400078e0064 */
[----:B------:R-:W-:Y:S02]  /*47660*/  IMAD.MOV.U32 R197, RZ, RZ, R104 ;  /* 0x000000ffffc57224 */ /* 0x000fe400078e0068 */
[----:B------:R-:W-:Y:S02]  /*47670*/  IMAD.MOV.U32 R199, RZ, RZ, R112 ;  /* 0x000000ffffc77224 */ /* 0x000fe400078e0070 */
[----:B------:R-:W-:Y:S01]  /*47680*/  IMAD.MOV.U32 R204, RZ, RZ, R102 ;  /* 0x000000ffffcc7224 */ /* 0x000fe200078e0066 */
[----:B------:R-:W-:Y:S01]  /*47690*/  MOV R102, R140 ;  /* 0x0000008c00667202 */ /* 0x000fe20000000f00 */
[----:B------:R-:W-:-:S02]  /*476a0*/  IMAD.MOV.U32 R112, RZ, RZ, R103 ;  /* 0x000000ffff707224 */ /* 0x000fc400078e0067 */
[----:B------:R-:W-:Y:S02]  /*476b0*/  IMAD.MOV.U32 R100, RZ, RZ, R132 ;  /* 0x000000ffff647224 */ /* 0x000fe400078e0084 */
[----:B------:R-:W-:Y:S02]  /*476c0*/  IMAD.MOV.U32 R103, RZ, RZ, R144 ;  /* 0x000000ffff677224 */ /* 0x000fe400078e0090 */
[----:B------:R-:W-:Y:S02]  /*476d0*/  IMAD.MOV.U32 R205, RZ, RZ, R106 ;  /* 0x000000ffffcd7224 */ /* 0x000fe400078e006a */
[----:B------:R-:W-:Y:S02]  /*476e0*/  IMAD.MOV.U32 R104, RZ, RZ, R134 ;  /* 0x000000ffff687224 */ /* 0x000fe400078e0086 */
[----:B------:R-:W-:Y:S01]  /*476f0*/  IMAD.MOV.U32 R106, RZ, RZ, R142 ;  /* 0x000000ffff6a7224 */ /* 0x000fe200078e008e */
[----:B--2---:R-:W-:Y:S04]  /*47700*/  STS.128 [R0+0x700], R4 ;  /* 0x0007000400007388 */ /* 0x004fe80000000c00 */
[----:B---3--:R-:W-:Y:S04]  /*47710*/  STS.128 [R0+0xf00], R20 ;  /* 0x000f001400007388 */ /* 0x008fe80000000c00 */
[----:B----4-:R-:W-:Y:S04]  /*47720*/  STS.128 [R0+0x780], R24 ;  /* 0x0007801800007388 */ /* 0x010fe80000000c00 */
[----:B------:R-:W-:Y:S04]  /*47730*/  STS.128 [R0+0xf80], R28 ;  /* 0x000f801c00007388 */ /* 0x000fe80000000c00 */
[----:B------:R-:W-:Y:S06]  /*47740*/  BAR.SYNC.DEFER_BLOCKING 0x0 ;  /* 0x0000000000007b1d */ /* 0x000fec0000010000 */
[----:B------:R-:W1:Y:S04]  /*47750*/  LDS.128 R240, [R2] ;  /* 0x0000000002f07984 */ /* 0x000e680000000c00 */
[----:B------:R-:W-:Y:S04]  /*47760*/  LDS.128 R232, [R2+0x1000] ;  /* 0x0010000002e87984 */ /* 0x000fe80000000c00 */
[----:B------:R-:W-:Y:S04]  /*47770*/  LDS.128 R228, [R2+0x2000] ;  /* 0x0020000002e47984 */ /* 0x000fe80000000c00 */
[----:B------:R-:W-:Y:S04]  /*47780*/  LDS.128 R220, [R2+0x3000] ;  /* 0x0030000002dc7984 */ /* 0x000fe80000000c00 */
[----:B------:R-:W-:Y:S04]  /*47790*/  LDS.128 R216, [R2+0x4000] ;  /* 0x0040000002d87984 */ /* 0x000fe80000000c00 */
[----:B------:R-:W-:Y:S04]  /*477a0*/  LDS.128 R80, [R2+0x5000] ;  /* 0x0050000002507984 */ /* 0x000fe80000000c00 */
[----:B------:R-:W-:Y:S04]  /*477b0*/  LDS.128 R64, [R2+0x6000] ;  /* 0x0060000002407984 */ /* 0x000fe80000000c00 */
[----:B------:R-:W-:Y:S04]  /*477c0*/  LDS.128 R32, [R2+0x7000] ;  /* 0x0070000002207984 */ /* 0x000fe80000000c00 */
[----:B------:R-:W2:Y:S04]  /*477d0*/  LDS.128 R172, [R244] ;  /* 0x00000000f4ac7984 */ /* 0x000ea80000000c00 */
[----:B------:R-:W-:Y:S04]  /*477e0*/  LDS.128 R160, [R244+0x1000] ;  /* 0x00100000f4a07984 */ /* 0x000fe80000000c00 */
[----:B------:R-:W-:Y:S04]  /*477f0*/  LDS.128 R128, [R244+0x2000] ;  /* 0x00200000f4807984 */ /* 0x000fe80000000c00 */
[----:B------:R-:W-:Y:S04]  /*47800*/  LDS.128 R116, [R244+0x3000] ;  /* 0x00300000f4747984 */ /* 0x000fe80000000c00 */
[----:B------:R-:W-:Y:S04]  /*47810*/  LDS.128 R88, [R244+0x4000] ;  /* 0x00400000f4587984 */ /* 0x000fe80000000c00 */
[----:B------:R-:W-:Y:S04]  /*47820*/  LDS.128 R72, [R244+0x5000] ;  /* 0x00500000f4487984 */ /* 0x000fe80000000c00 */
[----:B------:R-:W-:Y:S04]  /*47830*/  LDS.128 R44, [R244+0x6000] ;  /* 0x00600000f42c7984 */ /* 0x000fe80000000c00 */
[----:B------:R-:W-:Y:S04]  /*47840*/  LDS.128 R24, [R244+0x7000] ;  /* 0x00700000f4187984 */ /* 0x000fe80000000c00 */
[----:B------:R-:W3:Y:S04]  /*47850*/  LDS.128 R164, [R108] ;  /* 0x000000006ca47984 */ /* 0x000ee80000000c00 */
[----:B------:R-:W-:Y:S04]  /*47860*/  LDS.128 R148, [R108+0x1000] ;  /* 0x001000006c947984 */ /* 0x000fe80000000c00 */
[----:B------:R-:W-:Y:S04]  /*47870*/  LDS.128 R120, [R108+0x2000] ;  /* 0x002000006c787984 */ /* 0x000fe80000000c00 */
[----:B------:R-:W-:Y:S04]  /*47880*/  LDS.128 R92, [R108+0x3000] ;  /* 0x003000006c5c7984 */ /* 0x000fe80000000c00 */
[----:B------:R-:W-:Y:S04]  /*47890*/  LDS.128 R76, [R108+0x4000] ;  /* 0x004000006c4c7984 */ /* 0x000fe80000000c00 */
[----:B------:R-:W-:Y:S04]  /*478a0*/  LDS.128 R48, [R108+0x5000] ;  /* 0x005000006c307984 */ /* 0x000fe80000000c00 */
[----:B------:R-:W-:Y:S04]  /*478b0*/  LDS.128 R28, [R108+0x6000] ;  /* 0x006000006c1c7984 */ /* 0x000fe80000000c00 */
[----:B------:R-:W-:Y:S04]  /*478c0*/  LDS.128 R4, [R108+0x7000] ;  /* 0x007000006c047984 */ /* 0x000fe80000000c00 */
[----:B------:R-:W4:Y:S04]  /*478d0*/  LDS.128 R168, [R3] ;  /* 0x0000000003a87984 */ /* 0x000f280000000c00 */
[----:B------:R-:W1:Y:S04]  /*478e0*/  LDS.128 R152, [R3+0x1000] ;  /* 0x0010000003987984 */ /* 0x000e680000000c00 */
[----:B------:R-:W1:Y:S04]  /*478f0*/  LDS.128 R124, [R3+0x2000] ;  /* 0x00200000037c7984 */ /* 0x000e680000000c00 */
[----:B------:R-:W1:Y:S04]  /*47900*/  LDS.128 R96, [R3+0x3000] ;  /* 0x0030000003607984 */ /* 0x000e680000000c00 */
[----:B------:R-:W1:Y:S04]  /*47910*/  LDS.128 R84, [R3+0x4000] ;  /* 0x0040000003547984 */ /* 0x000e680000000c00 */
[----:B------:R-:W1:Y:S04]  /*47920*/  LDS.128 R68, [R3+0x5000] ;  /* 0x0050000003447984 */ /* 0x000e680000000c00 */
[----:B------:R-:W1:Y:S04]  /*47930*/  LDS.128 R40, [R3+0x6000] ;  /* 0x0060000003287984 */ /* 0x000e680000000c00 */
[----:B------:R-:W1:Y:S04]  /*47940*/  LDS.128 R20, [R3+0x7000] ;  /* 0x0070000003147984 */ /* 0x000e680000000c00 */
[----:B------:R-:W-:Y:S06]  /*47950*/  BAR.SYNC.DEFER_BLOCKING 0x0 ;  /* 0x0000000000007b1d */ /* 0x000fec0000010000 */
[----:B------:R1:W-:Y:S02]  /*47960*/  STS.128 [R0], R196 ;  /* 0x000000c400007388 */ /* 0x0003e40000000c00 */
[----:B-1----:R-:W-:Y:S01]  /*47970*/  MOV R196, R101 ;  /* 0x0000006500c47202 */ /* 0x002fe20000000f00 */
[----:B------:R-:W-:-:S02]  /*47980*/  IMAD.MOV.U32 R101, RZ, RZ, R136 ;  /* 0x000000ffff657224 */ /* 0x000fc400078e0088 */
[----:B------:R-:W-:Y:S02]  /*47990*/  IMAD.MOV.U32 R199, RZ, RZ, R113 ;  /* 0x000000ffffc77224 */ /* 0x000fe400078e0071 */
[----:B------:R-:W-:Y:S01]  /*479a0*/  IMAD.MOV.U32 R197, RZ, RZ, R105 ;  /* 0x000000ffffc57224 */ /* 0x000fe200078e0069 */
[----:B------:R1:W-:Y:S01]  /*479b0*/  STS.128 [R0+0x100], R100 ;  /* 0x0001006400007388 */ /* 0x0003e20000000c00 */
[----:B------:R-:W-:Y:S02]  /*479c0*/  IMAD.MOV.U32 R113, RZ, RZ, R107 ;  /* 0x000000ffff717224 */ /* 0x000fe400078e006b */
[----:B------:R-:W-:Y:S02]  /*479d0*/  IMAD.MOV.U32 R105, RZ, RZ, R138 ;  /* 0x000000ffff697224 */ /* 0x000fe400078e008a */
[----:B------:R-:W-:-:S05]  /*479e0*/  IMAD.MOV.U32 R107, RZ, RZ, R146 ;  /* 0x000000ffff6b7224 */ /* 0x000fca00078e0092 */
[----:B------:R2:W-:Y:S01]  /*479f0*/  STS.128 [R0+0x180], R104 ;  /* 0x0001806800007388 */ /* 0x0005e20000000c00 */
[----:B-1----:R-:W-:Y:S02]  /*47a00*/  IMAD.MOV.U32 R100, RZ, RZ, R133 ;  /* 0x000000ffff647224 */ /* 0x002fe400078e0085 */
[----:B------:R-:W-:Y:S02]  /*47a10*/  IMAD.MOV.U32 R101, RZ, RZ, R137 ;  /* 0x000000ffff657224 */ /* 0x000fe400078e0089 */
[----:B------:R-:W-:Y:S02]  /*47a20*/  IMAD.MOV.U32 R102, RZ, RZ, R141 ;  /* 0x000000ffff667224 */ /* 0x000fe400078e008d */
[----:B------:R-:W-:Y:S02]  /*47a30*/  IMAD.MOV.U32 R103, RZ, RZ, R145 ;  /* 0x000000ffff677224 */ /* 0x000fe400078e0091 */
[----:B--2---:R-:W-:-:S03]  /*47a40*/  IMAD.MOV.U32 R104, RZ, RZ, R157 ;  /* 0x000000ffff687224 */ /* 0x004fc600078e009d */
[----:B------:R1:W-:Y:S01]  /*47a50*/  STS.128 [R0+0x900], R100 ;  /* 0x0009006400007388 */ /* 0x0003e20000000c00 */
[----:B------:R-:W-:Y:S02]  /*47a60*/  IMAD.MOV.U32 R105, RZ, RZ, R61 ;  /* 0x000000ffff697224 */ /* 0x000fe400078e003d */
[----:B------:R-:W-:Y:S02]  /*47a70*/  IMAD.MOV.U32 R106, RZ, RZ, R57 ;  /* 0x000000ffff6a7224 */ /* 0x000fe400078e0039 */
[----:B------:R-:W-:Y:S01]  /*47a80*/  IMAD.MOV.U32 R107, RZ, RZ, R53 ;  /* 0x000000ffff6b7224 */ /* 0x000fe200078e0035 */
[----:B------:R-:W-:-:S04]  /*47a90*/  MOV R53, R63 ;  /* 0x0000003f00357202 */ /* 0x000fc80000000f00 */
[----:B------:R2:W-:Y:S01]  /*47aa0*/  STS.128 [R0+0xa00], R104 ;  /* 0x000a006800007388 */ /* 0x0005e20000000c00 */
[----:B-1----:R-:W-:Y:S01]  /*47ab0*/  MOV R100, R156 ;  /* 0x0000009c00647202 */ /* 0x002fe20000000f00 */
[----:B------:R-:W-:Y:S02]  /*47ac0*/  IMAD.MOV.U32 R101, RZ, RZ, R60 ;  /* 0x000000ffff657224 */ /* 0x000fe400078e003c */
[----:B------:R-:W-:Y:S02]  /*47ad0*/  IMAD.MOV.U32 R102, RZ, RZ, R56 ;  /* 0x000000ffff667224 */ /* 0x000fe400078e0038 */
[----:B------:R-:W-:-:S05]  /*47ae0*/  IMAD.MOV.U32 R103, RZ, RZ, R52 ;  /* 0x000000ffff677224 */ /* 0x000fca00078e0034 */
[----:B------:R1:W-:Y:S01]  /*47af0*/  STS.128 [R0+0x200], R100 ;  /* 0x0002006400007388 */ /* 0x0003e20000000c00 */
[----:B--2---:R-:W-:Y:S01]  /*47b00*/  MOV R107, R190 ;  /* 0x000000be006b7202 */ /* 0x004fe20000000f00 */
[----:B------:R-:W-:Y:S02]  /*47b10*/  IMAD.MOV.U32 R106, RZ, RZ, R10 ;  /* 0x000000ffff6a7224 */ /* 0x000fe400078e000a */
[----:B------:R-:W-:Y:S02]  /*47b20*/  IMAD.MOV.U32 R190, RZ, RZ, R11 ;  /* 0x000000ffffbe7224 */ /* 0x000fe400078e000b */
[----:B------:R-:W-:Y:S02]  /*47b30*/  IMAD.MOV.U32 R10, RZ, RZ, R192 ;  /* 0x000000ffff0a7224 */ /* 0x000fe400078e00c0 */
[----:B------:R-:W-:Y:S02]  /*47b40*/  IMAD.MOV.U32 R11, RZ, RZ, R224 ;  /* 0x000000ffff0b7224 */ /* 0x000fe400078e00e0 */
[----:B------:R-:W-:-:S02]  /*47b50*/  IMAD.MOV.U32 R63, RZ, RZ, R189 ;  /* 0x000000ffff3f7224 */ /* 0x000fc400078e00bd */
[----:B-1----:R-:W-:Y:S02]  /*47b60*/  IMAD.MOV.U32 R101, RZ, RZ, R62 ;  /* 0x000000ffff657224 */ /* 0x002fe400078e003e */
        /* <DEDUP_REMOVED lines=9> */
[----:B------:R1:W-:Y:S01]  /*47c00*/  STS.128 [R0+0x400], R8 ;  /* 0x0004000800007388 */ /* 0x0003e20000000c00 */
[----:B------:R-:W-:Y:S02]  /*47c10*/  IMAD.MOV.U32 R103, RZ, RZ, R54 ;  /* 0x000000ffff677224 */ /* 0x000fe400078e0036 */
[----:B------:R-:W-:-:S02]  /*47c20*/  IMAD.MOV.U32 R12, RZ, RZ, R181 ;  /* 0x000000ffff0c7224 */ /* 0x000fc400078e00b5 */
[----:B------:R-:W-:Y:S02]  /*47c30*/  IMAD.MOV.U32 R13, RZ, RZ, R185 ;  /* 0x000000ffff0d7224 */ /* 0x000fe400078e00b9 */
[----:B------:R-:W-:Y:S02]  /*47c40*/  IMAD.MOV.U32 R14, RZ, RZ, R193 ;  /* 0x000000ffff0e7224 */ /* 0x000fe400078e00c1 */
[----:B------:R-:W-:Y:S02]  /*47c50*/  IMAD.MOV.U32 R15, RZ, RZ, R225 ;  /* 0x000000ffff0f7224 */ /* 0x000fe400078e00e1 */
[----:B------:R-:W-:Y:S02]  /*47c60*/  IMAD.MOV.U32 R54, RZ, RZ, R59 ;  /* 0x000000ffff367224 */ /* 0x000fe400078e003b */
[----:B------:R-:W-:Y:S02]  /*47c70*/  IMAD.MOV.U32 R59, RZ, RZ, R188 ;  /* 0x000000ffff3b7224 */ /* 0x000fe400078e00bc */
[----:B------:R-:W-:Y:S01]  /*47c80*/  IMAD.MOV.U32 R56, RZ, RZ, R16 ;  /* 0x000000ffff387224 */ /* 0x000fe200078e0010 */
[----:B-1----:R-:W2:Y:S01]  /*47c90*/  LDL.LU R8, [R1+0x100] ;  /* 0x0001000001087983 */ /* 0x002ea20000300800 */
[----:B------:R-:W-:Y:S01]  /*47ca0*/  IMAD.MOV.U32 R60, RZ, RZ, R17 ;  /* 0x000000ffff3c7224 */ /* 0x000fe200078e0011 */
[----:B------:R-:W-:Y:S01]  /*47cb0*/  MOV R17, R186 ;  /* 0x000000ba00117202 */ /* 0x000fe20000000f00 */
[----:B------:R-:W-:Y:S01]  /*47cc0*/  IMAD.MOV.U32 R104, RZ, RZ, R18 ;  /* 0x000000ffff687224 */ /* 0x000fe200078e0012 */
[----:B------:R-:W2:Y:S01]  /*47cd0*/  LDL.LU R9, [R1+0xf0] ;  /* 0x0000f00001097983 */ /* 0x000ea20000300800 */
[----:B------:R-:W-:-:S02]  /*47ce0*/  IMAD.MOV.U32 R188, RZ, RZ, R19 ;  /* 0x000000ffffbc7224 */ /* 0x000fc400078e0013 */
[----:B------:R-:W-:Y:S01]  /*47cf0*/  IMAD.MOV.U32 R16, RZ, RZ, R182 ;  /* 0x000000ffff107224 */ /* 0x000fe200078e00b6 */
[----:B------:R-:W2:Y:S01]  /*47d00*/  LDL.LU R10, [R1+0xe0] ;  /* 0x0000e000010a7983 */ /* 0x000ea20000300800 */
[----:B------:R-:W-:Y:S02]  /*47d10*/  IMAD.MOV.U32 R18, RZ, RZ, R194 ;  /* 0x000000ffff127224 */ /* 0x000fe400078e00c2 */
[----:B------:R-:W-:Y:S01]  /*47d20*/  IMAD.MOV.U32 R19, RZ, RZ, R226 ;  /* 0x000000ffff137224 */ /* 0x000fe200078e00e2 */
[----:B------:R1:W-:Y:S04]  /*47d30*/  STS.128 [R0+0xc00], R12 ;  /* 0x000c000c00007388 */ /* 0x0003e80000000c00 */
[----:B------:R-:W2:Y:S04]  /*47d40*/  LDL.LU R11, [R1+0xd0] ;  /* 0x0000d000010b7983 */ /* 0x000ea80000300800 */
[----:B------:R3:W-:Y:S04]  /*47d50*/  STS.128 [R0+0x480], R16 ;  /* 0x0004801000007388 */ /* 0x0007e80000000c00 */
[----:B-1----:R-:W2:Y:S04]  /*47d60*/  LDL.LU R12, [R1+0x104] ;  /* 0x00010400010c7983 */ /* 0x002ea80000300800 */
[----:B------:R-:W2:Y:S04]  /*47d70*/  LDL.LU R13, [R1+0xf4] ;  /* 0x0000f400010d7983 */ /* 0x000ea80000300800 */
[----:B------:R-:W2:Y:S04]  /*47d80*/  LDL.LU R14, [R1+0xe4] ;  /* 0x0000e400010e7983 */ /* 0x000ea80000300800 */
[----:B------:R-:W2:Y:S04]  /*47d90*/  LDL.LU R15, [R1+0xd4] ;  /* 0x0000d400010f7983 */ /* 0x000ea80000300800 */
[----:B---3--:R-:W3:Y:S04]  /*47da0*/  LDL.LU R16, [R1+0x108] ;  /* 0x0001080001107983 */ /* 0x008ee80000300800 */
[----:B------:R-:W3:Y:S04]  /*47db0*/  LDL.LU R17, [R1+0xf8] ;  /* 0x0000f80001117983 */ /* 0x000ee80000300800 */
[----:B------:R-:W3:Y:S04]  /*47dc0*/  LDL.LU R18, [R1+0xe8] ;  /* 0x0000e80001127983 */ /* 0x000ee80000300800 */
[----:B------:R-:W3:Y:S01]  /*47dd0*/  LDL.LU R19, [R1+0xd8] ;  /* 0x0000d80001137983 */ /* 0x000ee20000300800 */
[----:B------:R-:W-:-:S05]  /*47de0*/  IMAD.MOV.U32 R52, RZ, RZ, R159 ;  /* 0x000000ffff347224 */ /* 0x000fca00078e009f */
[----:B------:R1:W-:Y:S04]  /*47df0*/  STS.128 [R0+0xa80], R52 ;  /* 0x000a803400007388 */ /* 0x0003e80000000c00 */
[----:B-1----:R-:W2:Y:S04]  /*47e00*/  LDL.LU R52, [R1+0x10c] ;  /* 0x00010c0001347983 */ /* 0x002ea80000300800 */
[----:B------:R-:W4:Y:S04]  /*47e10*/  LDL.LU R53, [R1+0xfc] ;  /* 0x0000fc0001357983 */ /* 0x000f280000300800 */
[----:B------:R-:W4:Y:S04]  /*47e20*/  LDL.LU R54, [R1+0xec] ;  /* 0x0000ec0001367983 */ /* 0x000f280000300800 */
[----:B------:R-:W4:Y:S04]  /*47e30*/  LDL.LU R55, [R1+0xdc] ;  /* 0x0000dc0001377983 */ /* 0x000f280000300800 */
[----:B------:R1:W-:Y:S04]  /*47e40*/  STS.128 [R0+0xb00], R60 ;  /* 0x000b003c00007388 */ /* 0x0003e80000000c00 */
[----:B-1----:R-:W4:Y:S04]  /*47e50*/  LDL.LU R63, [R1+0x44c] ;  /* 0x00044c00013f7983 */ /* 0x002f280000300800 */
[----:B------:R-:W4:Y:S04]  /*47e60*/  LDL.LU R62, [R1+0x1004] ;  /* 0x00100400013e7983 */ /* 0x000f280000300800 */
[----:B------:R-:W4:Y:S04]  /*47e70*/  LDL.LU R61, [R1+0x1000] ;  /* 0x00100000013d7983 */ /* 0x000f280000300800 */
[----:B------:R-:W4:Y:S04]  /*47e80*/  LDL.LU R60, [R1+0x1020] ;  /* 0x00102000013c7983 */ /* 0x000f280000300800 */
[----:B---3--:R1:W-:Y:S04]  /*47e90*/  STS.128 [R0+0x580], R16 ;  /* 0x0005801000007388 */ /* 0x0083e80000000c00 */
[----:B-1----:R-:W3:Y:S04]  /*47ea0*/  LDL.LU R16, [R1+0x10] ;  /* 0x0000100001107983 */ /* 0x002ee80000300800 */
[----:B------:R-:W3:Y:S04]  /*47eb0*/  LDL.LU R17, [R1] ;  /* 0x0000000001117983 */ /* 0x000ee80000300800 */
[----:B--2---:R1:W-:Y:S01]  /*47ec0*/  STS.128 [R0+0x500], R8 ;  /* 0x0005000800007388 */ /* 0x0043e20000000c00 */
[----:B------:R-:W-:-:S03]  /*47ed0*/  IMAD.MOV.U32 R18, RZ, RZ, R36 ;  /* 0x000000ffff127224 */ /* 0x000fc600078e0024 */
[----:B----4-:R2:W-:Y:S01]  /*47ee0*/  STS.128 [R0+0xd80], R52 ;  /* 0x000d803400007388 */ /* 0x0105e20000000c00 */
[----:B-1----:R-:W-:Y:S01]  /*47ef0*/  IMAD.MOV.U32 R8, RZ, RZ, R201 ;  /* 0x000000ffff087224 */ /* 0x002fe200078e00c9 */
[----:B------:R-:W-:Y:S01]  /*47f00*/  MOV R11, R213 ;  /* 0x000000d5000b7202 */ /* 0x000fe20000000f00 */
[----:B------:R-:W-:Y:S02]  /*47f10*/  IMAD.MOV.U32 R9, RZ, RZ, R237 ;  /* 0x000000ffff097224 */ /* 0x000fe400078e00ed */
[----:B------:R-:W-:Y:S01]  /*47f20*/  IMAD.MOV.U32 R10, RZ, RZ, R209 ;  /* 0x000000ffff0a7224 */ /* 0x000fe200078e00d1 */
[----:B--2---:R-:W2:Y:S01]  /*47f30*/  LDL.LU R52, [R1+0x14] ;  /* 0x0000140001347983 */ /* 0x004ea20000300800 */
[----:B------:R-:W-:-:S03]  /*47f40*/  IMAD.MOV.U32 R54, RZ, RZ, R37 ;  /* 0x000000ffff367224 */ /* 0x000fc600078e0025 */
[----:B------:R-:W2:Y:S04]  /*47f50*/  LDL.LU R53, [R1+0x4] ;  /* 0x0000040001357983 */ /* 0x000ea80000300800 */
[----:B------:R-:W4:Y:S04]  /*47f60*/  LDL.LU R36, [R1+0x18] ;  /* 0x0000180001247983 */ /* 0x000f280000300800 */
[----:B------:R1:W-:Y:S04]  /*47f70*/  STS.128 [R0+0xe00], R8 ;  /* 0x000e000800007388 */ /* 0x0003e80000000c00 */
[----:B------:R-:W4:Y:S04]  /*47f80*/  LDL.LU R37, [R1+0x8] ;  /* 0x0000080001257983 */ /* 0x000f280000300800 */
[----:B-1----:R-:W2:Y:S04]  /*47f90*/  LDL.LU R8, [R1+0x1c] ;  /* 0x00001c0001087983 */ /* 0x002ea80000300800 */
[----:B------:R-:W2:Y:S01]  /*47fa0*/  LDL.LU R9, [R1+0xc] ;  /* 0x00000c0001097983 */ /* 0x000ea20000300800 */
[----:B------:R-:W-:-:S05]  /*47fb0*/  IMAD.MOV.U32 R19, RZ, RZ, R176 ;  /* 0x000000ffff137224 */ /* 0x000fca00078e00b0 */
[----:B---3--:R1:W-:Y:S04]  /*47fc0*/  STS.128 [R0+0x700], R16 ;  /* 0x0007001000007388 */ /* 0x0083e80000000c00 */
[----:B-1----:R-:W3:Y:S01]  /*47fd0*/  LDL.LU R19, [R1+0x101c] ;  /* 0x00101c0001137983 */ /* 0x002ee20000300800 */
[----:B------:R-:W-:Y:S02]  /*47fe0*/  IMAD.MOV.U32 R207, RZ, RZ, R114 ;  /* 0x000000ffffcf7224 */ /* 0x000fe400078e0072 */
[----:B------:R-:W-:Y:S01]  /*47ff0*/  IMAD.MOV.U32 R10, RZ, RZ, R39 ;  /* 0x000000ffff0a7224 */ /* 0x000fe200078e0027 */
[----:B------:R1:W-:Y:S01]  /*48000*/  STS.128 [R0+0x300], R56 ;  /* 0x0003003800007388 */ /* 0x0003e20000000c00 */
[----:B------:R-:W-:Y:S01]  /*48010*/  IMAD.MOV.U32 R198, RZ, RZ, R109 ;  /* 0x000000ffffc67224 */ /* 0x000fe200078e006d */
[----:B------:R-:W-:-:S02]  /*48020*/  MOV R39, R178 ;  /* 0x000000b200277202 */ /* 0x000fc40000000f00 */
[----:B------:R1:W-:Y:S01]  /*48030*/  STS.128 [R0+0xd00], R12 ;  /* 0x000d000c00007388 */ /* 0x0003e20000000c00 */
[----:B------:R-:W-:Y:S02]  /*48040*/  IMAD.MOV.U32 R206, RZ, RZ, R110 ;  /* 0x000000ffffce7224 */ /* 0x000fe400078e006e */
        /* <DEDUP_REMOVED lines=21> */
[----:B------:R-:W-:Y:S04]  /*481a0*/  STS.128 [R0+0x800], R196 ;  /* 0x000800c400007388 */ /* 0x000fe80000000c00 */
        /* <DEDUP_REMOVED lines=10> */
[----:B--2---:R1:W-:Y:S04]  /*48250*/  STS.128 [R0+0xf00], R52 ;  /* 0x000f003400007388 */ /* 0x0043e80000000c00 */
[----:B----4-:R2:W-:Y:S04]  /*48260*/  STS.128 [R0+0x780], R36 ;  /* 0x0007802400007388 */ /* 0x0105e80000000c00 */
[----:B------:R4:W-:Y:S04]  /*48270*/  STS.128 [R0+0xf80], R8 ;  /* 0x000f800800007388 */ /* 0x0009e80000000c00 */
[----:B------:R-:W-:Y:S01]  /*48280*/  BAR.SYNC.DEFER_BLOCKING 0x0 ;  /* 0x0000000000007b1d */ /* 0x000fe20000010000 */
[----:B------:R-:W-:-:S05]  /*48290*/  IMAD R17, R245, c[0x0][0x194], RZ ;  /* 0x00006500f5117a24 */ /* 0x000fca00078e02ff */
[----:B-1----:R-:W3:Y:S01]  /*482a0*/  LDL.LU R55, [R1+0x1018] ;  /* 0x0010180001377983 */ /* 0x002ee20000300800 */
[----:B------:R-:W-:-:S03]  /*482b0*/  ISETP.GE.AND P0, PT, R245, c[0x0][0x178], PT ;  /* 0x00005e00f5007a0c */ /* 0x000fc60003f06270 */
[----:B------:R-:W3:Y:S01]  /*482c0*/  LDL.LU R54, [R1+0x1024] ;  /* 0x0010240001367983 */ /* 0x000ee20000300800 */
[C---:B------:R-:W-:Y:S01]  /*482d0*/  IMAD R13, R63.reuse, c[0x0][0x198], RZ ;  /* 0x000066003f0d7a24 */ /* 0x040fe200078e02ff */
[----:B------:R-:W-:Y:S01]  /*482e0*/  ISETP.LT.AND P3, PT, R63, c[0x0][0x17c], !P0 ;  /* 0x00005f003f007a0c */ /* 0x000fe20004761270 */
[C---:B------:R-:W-:Y:S01]  /*482f0*/  IMAD R15, R62.reuse, c[0x0][0x198], RZ ;  /* 0x000066003e0f7a24 */ /* 0x040fe200078e02ff */
[C---:B------:R-:W-:Y:S01]  /*48300*/  LEA R16, P4, R17.reuse, c[0x0][0x170], 0x2 ;  /* 0x00005c0011107a11 */ /* 0x040fe200078810ff */
[----:B------:R-:W3:Y:S01]  /*48310*/  LDL.LU R53, [R1+0x1030] ;  /* 0x0010300001357983 */ /* 0x000ee20000300800 */
[----:B------:R-:W-:Y:S02]  /*48320*/  ISETP.LT.AND P2, PT, R62, c[0x0][0x17c], !P0 ;  /* 0x00005f003e007a0c */ /* 0x000fe40004741270 */
[----:B------:R-:W-:Y:S01]  /*48330*/  LEA.HI.X.SX32 R17, R17, c[0x0][0x174], 0x2, P4 ;  /* 0x00005d0011117a11 */ /* 0x000fe200020f16ff */
[----:B------:R-:W3:Y:S01]  /*48340*/  LDL.LU R52, [R1+0x102c] ;  /* 0x00102c0001347983 */ /* 0x000ee20000300800 */
[----:B------:R-:W-:-:S02]  /*48350*/  LEA R12, P5, R13, R16, 0x2 ;  /* 0x000000100d0c7211 */ /* 0x000fc400078a10ff */
[-C--:B------:R-:W-:Y:S01]  /*48360*/  LEA R14, P6, R15, R16.reuse, 0x2 ;  /* 0x000000100f0e7211 */ /* 0x080fe200078c10ff */
[----:B------:R-:W-:Y:S01]  /*48370*/  IMAD R18, R61, c[0x0][0x198], RZ ;  /* 0x000066003d127a24 */ /* 0x000fe200078e02ff */
[-C--:B------:R-:W-:Y:S01]  /*48380*/  LEA.HI.X.SX32 R13, R13, R17.reuse, 0x2, P5 ;  /* 0x000000110d0d7211 */ /* 0x080fe200028f16ff */
[----:B--2---:R-:W2:Y:S01]  /*48390*/  LDL.LU R36, [R1+0x1028] ;  /* 0x0010280001247983 */ /* 0x004ea20000300800 */
[-C--:B------:R-:W-:Y:S02]  /*483a0*/  LEA.HI.X.SX32 R15, R15, R17.reuse, 0x2, P6 ;  /* 0x000000110f0f7211 */ /* 0x080fe400030f16ff */
[C---:B----4-:R-:W-:Y:S01]  /*483b0*/  LEA R8, P5, R18.reuse, R16, 0x2 ;  /* 0x0000001012087211 */ /* 0x050fe200078a10ff */
[----:B------:R1:W-:Y:S04]  /*483c0*/  @P3 STG.E [R12.64], R240 ;  /* 0x000000f00c003986 */ /* 0x0003e8000c101908 */
[----:B------:R4:W-:Y:S01]  /*483d0*/  @P2 STG.E [R14.64], R172 ;  /* 0x000000ac0e002986 */ /* 0x0009e2000c101908 */
[----:B------:R-:W-:Y:S01]  /*483e0*/  LEA.HI.X.SX32 R9, R18, R17, 0x2, P5 ;  /* 0x0000001112097211 */ /* 0x000fe200028f16ff */
[----:B------:R-:W-:-:S02]  /*483f0*/  IMAD R0, R60, c[0x0][0x198], RZ ;  /* 0x000066003c007a24 */ /* 0x000fc400078e02ff */
[----:B------:R-:W-:Y:S04]  /*48400*/  LDS.128 R56, [R2+0x4000] ;  /* 0x0040000002387984 */ /* 0x000fe80000000c00 */
[----:B------:R-:W-:Y:S01]  /*48410*/  LDS.128 R112, [R244+0x6000] ;  /* 0x00600000f4707984 */ /* 0x000fe20000000c00 */
[C---:B---3--:R-:W-:Y:S01]  /*48420*/  ISETP.LT.AND P2, PT, R19.reuse, c[0x0][0x17c], !P0 ;  /* 0x00005f0013007a0c */ /* 0x048fe20004741270 */
[----:B-1----:R-:W-:Y:S02]  /*48430*/  IMAD R13, R19, c[0x0][0x198], RZ ;  /* 0x00006600130d7a24 */ /* 0x002fe400078e02ff */
[----:B------:R-:W3:Y:S04]  /*48440*/  LDL.LU R19, [R1+0x1034] ;  /* 0x0010340001137983 */ /* 0x000ee80000300800 */
[----:B------:R-:W3:Y:S01]  /*48450*/  LDL.LU R18, [R1+0x1014] ;  /* 0x0010140001127983 */ /* 0x000ee20000300800 */
[----:B------:R-:W-:-:S02]  /*48460*/  ISETP.LT.AND P4, PT, R61, c[0x0][0x17c], !P0 ;  /* 0x00005f003d007a0c */ /* 0x000fc40004781270 */
[----:B------:R-:W-:Y:S01]  /*48470*/  ISETP.LT.AND P3, PT, R60, c[0x0][0x17c], !P0 ;  /* 0x00005f003c007a0c */ /* 0x000fe20004761270 */
[----:B----4-:R-:W4:Y:S01]  /*48480*/  LDL.LU R15, [R1+0x1010] ;  /* 0x00101000010f7983 */ /* 0x010f220000300800 */
[----:B------:R-:W-:-:S03]  /*48490*/  LEA R10, P6, R0, R16, 0x2 ;  /* 0x00000010000a7211 */ /* 0x000fc600078c10ff */
[----:B------:R-:W4:Y:S01]  /*484a0*/  LDL.LU R38, [R1+0x100c] ;  /* 0x00100c0001267983 */ /* 0x000f220000300800 */
[----:B------:R-:W-:-:S03]  /*484b0*/  LEA.HI.X.SX32 R11, R0, R17, 0x2, P6 ;  /* 0x00000011000b7211 */ /* 0x000fc600030f16ff */
[----:B------:R-:W4:Y:S04]  /*484c0*/  LDL.LU R37, [R1+0x1008] ;  /* 0x0010080001257983 */ /* 0x000f280000300800 */
[----:B------:R1:W-:Y:S04]  /*484d0*/  @P4 STG.E [R8.64], R164 ;  /* 0x000000a408004986 */ /* 0x0003e8000c101908 */
[----:B------:R1:W-:Y:S01]  /*484e0*/  @P3 STG.E [R10.64], R168 ;  /* 0x000000a80a003986 */ /* 0x0003e2000c101908 */
[----:B------:R-:W-:-:S03]  /*484f0*/  ISETP.LT.AND P1, PT, R246, c[0x0][0x17c], !P0 ;  /* 0x00005f00f6007a0c */ /* 0x000fc60004721270 */
[----:B------:R-:W-:Y:S01]  /*48500*/  LDS.128 R60, [R3+0x3000] ;  /* 0x00300000033c7984 */ /* 0x000fe20000000c00 */
[----:B-1----:R-:W-:-:S04]  /*48510*/  LEA R8, P5, R13, R16, 0x2 ;  /* 0x000000100d087211 */ /* 0x002fc800078a10ff */
[----:B------:R-:W-:-:S05]  /*48520*/  LEA.HI.X.SX32 R9, R13, R17, 0x2, P5 ;  /* 0x000000110d097211 */ /* 0x000fca00028f16ff */
[----:B------:R1:W-:Y:S01]  /*48530*/  @P2 STG.E [R8.64], R232 ;  /* 0x000000e808002986 */ /* 0x0003e2000c101908 */
[C---:B------:R-:W-:Y:S01]  /*48540*/  IMAD R14, R55.reuse, c[0x0][0x198], RZ ;  /* 0x00006600370e7a24 */ /* 0x040fe200078e02ff */
[----:B------:R-:W-:Y:S01]  /*48550*/  ISETP.LT.AND P4, PT, R55, c[0x0][0x17c], !P0 ;  /* 0x00005f0037007a0c */ /* 0x000fe20004781270 */
[----:B------:R-:W-:-:S03]  /*48560*/  IMAD R0, R54, c[0x0][0x198], RZ ;  /* 0x0000660036007a24 */ /* 0x000fc600078e02ff */
[-C--:B------:R-:W-:Y:S02]  /*48570*/  LEA R12, P6, R14, R16.reuse, 0x2 ;  /* 0x000000100e0c7211 */ /* 0x080fe400078c10ff */
[----:B------:R-:W-:Y:S02]  /*48580*/  ISETP.LT.AND P3, PT, R54, c[0x0][0x17c], !P0 ;  /* 0x00005f0036007a0c */ /* 0x000fe40004761270 */
[----:B------:R-:W-:Y:S02]  /*48590*/  LEA R10, P5, R0, R16, 0x2 ;  /* 0x00000010000a7211 */ /* 0x000fe400078a10ff */
[-C--:B------:R-:W-:Y:S01]  /*485a0*/  LEA.HI.X.SX32 R13, R14, R17.reuse, 0x2, P6 ;  /* 0x000000110e0d7211 */ /* 0x080fe200030f16ff */
[C---:B-1----:R-:W-:Y:S01]  /*485b0*/  IMAD R9, R53.reuse, c[0x0][0x198], RZ ;  /* 0x0000660035097a24 */ /* 0x042fe200078e02ff */
[----:B------:R-:W-:Y:S02]  /*485c0*/  ISETP.LT.AND P2, PT, R53, c[0x0][0x17c], !P0 ;  /* 0x00005f0035007a0c */ /* 0x000fe40004741270 */
[----:B------:R-:W-:Y:S01]  /*485d0*/  LEA.HI.X.SX32 R11, R0, R17, 0x2, P5 ;  /* 0x00000011000b7211 */ /* 0x000fe200028f16ff */
[----:B------:R-:W-:Y:S01]  /*485e0*/  @P4 STG.E [R12.64], R160 ;  /* 0x000000a00c004986 */ /* 0x000fe2000c101908 */
[C---:B------:R-:W-:Y:S01]  /*485f0*/  IMAD R0, R52.reuse, c[0x0][0x198], RZ ;  /* 0x0000660034007a24 */ /* 0x040fe200078e02ff */
[----:B------:R-:W-:-:S02]  /*48600*/  ISETP.LT.AND P4, PT, R52, c[0x0][0x17c], !P0 ;  /* 0x00005f0034007a0c */ /* 0x000fc40004781270 */
[CC--:B------:R-:W-:Y:S01]  /*48610*/  LEA R8, P6, R9.reuse, R16.reuse, 0x2 ;  /* 0x0000001009087211 */ /* 0x0c0fe200078c10ff */
[----:B------:R1:W-:Y:S03]  /*48620*/  @P3 STG.E [R10.64], R148 ;  /* 0x000000940a003986 */ /* 0x0003e6000c101908 */
[-C--:B------:R-:W-:Y:S01]  /*48630*/  LEA.HI.X.SX32 R9, R9, R17.reuse, 0x2, P6 ;  /* 0x0000001109097211 */ /* 0x080fe200030f16ff */
[----:B------:R-:W-:Y:S01]  /*48640*/  LDS.128 R52, [R244+0x4000] ;  /* 0x00400000f4347984 */ /* 0x000fe20000000c00 */
[----:B--2---:R-:W-:Y:S02]  /*48650*/  ISETP.LT.AND P3, PT, R36, c[0x0][0x17c], !P0 ;  /* 0x00005f0024007a0c */ /* 0x004fe40004761270 */
[----:B-1----:R-:W-:Y:S01]  /*48660*/  LEA R10, P5, R0, R16, 0x2 ;  /* 0x00000010000a7211 */ /* 0x002fe200078a10ff */
[----:B------:R-:W-:Y:S01]  /*48670*/  IMAD R13, R36, c[0x0][0x198], RZ ;  /* 0x00006600240d7a24 */ /* 0x000fe200078e02ff */
[----:B------:R1:W-:Y:S02]  /*48680*/  @P2 STG.E [R8.64], R152 ;  /* 0x0000009808002986 */ /* 0x0003e4000c101908 */
[----:B------:R-:W-:-:S02]  /*48690*/  LEA.HI.X.SX32 R11, R0, R17, 0x2, P5 ;  /* 0x00000011000b7211 */ /* 0x000fc400028f16ff */
[----:B------:R-:W2:Y:S04]  /*486a0*/  LDL.LU R36, [R1+0xffc] ;  /* 0x000ffc0001247983 */ /* 0x000ea80000300800 */
[----:B------:R1:W-:Y:S01]  /*486b0*/  @P4 STG.E [R10.64], R228 ;  /* 0x000000e40a004986 */ /* 0x0003e2000c101908 */
[C---:B---3--:R-:W-:Y:S01]  /*486c0*/  IMAD R14, R19.reuse, c[0x0][0x198], RZ ;  /* 0x00006600130e7a24 */ /* 0x048fe200078e02ff */
[----:B------:R-:W-:Y:S02]  /*486d0*/  ISETP.LT.AND P2, PT, R19, c[0x0][0x17c], !P0 ;  /* 0x00005f0013007a0c */ /* 0x000fe40004741270 */
[----:B------:R-:W3:Y:S01]  /*486e0*/  LDL.LU R19, [R1+0xff8] ;  /* 0x000ff80001137983 */ /* 0x000ee20000300800 */
[C---:B------:R-:W-:Y:S01]  /*486f0*/  ISETP.LT.AND P4, PT, R18.reuse, c[0x0][0x17c], !P0 ;  /* 0x00005f0012007a0c */ /* 0x040fe20004781270 */
[----:B------:R-:W-:-:S02]  /*48700*/  IMAD R0, R18, c[0x0][0x198], RZ ;  /* 0x0000660012007a24 */ /* 0x000fc400078e02ff */
[----:B------:R-:W3:Y:S01]  /*48710*/  LDL.LU R18, [R1+0xff4] ;  /* 0x000ff40001127983 */ /* 0x000ee20000300800 */
[----:B------:R-:W-:-:S04]  /*48720*/  LEA R12, P6, R13, R16, 0x2 ;  /* 0x000000100d0c7211 */ /* 0x000fc800078c10ff */
[-C--:B------:R-:W-:Y:S02]  /*48730*/  LEA.HI.X.SX32 R13, R13, R17.reuse, 0x2, P6 ;  /* 0x000000110d0d7211 */ /* 0x080fe400030f16ff */
[-C--:B-1----:R-:W-:Y:S02]  /*48740*/  LEA R8, P5, R14, R16.reuse, 0x2 ;  /* 0x000000100e087211 */ /* 0x082fe400078a10ff */
[----:B------:R-:W-:Y:S01]  /*48750*/  LEA R10, P6, R0, R16, 0x2 ;  /* 0x00000010000a7211 */ /* 0x000fe200078c10ff */
[----:B------:R1:W-:Y:S01]  /*48760*/  @P3 STG.E [R12.64], R128 ;  /* 0x000000800c003986 */ /* 0x0003e2000c101908 */
[C---:B----4-:R-:W-:Y:S02]  /*48770*/  ISETP.LT.AND P3, PT, R15.reuse, c[0x0][0x17c], !P0 ;  /* 0x00005f000f007a0c */ /* 0x050fe40004761270 */
[-C--:B------:R-:W-:Y:S02]  /*48780*/  LEA.HI.X.SX32 R9, R14, R17.reuse, 0x2, P5 ;  /* 0x000000110e097211 */ /* 0x080fe400028f16ff */
[----:B------:R-:W-:Y:S01]  /*48790*/  LEA.HI.X.SX32 R11, R0, R17, 0x2, P6 ;  /* 0x00000011000b7211 */ /* 0x000fe200030f16ff */
[----:B-1----:R-:W-:-:S02]  /*487a0*/  IMAD R13, R15, c[0x0][0x198], RZ ;  /* 0x000066000f0d7a24 */ /* 0x002fc400078e02ff */
[----:B------:R-:W4:Y:S01]  /*487b0*/  LDL.LU R15, [R1+0xff0] ;  /* 0x000ff000010f7983 */ /* 0x000f220000300800 */
[----:B------:R-:W-:-:S03]  /*487c0*/  IMAD R14, R38, c[0x0][0x198], RZ ;  /* 0x00006600260e7a24 */ /* 0x000fc600078e02ff */
[----:B------:R1:W-:Y:S01]  /*487d0*/  @P2 STG.E [R8.64], R120 ;  /* 0x0000007808002986 */ /* 0x0003e2000c101908 */
[----:B------:R-:W-:Y:S01]  /*487e0*/  ISETP.LT.AND P2, PT, R38, c[0x0][0x17c], !P0 ;  /* 0x00005f0026007a0c */ /* 0x000fe20004741270 */
[----:B------:R-:W-:Y:S02]  /*487f0*/  IMAD R0, R37, c[0x0][0x198], RZ ;  /* 0x0000660025007a24 */ /* 0x000fe400078e02ff */
[----:B------:R-:W4:Y:S01]  /*48800*/  LDL.LU R38, [R1+0xfec] ;  /* 0x000fec0001267983 */ /* 0x000f220000300800 */
[----:B------:R-:W-:-:S03]  /*48810*/  LEA R12, P6, R14, R16, 0x2 ;  /* 0x000000100e0c7211 */ /* 0x000fc600078c10ff */
[----:B------:R1:W-:Y:S01]  /*48820*/  @P4 STG.E [R10.64], R124 ;  /* 0x0000007c0a004986 */ /* 0x0003e2000c101908 */
[----:B------:R-:W-:Y:S02]  /*48830*/  ISETP.LT.AND P4, PT, R37, c[0x0][0x17c], !P0 ;  /* 0x00005f0025007a0c */ /* 0x000fe40004781270 */
[CC--:B-1----:R-:W-:Y:S01]  /*48840*/  LEA R8, P5, R13.reuse, R16.reuse, 0x2 ;  /* 0x000000100d087211 */ /* 0x0c2fe200078a10ff */
[----:B------:R-:W4:Y:S03]  /*48850*/  LDL.LU R37, [R1+0xfe8] ;  /* 0x000fe80001257983 */ /* 0x000f260000300800 */
[-C--:B------:R-:W-:Y:S02]  /*48860*/  LEA.HI.X.SX32 R9, R13, R17.reuse, 0x2, P5 ;  /* 0x000000110d097211 */ /* 0x080fe400028f16ff */
[-C--:B------:R-:W-:Y:S02]  /*48870*/  LEA.HI.X.SX32 R13, R14, R17.reuse, 0x2, P6 ;  /* 0x000000110e0d7211 */ /* 0x080fe400030f16ff */
[C---:B------:R-:W-:Y:S01]  /*48880*/  LEA R10, P5, R0.reuse, R16, 0x2 ;  /* 0x00000010000a7211 */ /* 0x040fe200078a10ff */
[----:B------:R1:W-:Y:S03]  /*48890*/  @P3 STG.E [R8.64], R220 ;  /* 0x000000dc08003986 */ /* 0x0003e6000c101908 */
[----:B------:R-:W-:Y:S01]  /*488a0*/  LEA.HI.X.SX32 R11, R0, R17, 0x2, P5 ;  /* 0x00000011000b7211 */ /* 0x000fe200028f16ff */
[----:B------:R1:W-:Y:S04]  /*488b0*/  @P2 STG.E [R12.64], R116 ;  /* 0x000000740c002986 */ /* 0x0003e8000c101908 */
[----:B------:R1:W-:Y:S01]  /*488c0*/  @P4 STG.E [R10.64], R92 ;  /* 0x0000005c0a004986 */ /* 0x0003e2000c101908 */
[C---:B--2---:R-:W-:Y:S01]  /*488d0*/  ISETP.LT.AND P3, PT, R36.reuse, c[0x0][0x17c], !P0 ;  /* 0x00005f0024007a0c */ /* 0x044fe20004761270 */
[----:B-1----:R-:W-:-:S02]  /*488e0*/  IMAD R9, R36, c[0x0][0x198], RZ ;  /* 0x0000660024097a24 */ /* 0x002fc400078e02ff */
[----:B------:R-:W2:Y:S01]  /*488f0*/  LDL.LU R36, [R1+0xfe4] ;  /* 0x000fe40001247983 */ /* 0x000ea20000300800 */
[C---:B---3--:R-:W-:Y:S01]  /*48900*/  ISETP.LT.AND P2, PT, R19.reuse, c[0x0][0x17c], !P0 ;  /* 0x00005f0013007a0c */ /* 0x048fe20004741270 */
[----:B------:R-:W-:Y:S02]  /*48910*/  IMAD R0, R19, c[0x0][0x198], RZ ;  /* 0x0000660013007a24 */ /* 0x000fe400078e02ff */
[----:B------:R-:W3:Y:S01]  /*48920*/  LDL.LU R19, [R1+0xfe0] ;  /* 0x000fe00001137983 */ /* 0x000ee20000300800 */
[C---:B------:R-:W-:Y:S01]  /*48930*/  IMAD R13, R18.reuse, c[0x0][0x198], RZ ;  /* 0x00006600120d7a24 */ /* 0x040fe200078e02ff */
[----:B------:R-:W-:Y:S02]  /*48940*/  ISETP.LT.AND P4, PT, R18, c[0x0][0x17c], !P0 ;  /* 0x00005f0012007a0c */ /* 0x000fe40004781270 */
[----:B------:R-:W3:Y:S01]  /*48950*/  LDL.LU R18, [R1+0xfdc] ;  /* 0x000fdc0001127983 */ /* 0x000ee20000300800 */
[----:B------:R-:W-:-:S04]  /*48960*/  LEA R8, P6, R9, R16, 0x2 ;  /* 0x0000001009087211 */ /* 0x000fc800078c10ff */
[-C--:B------:R-:W-:Y:S02]  /*48970*/  LEA.HI.X.SX32 R9, R9, R17.reuse, 0x2, P6 ;  /* 0x0000001109097211 */ /* 0x080fe400030f16ff */
[CC--:B------:R-:W-:Y:S02]  /*48980*/  LEA R10, P5, R0.reuse, R16.reuse, 0x2 ;  /* 0x00000010000a7211 */ /* 0x0c0fe400078a10ff */
[C---:B------:R-:W-:Y:S01]  /*48990*/  LEA R12, P6, R13.reuse, R16, 0x2 ;  /* 0x000000100d0c7211 */ /* 0x040fe200078c10ff */
[----:B------:R1:W-:Y:S01]  /*489a0*/  @P3 STG.E [R8.64], R96 ;  /* 0x0000006008003986 */ /* 0x0003e2000c101908 */
[-C--:B------:R-:W-:Y:S02]  /*489b0*/  LEA.HI.X.SX32 R11, R0, R17.reuse, 0x2, P5 ;  /* 0x00000011000b7211 */ /* 0x080fe400028f16ff */
[----:B------:R-:W-:Y:S01]  /*489c0*/  LEA.HI.X.SX32 R13, R13, R17, 0x2, P6 ;  /* 0x000000110d0d7211 */ /* 0x000fe200030f16ff */
[C---:B----4-:R-:W-:Y:S01]  /*489d0*/  IMAD R14, R15.reuse, c[0x0][0x198], RZ ;  /* 0x000066000f0e7a24 */ /* 0x050fe200078e02ff */
[----:B------:R-:W-:-:S02]  /*489e0*/  ISETP.LT.AND P3, PT, R15, c[0x0][0x17c], !P0 ;  /* 0x00005f000f007a0c */ /* 0x000fc40004761270 */
[----:B------:R-:W4:Y:S02]  /*489f0*/  LDL.LU R15, [R1+0xfd8] ;  /* 0x000fd800010f7983 */ /* 0x000f240000300800 */
[----:B-1----:R-:W-:Y:S02]  /*48a00*/  LEA R8, P5, R14, R16, 0x2 ;  /* 0x000000100e087211 */ /* 0x002fe400078a10ff */
[----:B------:R1:W-:Y:S01]  /*48a10*/  @P2 STG.E [R10.64], R216 ;  /* 0x000000d80a002986 */ /* 0x0003e2000c101908 */
[C---:B------:R-:W-:Y:S01]  /*48a20*/  ISETP.LT.AND P2, PT, R38.reuse, c[0x0][0x17c], !P0 ;  /* 0x00005f0026007a0c */ /* 0x040fe20004741270 */
[----:B------:R-:W-:Y:S01]  /*48a30*/  IMAD R0, R38, c[0x0][0x198], RZ ;  /* 0x0000660026007a24 */ /* 0x000fe200078e02ff */
[----:B------:R-:W-:Y:S01]  /*48a40*/  LEA.HI.X.SX32 R9, R14, R17, 0x2, P5 ;  /* 0x000000110e097211 */ /* 0x000fe200028f16ff */
[----:B------:R-:W4:Y:S04]  /*48a50*/  LDL.LU R38, [R1+0xfd4] ;  /* 0x000fd40001267983 */ /* 0x000f280000300800 */
[----:B------:R1:W-:Y:S01]  /*48a60*/  @P4 STG.E [R12.64], R88 ;  /* 0x000000580c004986 */ /* 0x0003e2000c101908 */
[----:B------:R-:W-:-:S02]  /*48a70*/  ISETP.LT.AND P4, PT, R37, c[0x0][0x17c], !P0 ;  /* 0x00005f0025007a0c */ /* 0x000fc40004781270 */
[----:B-1----:R-:W-:Y:S01]  /*48a80*/  LEA R10, P6, R0, R16, 0x2 ;  /* 0x00000010000a7211 */ /* 0x002fe200078c10ff */
[----:B------:R1:W-:Y:S01]  /*48a90*/  @P3 STG.E [R8.64], R76 ;  /* 0x0000004c08003986 */ /* 0x0003e2000c101908 */
[----:B------:R-:W-:-:S03]  /*48aa0*/  IMAD R13, R37, c[0x0][0x198], RZ ;  /* 0x00006600250d7a24 */ /* 0x000fc600078e02ff */
[----:B------:R-:W4:Y:S01]  /*48ab0*/  LDL.LU R37, [R1+0xfd0] ;  /* 0x000fd00001257983 */ /* 0x000f220000300800 */
[----:B------:R-:W-:Y:S02]  /*48ac0*/  LEA.HI.X.SX32 R11, R0, R17, 0x2, P6 ;  /* 0x00000011000b7211 */ /* 0x000fe400030f16ff */
[----:B-1----:R-:W-:-:S04]  /*48ad0*/  LEA R8, P5, R13, R16, 0x2 ;  /* 0x000000100d087211 */ /* 0x002fc800078a10ff */
[----:B------:R-:W-:Y:S01]  /*48ae0*/  LEA.HI.X.SX32 R9, R13, R17, 0x2, P5 ;  /* 0x000000110d097211 */ /* 0x000fe200028f16ff */
[----:B------:R-:W-:Y:S04]  /*48af0*/  @P2 STG.E [R10.64], R84 ;  /* 0x000000540a002986 */ /* 0x000fe8000c101908 */
[----:B------:R1:W-:Y:S01]  /*48b00*/  @P4 STG.E [R8.64], R80 ;  /* 0x0000005008004986 */ /* 0x0003e2000c101908 */
[C---:B--2---:R-:W-:Y:S01]  /*48b10*/  IMAD R14, R36.reuse, c[0x0][0x198], RZ ;  /* 0x00006600240e7a24 */ /* 0x044fe200078e02ff */
[----:B------:R-:W-:Y:S02]  /*48b20*/  ISETP.LT.AND P3, PT, R36, c[0x0][0x17c], !P0 ;  /* 0x00005f0024007a0c */ /* 0x000fe40004761270 */
[----:B------:R-:W2:Y:S01]  /*48b30*/  LDL.LU R36, [R1+0xfcc] ;  /* 0x000fcc0001247983 */ /* 0x000ea20000300800 */
[C---:B---3--:R-:W-:Y:S01]  /*48b40*/  IMAD R0, R19.reuse, c[0x0][0x198], RZ ;  /* 0x0000660013007a24 */ /* 0x048fe200078e02ff */
[----:B------:R-:W-:-:S02]  /*48b50*/  ISETP.LT.AND P2, PT, R19, c[0x0][0x17c], !P0 ;  /* 0x00005f0013007a0c */ /* 0x000fc40004741270 */
[----:B------:R-:W3:Y:S01]  /*48b60*/  LDL.LU R19, [R1+0xfc8] ;  /* 0x000fc80001137983 */ /* 0x000ee20000300800 */
[C---:B------:R-:W-:Y:S01]  /*48b70*/  ISETP.LT.AND P4, PT, R18.reuse, c[0x0][0x17c], !P0 ;  /* 0x00005f0012007a0c */ /* 0x040fe20004781270 */
[----:B-1----:R-:W-:Y:S02]  /*48b80*/  IMAD R9, R18, c[0x0][0x198], RZ ;  /* 0x0000660012097a24 */ /* 0x002fe400078e02ff */
[----:B------:R-:W3:Y:S01]  /*48b90*/  LDL.LU R18, [R1+0xfc4] ;  /* 0x000fc40001127983 */ /* 0x000ee20000300800 */
[-C--:B------:R-:W-:Y:S02]  /*48ba0*/  LEA R12, P6, R14, R16.reuse, 0x2 ;  /* 0x000000100e0c7211 */ /* 0x080fe400078c10ff */
[----:B------:R-:W-:Y:S02]  /*48bb0*/  LEA R10, P5, R0, R16, 0x2 ;  /* 0x00000010000a7211 */ /* 0x000fe400078a10ff */
[-C--:B------:R-:W-:Y:S02]  /*48bc0*/  LEA.HI.X.SX32 R13, R14, R17.reuse, 0x2, P6 ;  /* 0x000000110e0d7211 */ /* 0x080fe400030f16ff */
[----:B------:R-:W-:-:S02]  /*48bd0*/  LEA.HI.X.SX32 R11, R0, R17, 0x2, P5 ;  /* 0x00000011000b7211 */ /* 0x000fc400028f16ff */
[C---:B------:R-:W-:Y:S01]  /*48be0*/  LEA R8, P6, R9.reuse, R16, 0x2 ;  /* 0x0000001009087211 */ /* 0x040fe200078c10ff */
[----:B------:R1:W-:Y:S03]  /*48bf0*/  @P3 STG.E [R12.64], R72 ;  /* 0x000000480c003986 */ /* 0x0003e6000c101908 */
[----:B------:R-:W-:Y:S01]  /*48c00*/  LEA.HI.X.SX32 R9, R9, R17, 0x2, P6 ;  /* 0x0000001109097211 */ /* 0x000fe200030f16ff */
[----:B------:R1:W-:Y:S01]  /*48c10*/  @P2 STG.E [R10.64], R48 ;  /* 0x000000300a002986 */ /* 0x0003e2000c101908 */
[C---:B----4-:R-:W-:Y:S01]  /*48c20*/  ISETP.LT.AND P3, PT, R15.reuse, c[0x0][0x17c], !P0 ;  /* 0x00005f000f007a0c */ /* 0x050fe20004761270 */
[----:B------:R-:W-:Y:S02]  /*48c30*/  IMAD R0, R15, c[0x0][0x198], RZ ;  /* 0x000066000f007a24 */ /* 0x000fe400078e02ff */
[----:B------:R-:W4:Y:S01]  /*48c40*/  LDL.LU R15, [R1+0xfc0] ;  /* 0x000fc000010f7983 */ /* 0x000f220000300800 */
[C---:B-1----:R-:W-:Y:S01]  /*48c50*/  IMAD R13, R38.reuse, c[0x0][0x198], RZ ;  /* 0x00006600260d7a24 */ /* 0x042fe200078e02ff */
[----:B------:R-:W-:-:S02]  /*48c60*/  ISETP.LT.AND P2, PT, R38, c[0x0][0x17c], !P0 ;  /* 0x00005f0026007a0c */ /* 0x000fc40004741270 */
[----:B------:R1:W-:Y:S01]  /*48c70*/  @P4 STG.E [R8.64], R68 ;  /* 0x0000004408004986 */ /* 0x0003e2000c101908 */
[----:B------:R-:W-:-:S03]  /*48c80*/  LEA R10, P5, R0, R16, 0x2 ;  /* 0x00000010000a7211 */ /* 0x000fc600078a10ff */
[----:B------:R-:W4:Y:S01]  /*48c90*/  LDL.LU R38, [R1+0xfbc] ;  /* 0x000fbc0001267983 */ /* 0x000f220000300800 */
[CC--:B------:R-:W-:Y:S02]  /*48ca0*/  LEA R12, P6, R13.reuse, R16.reuse, 0x2 ;  /* 0x000000100d0c7211 */ /* 0x0c0fe400078c10ff */
[-C--:B------:R-:W-:Y:S02]  /*48cb0*/  LEA.HI.X.SX32 R11, R0, R17.reuse, 0x2, P5 ;  /* 0x00000011000b7211 */ /* 0x080fe400028f16ff */
[----:B------:R-:W-:Y:S01]  /*48cc0*/  LEA.HI.X.SX32 R13, R13, R17, 0x2, P6 ;  /* 0x000000110d0d7211 */ /* 0x000fe200030f16ff */
[C---:B------:R-:W-:Y:S01]  /*48cd0*/  IMAD R14, R37.reuse, c[0x0][0x198], RZ ;  /* 0x00006600250e7a24 */ /* 0x040fe200078e02ff */
[----:B------:R-:W-:Y:S02]  /*48ce0*/  ISETP.LT.AND P4, PT, R37, c[0x0][0x17c], !P0 ;  /* 0x00005f0025007a0c */ /* 0x000fe40004781270 */
[----:B------:R-:W4:Y:S02]  /*48cf0*/  LDL.LU R37, [R1+0xfb8] ;  /* 0x000fb80001257983 */ /* 0x000f240000300800 */
[----:B-1----:R-:W-:-:S02]  /*48d00*/  LEA R8, P5, R14, R16, 0x2 ;  /* 0x000000100e087211 */ /* 0x002fc400078a10ff */
[----:B------:R-:W-:Y:S02]  /*48d10*/  @P3 STG.E [R10.64], R64 ;  /* 0x000000400a003986 */ /* 0x000fe4000c101908 */
[----:B------:R-:W-:Y:S02]  /*48d20*/  LEA.HI.X.SX32 R9, R14, R17, 0x2, P5 ;  /* 0x000000110e097211 */ /* 0x000fe400028f16ff */
[----:B------:R1:W-:Y:S04]  /*48d30*/  @P2 STG.E [R12.64], R44 ;  /* 0x0000002c0c002986 */ /* 0x0003e8000c101908 */
[----:B------:R1:W-:Y:S01]  /*48d40*/  @P4 STG.E [R8.64], R28 ;  /* 0x0000001c08004986 */ /* 0x0003e2000c101908 */
[C---:B--2---:R-:W-:Y:S01]  /*48d50*/  ISETP.LT.AND P3, PT, R36.reuse, c[0x0][0x17c], !P0 ;  /* 0x00005f0024007a0c */ /* 0x044fe20004761270 */
[----:B------:R-:W-:-:S02]  /*48d60*/  IMAD R0, R36, c[0x0][0x198], RZ ;  /* 0x0000660024007a24 */ /* 0x000fc400078e02ff */
[----:B------:R-:W2:Y:S01]  /*48d70*/  LDL.LU R36, [R1+0xfb4] ;  /* 0x000fb40001247983 */ /* 0x000ea20000300800 */
[C---:B---3--:R-:W-:Y:S01]  /*48d80*/  ISETP.LT.AND P2, PT, R19.reuse, c[0x0][0x17c], !P0 ;  /* 0x00005f0013007a0c */ /* 0x048fe20004741270 */
[----:B-1----:R-:W-:Y:S02]  /*48d90*/  IMAD R13, R19, c[0x0][0x198], RZ ;  /* 0x00006600130d7a24 */ /* 0x002fe400078e02ff */
[----:B------:R-:W3:Y:S01]  /*48da0*/  LDL.LU R19, [R1+0xfb0] ;  /* 0x000fb00001137983 */ /* 0x000ee20000300800 */
[C---:B------:R-:W-:Y:S01]  /*48db0*/  IMAD R14, R18.reuse, c[0x0][0x198], RZ ;  /* 0x00006600120e7a24 */ /* 0x040fe200078e02ff */
[----:B------:R-:W-:Y:S02]  /*48dc0*/  ISETP.LT.AND P4, PT, R18, c[0x0][0x17c], !P0 ;  /* 0x00005f0012007a0c */ /* 0x000fe40004781270 */
[----:B------:R-:W2:Y:S01]  /*48dd0*/  LDL.LU R18, [R1+0xfac] ;  /* 0x000fac0001127983 */ /* 0x000ea20000300800 */
[----:B------:R-:W-:-:S04]  /*48de0*/  LEA R10, P6, R0, R16, 0x2 ;  /* 0x00000010000a7211 */ /* 0x000fc800078c10ff */
[----:B------:R-:W-:Y:S02]  /*48df0*/  LEA.HI.X.SX32 R11, R0, R17, 0x2, P6 ;  /* 0x00000011000b7211 */ /* 0x000fe400030f16ff */
[----:B------:R-:W-:-:S03]  /*48e00*/  LEA R8, P5, R13, R16, 0x2 ;  /* 0x000000100d087211 */ /* 0x000fc600078a10ff */
[----:B------:R1:W-:Y:S01]  /*48e10*/  @P3 STG.E [R10.64], R40 ;  /* 0x000000280a003986 */ /* 0x0003e2000c101908 */
[CC--:B------:R-:W-:Y:S02]  /*48e20*/  LEA R12, P6, R14.reuse, R16.reuse, 0x2 ;  /* 0x000000100e0c7211 */ /* 0x0c0fe400078c10ff */
[-C--:B------:R-:W-:Y:S02]  /*48e30*/  LEA.HI.X.SX32 R9, R13, R17.reuse, 0x2, P5 ;  /* 0x000000110d097211 */ /* 0x080fe400028f16ff */
[----:B------:R-:W-:Y:S01]  /*48e40*/  LEA.HI.X.SX32 R13, R14, R17, 0x2, P6 ;  /* 0x000000110e0d7211 */ /* 0x000fe200030f16ff */
[C---:B----4-:R-:W-:Y:S01]  /*48e50*/  IMAD R0, R15.reuse, c[0x0][0x198], RZ ;  /* 0x000066000f007a24 */ /* 0x050fe200078e02ff */
[----:B------:R-:W-:Y:S02]  /*48e60*/  ISETP.LT.AND P3, PT, R15, c[0x0][0x17c], !P0 ;  /* 0x00005f000f007a0c */ /* 0x000fe40004761270 */
[----:B------:R-:W4:Y:S02]  /*48e70*/  LDL.LU R15, [R1+0xfa8] ;  /* 0x000fa800010f7983 */ /* 0x000f240000300800 */
[----:B-1----:R-:W-:-:S02]  /*48e80*/  LEA R10, P5, R0, R16, 0x2 ;  /* 0x00000010000a7211 */ /* 0x002fc400078a10ff */
[----:B------:R1:W-:Y:S02]  /*48e90*/  @P2 STG.E [R8.64], R32 ;  /* 0x0000002008002986 */ /* 0x0003e4000c101908 */
[----:B------:R-:W-:Y:S02]  /*48ea0*/  LEA.HI.X.SX32 R11, R0, R17, 0x2, P5 ;  /* 0x00000011000b7211 */ /* 0x000fe400028f16ff */
[C---:B------:R-:W-:Y:S01]  /*48eb0*/  ISETP.LT.AND P2, PT, R38.reuse, c[0x0][0x17c], !P0 ;  /* 0x00005f0026007a0c */ /* 0x040fe20004741270 */
[----:B------:R1:W-:Y:S02]  /*48ec0*/  @P4 STG.E [R12.64], R24 ;  /* 0x000000180c004986 */ /* 0x0003e4000c101908 */
[----:B-1----:R-:W-:Y:S02]  /*48ed0*/  IMAD R9, R38, c[0x0][0x198], RZ ;  /* 0x0000660026097a24 */ /* 0x002fe400078e02ff */
[----:B------:R-:W4:Y:S04]  /*48ee0*/  LDL.LU R32, [R1+0xfa4] ;  /* 0x000fa40001207983 */ /* 0x000f280000300800 */
[----:B------:R-:W4:Y:S01]  /*48ef0*/  LDL.LU R24, [R1+0xfa0] ;  /* 0x000fa00001187983 */ /* 0x000f220000300800 */
[C---:B------:R-:W-:Y:S01]  /*48f00*/  IMAD R0, R37.reuse, c[0x0][0x198], RZ ;  /* 0x0000660025007a24 */ /* 0x040fe200078e02ff */
[----:B------:R-:W-:-:S02]  /*48f10*/  ISETP.LT.AND P5, PT, R37, c[0x0][0x17c], !P0 ;  /* 0x00005f0025007a0c */ /* 0x000fc400047a1270 */
[----:B------:R1:W-:Y:S01]  /*48f20*/  @P3 STG.E [R10.64], R4 ;  /* 0x000000040a003986 */ /* 0x0003e2000c101908 */
[----:B------:R-:W-:-:S03]  /*48f30*/  LEA R8, P6, R9, R16, 0x2 ;  /* 0x0000001009087211 */ /* 0x000fc600078c10ff */
[----:B------:R-:W4:Y:S01]  /*48f40*/  LDL.LU R28, [R1+0xf9c] ;  /* 0x000f9c00011c7983 */ /* 0x000f220000300800 */
[----:B------:R-:W-:Y:S02]  /*48f50*/  LEA.HI.X.SX32 R9, R9, R17, 0x2, P6 ;  /* 0x0000001109097211 */ /* 0x000fe400030f16ff */
[----:B-1----:R-:W-:-:S03]  /*48f60*/  LEA R10, P4, R0, R16, 0x2 ;  /* 0x00000010000a7211 */ /* 0x002fc600078810ff */
[----:B------:R1:W-:Y:S01]  /*48f70*/  @P2 STG.E [R8.64], R20 ;  /* 0x0000001408002986 */ /* 0x0003e2000c101908 */
[----:B------:R-:W-:-:S05]  /*48f80*/  LEA.HI.X.SX32 R11, R0, R17, 0x2, P4 ;  /* 0x00000011000b7211 */ /* 0x000fca00020f16ff */
[----:B------:R1:W-:Y:S01]  /*48f90*/  @P5 STG.E [R10.64], R241 ;  /* 0x000000f10a005986 */ /* 0x0003e2000c101908 */
[C---:B---3--:R-:W-:Y:S01]  /*48fa0*/  IMAD R14, R19.reuse, c[0x0][0x198], RZ ;  /* 0x00006600130e7a24 */ /* 0x048fe200078e02ff */
[----:B------:R-:W-:Y:S02]  /*48fb0*/  ISETP.LT.AND P2, PT, R19, c[0x0][0x17c], !P0 ;  /* 0x00005f0013007a0c */ /* 0x000fe40004741270 */
[----:B------:R-:W3:Y:S01]  /*48fc0*/  LDL.LU R19, [R1+0xf98] ;  /* 0x000f980001137983 */ /* 0x000ee20000300800 */
[C---:B--2---:R-:W-:Y:S01]  /*48fd0*/  ISETP.LT.AND P5, PT, R18.reuse, c[0x0][0x17c], !P0 ;  /* 0x00005f0012007a0c */ /* 0x044fe200047a1270 */
[----:B------:R-:W-:Y:S02]  /*48fe0*/  IMAD R0, R18, c[0x0][0x198], RZ ;  /* 0x0000660012007a24 */ /* 0x000fe400078e02ff */
[----:B------:R-:W2:Y:S01]  /*48ff0*/  LDL.LU R18, [R1+0xf94] ;  /* 0x000f940001127983 */ /* 0x000ea20000300800 */
[C---:B------:R-:W-:Y:S01]  /*49000*/  IMAD R4, R36.reuse, c[0x0][0x198], RZ ;  /* 0x0000660024047a24 */ /* 0x040fe200078e02ff */
[----:B------:R-:W-:-:S04]  /*49010*/  ISETP.LT.AND P3, PT, R36, c[0x0][0x17c], !P0 ;  /* 0x00005f0024007a0c */ /* 0x000fc80004761270 */
[-C--:B------:R-:W-:Y:S02]  /*49020*/  LEA R12, P6, R4, R16.reuse, 0x2 ;  /* 0x00000010040c7211 */ /* 0x080fe400078c10ff */
[-C--:B-1----:R-:W-:Y:S02]  /*49030*/  LEA R8, P4, R14, R16.reuse, 0x2 ;  /* 0x000000100e087211 */ /* 0x082fe400078810ff */
[-C--:B------:R-:W-:Y:S02]  /*49040*/  LEA.HI.X.SX32 R13, R4, R17.reuse, 0x2, P6 ;  /* 0x00000011040d7211 */ /* 0x080fe400030f16ff */
[----:B------:R-:W-:Y:S02]  /*49050*/  LEA.HI.X.SX32 R9, R14, R17, 0x2, P4 ;  /* 0x000000110e097211 */ /* 0x000fe400020f16ff */
[----:B------:R-:W-:Y:S01]  /*49060*/  LEA R10, P4, R0, R16, 0x2 ;  /* 0x00000010000a7211 */ /* 0x000fe200078810ff */
[----:B------:R1:W-:Y:S01]  /*49070*/  @P3 STG.E [R12.64], R173 ;  /* 0x000000ad0c003986 */ /* 0x0003e2000c101908 */
[C---:B----4-:R-:W-:Y:S01]  /*49080*/  ISETP.LT.AND P3, PT, R15.reuse, c[0x0][0x17c], !P0 ;  /* 0x00005f000f007a0c */ /* 0x050fe20004761270 */
[----:B------:R-:W-:-:S02]  /*49090*/  IMAD R4, R15, c[0x0][0x198], RZ ;  /* 0x000066000f047a24 */ /* 0x000fc400078e02ff */
[----:B------:R-:W4:Y:S01]  /*490a0*/  LDL.LU R15, [R1+0xf90] ;  /* 0x000f9000010f7983 */ /* 0x000f220000300800 */
[----:B------:R-:W-:-:S03]  /*490b0*/  LEA.HI.X.SX32 R11, R0, R17, 0x2, P4 ;  /* 0x00000011000b7211 */ /* 0x000fc600020f16ff */
[----:B------:R-:W4:Y:S04]  /*490c0*/  LDL.LU R14, [R1+0xf8c] ;  /* 0x000f8c00010e7983 */ /* 0x000f280000300800 */
[----:B------:R1:W-:Y:S04]  /*490d0*/  @P2 STG.E [R8.64], R165 ;  /* 0x000000a508002986 */ /* 0x0003e8000c101908 */
[----:B------:R1:W-:Y:S02]  /*490e0*/  @P5 STG.E [R10.64], R169 ;  /* 0x000000a90a005986 */ /* 0x0003e4000c101908 */
[C---:B-1----:R-:W-:Y:S01]  /*490f0*/  IMAD R13, R32.reuse, c[0x0][0x198], RZ ;  /* 0x00006600200d7a24 */ /* 0x042fe200078e02ff */
[----:B------:R-:W-:Y:S01]  /*49100*/  ISETP.LT.AND P2, PT, R32, c[0x0][0x17c], !P0 ;  /* 0x00005f0020007a0c */ /* 0x000fe20004741270 */
[C---:B------:R-:W-:Y:S01]  /*49110*/  IMAD R0, R24.reuse, c[0x0][0x198], RZ ;  /* 0x0000660018007a24 */ /* 0x040fe200078e02ff */
[----:B------:R-:W-:-:S02]  /*49120*/  ISETP.LT.AND P5, PT, R24, c[0x0][0x17c], !P0 ;  /* 0x00005f0018007a0c */ /* 0x000fc400047a1270 */
[CC--:B------:R-:W-:Y:S01]  /*49130*/  LEA R8, P6, R4.reuse, R16.reuse, 0x2 ;  /* 0x0000001004087211 */ /* 0x0c0fe200078c10ff */
[----:B------:R-:W4:Y:S01]  /*49140*/  LDL.LU R24, [R1+0xf88] ;  /* 0x000f880001187983 */ /* 0x000f220000300800 */
[CC--:B------:R-:W-:Y:S02]  /*49150*/  LEA R12, P4, R13.reuse, R16.reuse, 0x2 ;  /* 0x000000100d0c7211 */ /* 0x0c0fe400078810ff */
[-C--:B------:R-:W-:Y:S01]  /*49160*/  LEA.HI.X.SX32 R9, R4, R17.reuse, 0x2, P6 ;  /* 0x0000001104097211 */ /* 0x080fe200030f16ff */
[----:B------:R-:W-:Y:S01]  /*49170*/  IMAD R4, R28, c[0x0][0x198], RZ ;  /* 0x000066001c047a24 */ /* 0x000fe200078e02ff */
[----:B------:R-:W-:Y:S01]  /*49180*/  LEA.HI.X.SX32 R13, R13, R17, 0x2, P4 ;  /* 0x000000110d0d7211 */ /* 0x000fe200020f16ff */
[----:B------:R-:W4:Y:S01]  /*49190*/  LDL.LU R20, [R1+0xf84] ;  /* 0x000f840001147983 */ /* 0x000f220000300800 */
[----:B------:R-:W-:-:S03]  /*491a0*/  LEA R10, P6, R0, R16, 0x2 ;  /* 0x00000010000a7211 */ /* 0x000fc600078c10ff */
[----:B------:R1:W-:Y:S01]  /*491b0*/  @P3 STG.E [R8.64], R233 ;  /* 0x000000e908003986 */ /* 0x0003e2000c101908 */
[----:B------:R-:W-:-:S03]  /*491c0*/  LEA.HI.X.SX32 R11, R0, R17, 0x2, P6 ;  /* 0x00000011000b7211 */ /* 0x000fc600030f16ff */
[----:B------:R2:W-:Y:S01]  /*491d0*/  @P2 STG.E [R12.64], R161 ;  /* 0x000000a10c002986 */ /* 0x0005e2000c101908 */
[----:B-1----:R-:W-:-:S04]  /*491e0*/  LEA R8, P4, R4, R16, 0x2 ;  /* 0x0000001004087211 */ /* 0x002fc800078810ff */
[----:B------:R-:W-:Y:S02]  /*491f0*/  LEA.HI.X.SX32 R9, R4, R17, 0x2, P4 ;  /* 0x0000001104097211 */ /* 0x000fe400020f16ff */
[C---:B---3--:R-:W-:Y:S01]  /*49200*/  ISETP.LT.AND P2, PT, R19.reuse, c[0x0][0x17c], !P0 ;  /* 0x00005f0013007a0c */ /* 0x048fe20004741270 */
[----:B------:R-:W-:Y:S02]  /*49210*/  IMAD R0, R19, c[0x0][0x198], RZ ;  /* 0x0000660013007a24 */ /* 0x000fe400078e02ff */
[----:B------:R-:W3:Y:S01]  /*49220*/  LDL.LU R19, [R1+0xf80] ;  /* 0x000f800001137983 */ /* 0x000ee20000300800 */
[C---:B--2---:R-:W-:Y:S01]  /*49230*/  IMAD R13, R18.reuse, c[0x0][0x198], RZ ;  /* 0x00006600120d7a24 */ /* 0x044fe200078e02ff */
[----:B------:R-:W-:Y:S02]  /*49240*/  ISETP.LT.AND P4, PT, R18, c[0x0][0x17c], !P0 ;  /* 0x00005f0012007a0c */ /* 0x000fe40004781270 */
[----:B------:R-:W2:Y:S01]  /*49250*/  LDL.LU R18, [R1+0xf7c] ;  /* 0x000f7c0001127983 */ /* 0x000ea20000300800 */
[----:B------:R-:W-:-:S03]  /*49260*/  ISETP.LT.AND P3, PT, R28, c[0x0][0x17c], !P0 ;  /* 0x00005f001c007a0c */ /* 0x000fc60004761270 */
[----:B------:R1:W-:Y:S01]  /*49270*/  @P5 STG.E [R10.64], R149 ;  /* 0x000000950a005986 */ /* 0x0003e2000c101908 */
[-C--:B------:R-:W-:Y:S02]  /*49280*/  LEA R12, P5, R13, R16.reuse, 0x2 ;  /* 0x000000100d0c7211 */ /* 0x080fe400078a10ff */
[----:B-1----:R-:W-:-:S07]  /*49290*/  LEA R10, P6, R0, R16, 0x2 ;  /* 0x00000010000a7211 */ /* 0x002fce00078c10ff */
[----:B------:R1:W-:Y:S01]  /*492a0*/  @P3 STG.E [R8.64], R153 ;  /* 0x0000009908003986 */ /* 0x0003e2000c101908 */
[-C--:B------:R-:W-:Y:S01]  /*492b0*/  LEA.HI.X.SX32 R11, R0, R17.reuse, 0x2, P6 ;  /* 0x00000011000b7211 */ /* 0x080fe200030f16ff */
[C---:B----4-:R-:W-:Y:S01]  /*492c0*/  IMAD R4, R15.reuse, c[0x0][0x198], RZ ;  /* 0x000066000f047a24 */ /* 0x050fe200078e02ff */
[----:B------:R-:W-:Y:S02]  /*492d0*/  ISETP.LT.AND P3, PT, R15, c[0x0][0x17c], !P0 ;  /* 0x00005f000f007a0c */ /* 0x000fe40004761270 */
[----:B------:R-:W4:Y:S01]  /*492e0*/  LDL.LU R15, [R1+0xf78] ;  /* 0x000f7800010f7983 */ /* 0x000f220000300800 */
[C---:B------:R-:W-:Y:S01]  /*492f0*/  IMAD R0, R14.reuse, c[0x0][0x198], RZ ;  /* 0x000066000e007a24 */ /* 0x040fe200078e02ff */
[----:B------:R-:W-:Y:S02]  /*49300*/  LEA.HI.X.SX32 R13, R13, R17, 0x2, P5 ;  /* 0x000000110d0d7211 */ /* 0x000fe400028f16ff */
[----:B------:R1:W-:Y:S01]  /*49310*/  @P2 STG.E [R10.64], R229 ;  /* 0x000000e50a002986 */ /* 0x0003e2000c101908 */
[----:B------:R-:W-:-:S02]  /*49320*/  ISETP.LT.AND P2, PT, R14, c[0x0][0x17c], !P0 ;  /* 0x00005f000e007a0c */ /* 0x000fc40004741270 */
[CC--:B-1----:R-:W-:Y:S01]  /*49330*/  LEA R8, P6, R4.reuse, R16.reuse, 0x2 ;  /* 0x0000001004087211 */ /* 0x0c2fe200078c10ff */
[----:B------:R-:W4:Y:S03]  /*49340*/  LDL.LU R14, [R1+0xf74] ;  /* 0x000f7400010e7983 */ /* 0x000f260000300800 */
[-C--:B------:R-:W-:Y:S01]  /*49350*/  LEA.HI.X.SX32 R9, R4, R17.reuse, 0x2, P6 ;  /* 0x0000001104097211 */ /* 0x080fe200030f16ff */
[----:B------:R1:W-:Y:S01]  /*49360*/  @P4 STG.E [R12.64], R129 ;  /* 0x000000810c004986 */ /* 0x0003e2000c101908 */
[----:B------:R-:W-:Y:S02]  /*49370*/  LEA R10, P5, R0, R16, 0x2 ;  /* 0x00000010000a7211 */ /* 0x000fe400078a10ff */
[C---:B------:R-:W-:Y:S01]  /*49380*/  ISETP.LT.AND P4, PT, R24.reuse, c[0x0][0x17c], !P0 ;  /* 0x00005f0018007a0c */ /* 0x040fe20004781270 */
[----:B------:R-:W-:Y:S02]  /*49390*/  IMAD R4, R24, c[0x0][0x198], RZ ;  /* 0x0000660018047a24 */ /* 0x000fe400078e02ff */
[----:B------:R-:W4:Y:S01]  /*493a0*/  LDL.LU R24, [R1+0xf70] ;  /* 0x000f700001187983 */ /* 0x000f220000300800 */
[----:B------:R-:W-:Y:S01]  /*493b0*/  LEA.HI.X.SX32 R11, R0, R17, 0x2, P5 ;  /* 0x00000011000b7211 */ /* 0x000fe200028f16ff */
[----:B-1----:R-:W-:-:S02]  /*493c0*/  IMAD R13, R20, c[0x0][0x198], RZ ;  /* 0x00006600140d7a24 */ /* 0x002fc400078e02ff */
[----:B------:R1:W-:Y:S01]  /*493d0*/  @P3 STG.E [R8.64], R121 ;  /* 0x0000007908003986 */ /* 0x0003e2000c101908 */
[----:B------:R-:W-:-:S03]  /*493e0*/  ISETP.LT.AND P3, PT, R20, c[0x0][0x17c], !P0 ;  /* 0x00005f0014007a0c */ /* 0x000fc60004761270 */
[----:B------:R-:W4:Y:S01]  /*493f0*/  LDL.LU R20, [R1+0xf6c] ;  /* 0x000f6c0001147983 */ /* 0x000f220000300800 */
        /* <DEDUP_REMOVED lines=10> */
[-C--:B------:R-:W-:Y:S02]  /*494a0*/  LEA R12, P5, R13, R16.reuse, 0x2 ;  /* 0x000000100d0c7211 */ /* 0x080fe400078a10ff */
[----:B-1----:R-:W-:-:S02]  /*494b0*/  LEA R10, P6, R0, R16, 0x2 ;  /* 0x00000010000a7211 */ /* 0x002fc400078c10ff */
[-C--:B------:R-:W-:Y:S02]  /*494c0*/  LEA.HI.X.SX32 R13, R13, R17.reuse, 0x2, P5 ;  /* 0x000000110d0d7211 */ /* 0x080fe400028f16ff */
[-C--:B------:R-:W-:Y:S02]  /*494d0*/  LEA.HI.X.SX32 R11, R0, R17.reuse, 0x2, P6 ;  /* 0x00000011000b7211 */ /* 0x080fe400030f16ff */
[C---:B------:R-:W-:Y:S01]  /*494e0*/  LEA R8, P5, R4.reuse, R16, 0x2 ;  /* 0x0000001004087211 */ /* 0x040fe200078a10ff */
[----:B------:R-:W-:Y:S04]  /*494f0*/  @P3 STG.E [R12.64], R117 ;  /* 0x000000750c003986 */ /* 0x000fe8000c101908 */
[----:B------:R1:W-:Y:S01]  /*49500*/  @P2 STG.E [R10.64], R93 ;  /* 0x0000005d0a002986 */ /* 0x0003e2000c101908 */
[----:B------:R-:W-:-:S02]  /*49510*/  LEA.HI.X.SX32 R9, R4, R17, 0x2, P5 ;  /* 0x0000001104097211 */ /* 0x000fc400028f16ff */
[C---:B----4-:R-:W-:Y:S01]  /*49520*/  ISETP.LT.AND P3, PT, R15.reuse, c[0x0][0x17c], !P0 ;  /* 0x00005f000f007a0c */ /* 0x050fe20004761270 */
[----:B------:R-:W-:Y:S02]  /*49530*/  IMAD R0, R15, c[0x0][0x198], RZ ;  /* 0x000066000f007a24 */ /* 0x000fe400078e02ff */
[----:B------:R-:W4:Y:S03]  /*49540*/  LDL.LU R15, [R1+0xf60] ;  /* 0x000f6000010f7983 */ /* 0x000f260000300800 */
[----:B-1----:R-:W-:Y:S01]  /*49550*/  LEA R10, P6, R0, R16, 0x2 ;  /* 0x00000010000a7211 */ /* 0x002fe200078c10ff */
[C---:B------:R-:W-:Y:S01]  /*49560*/  IMAD R13, R14.reuse, c[0x0][0x198], RZ ;  /* 0x000066000e0d7a24 */ /* 0x040fe200078e02ff */
[----:B------:R-:W-:Y:S02]  /*49570*/  ISETP.LT.AND P2, PT, R14, c[0x0][0x17c], !P0 ;  /* 0x00005f000e007a0c */ /* 0x000fe40004741270 */
[----:B------:R-:W4:Y:S01]  /*49580*/  LDL.LU R14, [R1+0xf5c] ;  /* 0x000f5c00010e7983 */ /* 0x000f220000300800 */
[----:B------:R-:W-:-:S03]  /*49590*/  LEA.HI.X.SX32 R11, R0, R17, 0x2, P6 ;  /* 0x00000011000b7211 */ /* 0x000fc600030f16ff */
[----:B------:R1:W-:Y:S01]  /*495a0*/  @P4 STG.E [R8.64], R97 ;  /* 0x0000006108004986 */ /* 0x0003e2000c101908 */
[CC--:B------:R-:W-:Y:S01]  /*495b0*/  LEA R12, P5, R13.reuse, R16.reuse, 0x2 ;  /* 0x000000100d0c7211 */ /* 0x0c0fe200078a10ff */
[C---:B------:R-:W-:Y:S01]  /*495c0*/  IMAD R4, R24.reuse, c[0x0][0x198], RZ ;  /* 0x0000660018047a24 */ /* 0x040fe200078e02ff */
[----:B------:R-:W-:Y:S02]  /*495d0*/  ISETP.LT.AND P4, PT, R24, c[0x0][0x17c], !P0 ;  /* 0x00005f0018007a0c */ /* 0x000fe40004781270 */
[----:B------:R-:W4:Y:S01]  /*495e0*/  LDL.LU R24, [R1+0xf58] ;  /* 0x000f580001187983 */ /* 0x000f220000300800 */
[----:B------:R-:W-:Y:S02]  /*495f0*/  LEA.HI.X.SX32 R13, R13, R17, 0x2, P5 ;  /* 0x000000110d0d7211 */ /* 0x000fe400028f16ff */
[----:B-1----:R-:W-:Y:S01]  /*49600*/  LEA R8, P6, R4, R16, 0x2 ;  /* 0x0000001004087211 */ /* 0x002fe200078c10ff */
[----:B------:R-:W-:Y:S01]  /*49610*/  @P3 STG.E [R10.64], R217 ;  /* 0x000000d90a003986 */ /* 0x000fe2000c101908 */
[C---:B------:R-:W-:Y:S01]  /*49620*/  ISETP.LT.AND P3, PT, R20.reuse, c[0x0][0x17c], !P0 ;  /* 0x00005f0014007a0c */ /* 0x040fe20004761270 */
[----:B------:R-:W-:-:S02]  /*49630*/  IMAD R0, R20, c[0x0][0x198], RZ ;  /* 0x0000660014007a24 */ /* 0x000fc400078e02ff */
[----:B------:R-:W4:Y:S01]  /*49640*/  LDL.LU R20, [R1+0xf54] ;  /* 0x000f540001147983 */ /* 0x000f220000300800 */
[----:B------:R-:W-:-:S03]  /*49650*/  LEA.HI.X.SX32 R9, R4, R17, 0x2, P6 ;  /* 0x0000001104097211 */ /* 0x000fc600030f16ff */
[----:B------:R2:W-:Y:S04]  /*49660*/  @P2 STG.E [R12.64], R89 ;  /* 0x000000590c002986 */ /* 0x0005e8000c101908 */
[----:B------:R1:W-:Y:S01]  /*49670*/  @P4 STG.E [R8.64], R77 ;  /* 0x0000004d08004986 */ /* 0x0003e2000c101908 */
[C---:B---3--:R-:W-:Y:S01]  /*49680*/  ISETP.LT.AND P2, PT, R19.reuse, c[0x0][0x17c], !P0 ;  /* 0x00005f0013007a0c */ /* 0x048fe20004741270 */
[----:B------:R-:W-:Y:S02]  /*49690*/  IMAD R4, R19, c[0x0][0x198], RZ ;  /* 0x0000660013047a24 */ /* 0x000fe400078e02ff */
[----:B------:R-:W3:Y:S01]  /*496a0*/  LDL.LU R19, [R1+0xf50] ;  /* 0x000f500001137983 */ /* 0x000ee20000300800 */
[C---:B--2---:R-:W-:Y:S01]  /*496b0*/  IMAD R13, R18.reuse, c[0x0][0x198], RZ ;  /* 0x00006600120d7a24 */ /* 0x044fe200078e02ff */
[----:B------:R-:W-:-:S02]  /*496c0*/  ISETP.LT.AND P4, PT, R18, c[0x0][0x17c], !P0 ;  /* 0x00005f0012007a0c */ /* 0x000fc40004781270 */
[----:B------:R-:W2:Y:S01]  /*496d0*/  LDL.LU R18, [R1+0xf4c] ;  /* 0x000f4c0001127983 */ /* 0x000ea20000300800 */
[-C--:B------:R-:W-:Y:S02]  /*496e0*/  LEA R10, P5, R0, R16.reuse, 0x2 ;  /* 0x00000010000a7211 */ /* 0x080fe400078a10ff */
[----:B-1----:R-:W-:Y:S02]  /*496f0*/  LEA R8, P6, R4, R16, 0x2 ;  /* 0x0000001004087211 */ /* 0x002fe400078c10ff */
[-C--:B------:R-:W-:Y:S02]  /*49700*/  LEA.HI.X.SX32 R11, R0, R17.reuse, 0x2, P5 ;  /* 0x00000011000b7211 */ /* 0x080fe400028f16ff */
[----:B------:R-:W-:-:S03]  /*49710*/  LEA.HI.X.SX32 R9, R4, R17, 0x2, P6 ;  /* 0x0000001104097211 */ /* 0x000fc600030f16ff */
[----:B------:R1:W-:Y:S01]  /*49720*/  @P3 STG.E [R10.64], R85 ;  /* 0x000000550a003986 */ /* 0x0003e2000c101908 */
[----:B------:R-:W-:-:S03]  /*49730*/  LEA R12, P5, R13, R16, 0x2 ;  /* 0x000000100d0c7211 */ /* 0x000fc600078a10ff */
[----:B------:R1:W-:Y:S01]  /*49740*/  @P2 STG.E [R8.64], R81 ;  /* 0x0000005108002986 */ /* 0x0003e2000c101908 */
[----:B------:R-:W-:Y:S01]  /*49750*/  LEA.HI.X.SX32 R13, R13, R17, 0x2, P5 ;  /* 0x000000110d0d7211 */ /* 0x000fe200028f16ff */
[C---:B----4-:R-:W-:Y:S01]  /*49760*/  IMAD R0, R15.reuse, c[0x0][0x198], RZ ;  /* 0x000066000f007a24 */ /* 0x050fe200078e02ff */
[----:B------:R-:W-:Y:S02]  /*49770*/  ISETP.LT.AND P3, PT, R15, c[0x0][0x17c], !P0 ;  /* 0x00005f000f007a0c */ /* 0x000fe40004761270 */
[----:B------:R-:W4:Y:S02]  /*49780*/  LDL.LU R15, [R1+0xf48] ;  /* 0x000f4800010f7983 */ /* 0x000f240000300800 */
[----:B-1----:R-:W-:Y:S02]  /*49790*/  LEA R10, P6, R0, R16, 0x2 ;  /* 0x00000010000a7211 */ /* 0x002fe400078c10ff */
[C---:B------:R-:W-:Y:S01]  /*497a0*/  ISETP.LT.AND P2, PT, R14.reuse, c[0x0][0x17c], !P0 ;  /* 0x00005f000e007a0c */ /* 0x040fe20004741270 */
[----:B------:R-:W-:-:S02]  /*497b0*/  IMAD R4, R14, c[0x0][0x198], RZ ;  /* 0x000066000e047a24 */ /* 0x000fc400078e02ff */
[----:B------:R-:W4:Y:S01]  /*497c0*/  LDL.LU R14, [R1+0xf44] ;  /* 0x000f4400010e7983 */ /* 0x000f220000300800 */
[----:B------:R-:W-:-:S03]  /*497d0*/  LEA.HI.X.SX32 R11, R0, R17, 0x2, P6 ;  /* 0x00000011000b7211 */ /* 0x000fc600030f16ff */
[----:B------:R1:W-:Y:S01]  /*497e0*/  @P4 STG.E [R12.64], R73 ;  /* 0x000000490c004986 */ /* 0x0003e2000c101908 */
[----:B------:R-:W-:-:S03]  /*497f0*/  LEA R8, P5, R4, R16, 0x2 ;  /* 0x0000001004087211 */ /* 0x000fc600078a10ff */
[----:B------:R-:W4:Y:S01]  /*49800*/  LDL.LU R28, [R1+0xf40] ;  /* 0x000f4000011c7983 */ /* 0x000f220000300800 */
[C---:B------:R-:W-:Y:S01]  /*49810*/  IMAD R0, R24.reuse, c[0x0][0x198], RZ ;  /* 0x0000660018007a24 */ /* 0x040fe200078e02ff */
[----:B------:R-:W-:Y:S02]  /*49820*/  ISETP.LT.AND P4, PT, R24, c[0x0][0x17c], !P0 ;  /* 0x00005f0018007a0c */ /* 0x000fe40004781270 */
[----:B------:R1:W-:Y:S01]  /*49830*/  @P3 STG.E [R10.64], R49 ;  /* 0x000000310a003986 */ /* 0x0003e2000c101908 */
[----:B------:R-:W-:Y:S01]  /*49840*/  LEA.HI.X.SX32 R9, R4, R17, 0x2, P5 ;  /* 0x0000001104097211 */ /* 0x000fe200028f16ff */
[C---:B-1----:R-:W-:Y:S01]  /*49850*/  IMAD R13, R20.reuse, c[0x0][0x198], RZ ;  /* 0x00006600140d7a24 */ /* 0x042fe200078e02ff */
[----:B------:R-:W-:Y:S02]  /*49860*/  ISETP.LT.AND P3, PT, R20, c[0x0][0x17c], !P0 ;  /* 0x00005f0014007a0c */ /* 0x000fe40004761270 */
[----:B------:R-:W4:Y:S01]  /*49870*/  LDL.LU R20, [R1+0xf3c] ;  /* 0x000f3c0001147983 */ /* 0x000f220000300800 */
[----:B------:R-:W-:-:S03]  /*49880*/  LEA R10, P6, R0, R16, 0x2 ;  /* 0x00000010000a7211 */ /* 0x000fc600078c10ff */
        /* <DEDUP_REMOVED lines=16> */
[----:B------:R-:W-:Y:S01]  /*49990*/  LEA.HI.X.SX32 R11, R0, R17, 0x2, P5 ;  /* 0x00000011000b7211 */ /* 0x000fe200028f16ff */
[C---:B----4-:R-:W-:Y:S01]  /*499a0*/  IMAD R4, R15.reuse, c[0x0][0x198], RZ ;  /* 0x000066000f047a24 */ /* 0x050fe200078e02ff */
[----:B------:R-:W-:-:S02]  /*499b0*/  ISETP.LT.AND P3, PT, R15, c[0x0][0x17c], !P0 ;  /* 0x00005f000f007a0c */ /* 0x000fc40004761270 */
[----:B------:R-:W4:Y:S02]  /*499c0*/  LDL.LU R15, [R1+0x1188] ;  /* 0x00118800010f7983 */ /* 0x000f240000300800 */
[-C--:B-1----:R-:W-:Y:S02]  /*499d0*/  LEA R8, P6, R4, R16.reuse, 0x2 ;  /* 0x0000001004087211 */ /* 0x082fe400078c10ff */
[----:B------:R-:W4:Y:S01]  /*499e0*/  LDL.LU R24, [R1+0x1198] ;  /* 0x0011980001187983 */ /* 0x000f220000300800 */
[C---:B------:R-:W-:Y:S01]  /*499f0*/  IMAD R13, R14.reuse, c[0x0][0x198], RZ ;  /* 0x000066000e0d7a24 */ /* 0x040fe200078e02ff */
[----:B------:R-:W-:Y:S02]  /*49a00*/  ISETP.LT.AND P2, PT, R14, c[0x0][0x17c], !P0 ;  /* 0x00005f000e007a0c */ /* 0x000fe40004741270 */
[----:B------:R-:W4:Y:S01]  /*49a10*/  LDL.LU R14, [R1+0x1184] ;  /* 0x00118400010e7983 */ /* 0x000f220000300800 */
[----:B------:R-:W-:Y:S02]  /*49a20*/  LEA.HI.X.SX32 R9, R4, R17, 0x2, P6 ;  /* 0x0000001104097211 */ /* 0x000fe400030f16ff */
[----:B------:R-:W-:Y:S01]  /*49a30*/  LEA R12, P5, R13, R16, 0x2 ;  /* 0x000000100d0c7211 */ /* 0x000fe200078a10ff */
[----:B------:R1:W-:Y:S01]  /*49a40*/  @P4 STG.E [R10.64], R41 ;  /* 0x000000290a004986 */ /* 0x0003e2000c101908 */
[C---:B------:R-:W-:Y:S01]  /*49a50*/  IMAD R0, R28.reuse, c[0x0][0x198], RZ ;  /* 0x000066001c007a24 */ /* 0x040fe200078e02ff */
[----:B------:R-:W-:-:S02]  /*49a60*/  ISETP.LT.AND P4, PT, R28, c[0x0][0x17c], !P0 ;  /* 0x00005f001c007a0c */ /* 0x000fc40004781270 */
[-C--:B------:R-:W-:Y:S01]  /*49a70*/  LEA.HI.X.SX32 R13, R13, R17.reuse, 0x2, P5 ;  /* 0x000000110d0d7211 */ /* 0x080fe200028f16ff */
[----:B------:R1:W-:Y:S02]  /*49a80*/  @P3 STG.E [R8.64], R33 ;  /* 0x0000002108003986 */ /* 0x0003e4000c101908 */
[-C--:B-1----:R-:W-:Y:S02]  /*49a90*/  LEA R10, P6, R0, R16.reuse, 0x2 ;  /* 0x00000010000a7211 */ /* 0x082fe400078c10ff */
[----:B------:R-:W-:Y:S01]  /*49aa0*/  @P2 STG.E [R12.64], R25 ;  /* 0x000000190c002986 */ /* 0x000fe2000c101908 */
[----:B------:R-:W-:Y:S01]  /*49ab0*/  IMAD R9, R20, c[0x0][0x198], RZ ;  /* 0x0000660014097a24 */ /* 0x000fe200078e02ff */
[-C--:B------:R-:W-:Y:S02]  /*49ac0*/  LEA.HI.X.SX32 R11, R0, R17.reuse, 0x2, P6 ;  /* 0x00000011000b7211 */ /* 0x080fe400030f16ff */
[----:B------:R-:W-:Y:S02]  /*49ad0*/  ISETP.LT.AND P5, PT, R20, c[0x0][0x17c], !P0 ;  /* 0x00005f0014007a0c */ /* 0x000fe400047a1270 */
[C---:B------:R-:W-:Y:S01]  /*49ae0*/  LEA R4, P2, R9.reuse, R16, 0x2 ;  /* 0x0000001009047211 */ /* 0x040fe200078410ff */
[----:B------:R-:W4:Y:S04]  /*49af0*/  LDL.LU R20, [R1+0x119c] ;  /* 0x00119c0001147983 */ /* 0x000f280000300800 */
[----:B------:R1:W-:Y:S02]  /*49b00*/  @P4 STG.E [R10.64], R5 ;  /* 0x000000050a004986 */ /* 0x0003e4000c101908 */
[----:B-1----:R-:W-:-:S02]  /*49b10*/  LEA.HI.X.SX32 R5, R9, R17, 0x2, P2 ;  /* 0x0000001109057211 */ /* 0x002fc400010f16ff */
[C---:B---3--:R-:W-:Y:S01]  /*49b20*/  ISETP.LT.AND P6, PT, R19.reuse, c[0x0][0x17c], !P0 ;  /* 0x00005f0013007a0c */ /* 0x048fe200047c1270 */
[----:B------:R-:W-:Y:S02]  /*49b30*/  IMAD R12, R19, c[0x0][0x198], RZ ;  /* 0x00006600130c7a24 */ /* 0x000fe400078e02ff */
[----:B------:R-:W3:Y:S01]  /*49b40*/  LDL.LU R19, [R1+0x117c] ;  /* 0x00117c0001137983 */ /* 0x000ee20000300800 */
[----:B--2---:R-:W-:-:S03]  /*49b50*/  ISETP.LT.AND P2, PT, R18, c[0x0][0x17c], !P0 ;  /* 0x00005f0012007a0c */ /* 0x004fc60004741270 */
[----:B------:R-:W2:Y:S01]  /*49b60*/  LDL.LU R18, [R1+0x11a8] ;  /* 0x0011a80001127983 */ /* 0x000ea20000300800 */
[----:B------:R-:W-:Y:S01]  /*49b70*/  IMAD.MOV.U32 R0, RZ, RZ, c[0x0][0x198] ;  /* 0x00006600ff007624 */ /* 0x000fe200078e00ff */
[----:B------:R-:W-:-:S03]  /*49b80*/  LEA R8, P4, R12, R16, 0x2 ;  /* 0x000000100c087211 */ /* 0x000fc600078810ff */
[----:B------:R-:W-:Y:S01]  /*49b90*/  IMAD R10, R0, 0x2, R12 ;  /* 0x00000002000a7824 */ /* 0x000fe200078e020c */
[-C--:B------:R-:W-:Y:S01]  /*49ba0*/  LEA.HI.X.SX32 R9, R12, R17.reuse, 0x2, P4 ;  /* 0x000000110c097211 */ /* 0x080fe200020f16ff */
[----:B------:R1:W-:Y:S02]  /*49bb0*/  @P5 STG.E [R4.64], R21 ;  /* 0x0000001504005986 */ /* 0x0003e4000c101908 */
[----:B------:R-:W-:Y:S01]  /*49bc0*/  IMAD R11, R0, 0x2, R10 ;  /* 0x00000002000b7824 */ /* 0x000fe200078e020a */
[C---:B-1----:R-:W-:Y:S02]  /*49bd0*/  LEA R4, P4, R10.reuse, R16, 0x2 ;  /* 0x000000100a047211 */ /* 0x042fe400078810ff */
[----:B----4-:R-:W-:Y:S02]  /*49be0*/  ISETP.LT.AND P3, PT, R15, c[0x0][0x17c], !P0 ;  /* 0x00005f000f007a0c */ /* 0x010fe40004761270 */
[----:B------:R-:W-:Y:S01]  /*49bf0*/  LEA.HI.X.SX32 R5, R10, R17, 0x2, P4 ;  /* 0x000000110a057211 */ /* 0x000fe200020f16ff */
[----:B------:R-:W4:Y:S01]  /*49c00*/  LDL.LU R15, [R1+0x11a4] ;  /* 0x0011a400010f7983 */ /* 0x000f220000300800 */
[----:B------:R-:W-:-:S03]  /*49c10*/  ISETP.LT.AND P4, PT, R14, c[0x0][0x17c], !P0 ;  /* 0x00005f000e007a0c */ /* 0x000fc60004781270 */
[----:B------:R-:W4:Y:S04]  /*49c20*/  LDL.LU R14, [R1+0x11b0] ;  /* 0x0011b000010e7983 */ /* 0x000f280000300800 */
[----:B------:R-:W4:Y:S01]  /*49c30*/  LDL.LU R13, [R1+0x1178] ;  /* 0x00117800010d7983 */ /* 0x000f220000300800 */
[----:B------:R-:W-:-:S03]  /*49c40*/  IMAD R10, R0, 0x2, R11 ;  /* 0x00000002000a7824 */ /* 0x000fc600078e020b */
[----:B------:R1:W-:Y:S04]  /*49c50*/  @P6 STG.E [R8.64], R242 ;  /* 0x000000f208006986 */ /* 0x0003e8000c101908 */
[----:B------:R1:W-:Y:S02]  /*49c60*/  @P1 STG.E [R4.64], R174 ;  /* 0x000000ae04001986 */ /* 0x0003e4000c101908 */
[----:B-1----:R-:W-:-:S04]  /*49c70*/  LEA R8, P6, R11, R16, 0x2 ;  /* 0x000000100b087211 */ /* 0x002fc800078c10ff */
[----:B------:R-:W-:Y:S01]  /*49c80*/  LEA.HI.X.SX32 R9, R11, R17, 0x2, P6 ;  /* 0x000000110b097211 */ /* 0x000fe200030f16ff */
[----:B------:R-:W-:Y:S01]  /*49c90*/  IMAD R11, R0, 0x2, R10 ;  /* 0x00000002000b7824 */ /* 0x000fe200078e020a */
[----:B------:R-:W-:-:S03]  /*49ca0*/  LEA R4, P1, R10, R16, 0x2 ;  /* 0x000000100a047211 */ /* 0x000fc600078210ff */
[----:B------:R1:W-:Y:S01]  /*49cb0*/  @P2 STG.E [R8.64], R166 ;  /* 0x000000a608002986 */ /* 0x0003e2000c101908 */
[----:B------:R-:W-:Y:S02]  /*49cc0*/  LEA.HI.X.SX32 R5, R10, R17, 0x2, P1 ;  /* 0x000000110a057211 */ /* 0x000fe400008f16ff */
[----:B------:R-:W-:Y:S02]  /*49cd0*/  ISETP.LT.AND P1, PT, R20, c[0x0][0x17c], !P0 ;  /* 0x00005f0014007a0c */ /* 0x000fe40004721270 */
[----:B-1----:R-:W-:-:S04]  /*49ce0*/  LEA R8, P6, R11, R16, 0x2 ;  /* 0x000000100b087211 */ /* 0x002fc800078c10ff */
[----:B------:R-:W-:Y:S02]  /*49cf0*/  LEA.HI.X.SX32 R9, R11, R17, 0x2, P6 ;  /* 0x000000110b097211 */ /* 0x000fe400030f16ff */
[----:B---3--:R-:W-:Y:S02]  /*49d00*/  ISETP.LT.AND P2, PT, R19, c[0x0][0x17c], !P0 ;  /* 0x00005f0013007a0c */ /* 0x008fe40004741270 */
[----:B------:R-:W3:Y:S01]  /*49d10*/  LDL.LU R19, [R1+0x11b8] ;  /* 0x0011b80001137983 */ /* 0x000ee20000300800 */
[----:B--2---:R-:W-:-:S03]  /*49d20*/  ISETP.LT.AND P6, PT, R18, c[0x0][0x17c], !P0 ;  /* 0x00005f0012007a0c */ /* 0x004fc600047c1270 */
[----:B------:R-:W2:Y:S04]  /*49d30*/  LDL.LU R12, [R1+0x1170] ;  /* 0x00117000010c7983 */ /* 0x000ea80000300800 */
[----:B------:R-:W2:Y:S04]  /*49d40*/  LDL.LU R20, [R1+0x11bc] ;  /* 0x0011bc0001147983 */ /* 0x000ea80000300800 */
[----:B------:R-:W2:Y:S01]  /*49d50*/  LDL.LU R18, [R1+0x1168] ;  /* 0x0011680001127983 */ /* 0x000ea20000300800 */
[----:B------:R-:W-:Y:S01]  /*49d60*/  ISETP.LT.AND P5, PT, R24, c[0x0][0x17c], !P0 ;  /* 0x00005f0018007a0c */ /* 0x000fe200047a1270 */
[----:B------:R-:W-:-:S02]  /*49d70*/  IMAD R10, R0, 0x2, R11 ;  /* 0x00000002000a7824 */ /* 0x000fc400078e020b */
[----:B------:R1:W-:Y:S02]  /*49d80*/  @P3 STG.E [R4.64], R170 ;  /* 0x000000aa04003986 */ /* 0x0003e4000c101908 */
[----:B------:R-:W-:Y:S01]  /*49d90*/  IMAD R11, R0, 0x2, R10 ;  /* 0x00000002000b7824 */ /* 0x000fe200078e020a */
[----:B-1----:R-:W-:-:S07]  /*49da0*/  LEA R4, P3, R10, R16, 0x2 ;  /* 0x000000100a047211 */ /* 0x002fce00078610ff */
[----:B------:R1:W-:Y:S01]  /*49db0*/  @P5 STG.E [R8.64], R234 ;  /* 0x000000ea08005986 */ /* 0x0003e2000c101908 */
[----:B------:R-:W-:Y:S01]  /*49dc0*/  LEA.HI.X.SX32 R5, R10, R17, 0x2, P3 ;  /* 0x000000110a057211 */ /* 0x000fe200018f16ff */
[----:B------:R-:W-:Y:S01]  /*49dd0*/  IMAD R10, R0, 0x2, R11 ;  /* 0x00000002000a7824 */ /* 0x000fe200078e020b */
[----:B-1----:R-:W-:-:S03]  /*49de0*/  LEA R8, P5, R11, R16, 0x2 ;  /* 0x000000100b087211 */ /* 0x002fc600078a10ff */
[----:B------:R1:W-:Y:S01]  /*49df0*/  @P4 STG.E [R4.64], R162 ;  /* 0x000000a204004986 */ /* 0x0003e2000c101908 */
[----:B------:R-:W-:Y:S01]  /*49e00*/  LEA.HI.X.SX32 R9, R11, R17, 0x2, P5 ;  /* 0x000000110b097211 */ /* 0x000fe200028f16ff */
[----:B------:R-:W-:Y:S01]  /*49e10*/  IMAD R11, R0, 0x2, R10 ;  /* 0x00000002000b7824 */ /* 0x000fe200078e020a */
[----:B----4-:R-:W-:Y:S02]  /*49e20*/  ISETP.LT.AND P3, PT, R15, c[0x0][0x17c], !P0 ;  /* 0x00005f000f007a0c */ /* 0x010fe40004761270 */
[----:B------:R-:W4:Y:S01]  /*49e30*/  LDL.LU R15, [R1+0x11c8] ;  /* 0x0011c800010f7983 */ /* 0x000f220000300800 */
[----:B-1----:R-:W-:-:S03]  /*49e40*/  LEA R4, P4, R10, R16, 0x2 ;  /* 0x000000100a047211 */ /* 0x002fc600078810ff */
[----:B------:R1:W-:Y:S01]  /*49e50*/  @P1 STG.E [R8.64], R150 ;  /* 0x0000009608001986 */ /* 0x0003e2000c101908 */
[----:B------:R-:W-:Y:S01]  /*49e60*/  ISETP.LT.AND P1, PT, R13, c[0x0][0x17c], !P0 ;  /* 0x00005f000d007a0c */ /* 0x000fe20004721270 */
[----:B------:R-:W-:Y:S01]  /*49e70*/  IMAD R13, R0, 0x2, R11 ;  /* 0x00000002000d7824 */ /* 0x000fe200078e020b */
[----:B------:R-:W-:-:S05]  /*49e80*/  LEA.HI.X.SX32 R5, R10, R17, 0x2, P4 ;  /* 0x000000110a057211 */ /* 0x000fca00020f16ff */
[----:B------:R1:W-:Y:S02]  /*49e90*/  @P2 STG.E [R4.64], R154 ;  /* 0x0000009a04002986 */ /* 0x0003e4000c101908 */
[----:B-1----:R-:W-:-:S04]  /*49ea0*/  LEA R8, P4, R11, R16, 0x2 ;  /* 0x000000100b087211 */ /* 0x002fc800078810ff */
[----:B------:R-:W-:Y:S01]  /*49eb0*/  LEA.HI.X.SX32 R9, R11, R17, 0x2, P4 ;  /* 0x000000110b097211 */ /* 0x000fe200020f16ff */
[----:B------:R-:W-:Y:S01]  /*49ec0*/  IMAD R11, R0, 0x2, R13 ;  /* 0x00000002000b7824 */ /* 0x000fe200078e020d */
[----:B------:R-:W-:-:S04]  /*49ed0*/  LEA R4, P2, R13, R16, 0x2 ;  /* 0x000000100d047211 */ /* 0x000fc800078410ff */
[----:B------:R-:W-:Y:S02]  /*49ee0*/  LEA.HI.X.SX32 R5, R13, R17, 0x2, P2 ;  /* 0x000000110d057211 */ /* 0x000fe400010f16ff */
[----:B------:R-:W-:Y:S01]  /*49ef0*/  LEA R13, R0, R11, 0x1 ;  /* 0x0000000b000d7211 */ /* 0x000fe200078e08ff */
[----:B------:R-:W-:Y:S01]  /*49f00*/  @P6 STG.E [R8.64], R230 ;  /* 0x000000e608006986 */ /* 0x000fe2000c101908 */
[----:B------:R-:W-:-:S03]  /*49f10*/  ISETP.LT.AND P5, PT, R14, c[0x0][0x17c], !P0 ;  /* 0x00005f000e007a0c */ /* 0x000fc600047a1270 */
[----:B------:R1:W-:Y:S04]  /*49f20*/  @P3 STG.E [R4.64], R130 ;  /* 0x0000008204003986 */ /* 0x0003e8000c101908 */
[----:B------:R-:W4:Y:S01]  /*49f30*/  LDL.LU R14, [R1+0x11c4] ;  /* 0x0011c400010e7983 */ /* 0x000f220000300800 */
[----:B-1----:R-:W-:-:S04]  /*49f40*/  LEA R4, P3, R13, R16, 0x2 ;  /* 0x000000100d047211 */ /* 0x002fc800078610ff */
[----:B------:R-:W-:Y:S02]  /*49f50*/  LEA.HI.X.SX32 R5, R13, R17, 0x2, P3 ;  /* 0x000000110d057211 */ /* 0x000fe400018f16ff */
[----:B---3--:R-:W-:Y:S02]  /*49f60*/  ISETP.LT.AND P4, PT, R19, c[0x0][0x17c], !P0 ;  /* 0x00005f0013007a0c */ /* 0x008fe40004781270 */
[----:B------:R-:W3:Y:S01]  /*49f70*/  LDL.LU R19, [R1+0x11d0] ;  /* 0x0011d00001137983 */ /* 0x000ee20000300800 */
[----:B--2---:R-:W-:-:S03]  /*49f80*/  ISETP.LT.AND P2, PT, R12, c[0x0][0x17c], !P0 ;  /* 0x00005f000c007a0c */ /* 0x004fc60004741270 */
[----:B------:R-:W2:Y:S01]  /*49f90*/  LDL.LU R12, [R1+0x1164] ;  /* 0x00116400010c7983 */ /* 0x000ea20000300800 */
[----:B------:R-:W-:-:S03]  /*49fa0*/  ISETP.LT.AND P3, PT, R18, c[0x0][0x17c], !P0 ;  /* 0x00005f0012007a0c */ /* 0x000fc60004761270 */
[----:B------:R-:W2:Y:S04]  /*49fb0*/  LDL.LU R18, [R1+0x11d8] ;  /* 0x0011d80001127983 */ /* 0x000ea80000300800 */
[----:B------:R-:W2:Y:S01]  /*49fc0*/  LDL.LU R10, [R1+0x11d4] ;  /* 0x0011d400010a7983 */ /* 0x000ea20000300800 */
[----:B------:R-:W-:-:S04]  /*49fd0*/  LEA R8, P6, R11, R16, 0x2 ;  /* 0x000000100b087211 */ /* 0x000fc800078c10ff */
[----:B------:R-:W-:Y:S01]  /*49fe0*/  LEA.HI.X.SX32 R9, R11, R17, 0x2, P6 ;  /* 0x000000110b097211 */ /* 0x000fe200030f16ff */
[----:B------:R-:W-:-:S04]  /*49ff0*/  IMAD R11, R0, 0x2, R13 ;  /* 0x00000002000b7824 */ /* 0x000fc800078e020d */
[----:B------:R1:W-:Y:S01]  /*4a000*/  @P5 STG.E [R8.64], R122 ;  /* 0x0000007a08005986 */ /* 0x0003e2000c101908 */
[----:B------:R-:W-:Y:S01]  /*4a010*/  IMAD R13, R0, 0x2, R11 ;  /* 0x00000002000d7824 */ /* 0x000fe200078e020b */
[----:B------:R-:W-:Y:S02]  /*4a020*/  ISETP.LT.AND P5, PT, R20, c[0x0][0x17c], !P0 ;  /* 0x00005f0014007a0c */ /* 0x000fe400047a1270 */
[----:B------:R1:W-:Y:S02]  /*4a030*/  @P1 STG.E [R4.64], R126 ;  /* 0x0000007e04001986 */ /* 0x0003e4000c101908 */
[----:B-1----:R-:W-:-:S04]  /*4a040*/  LEA R8, P6, R11, R16, 0x2 ;  /* 0x000000100b087211 */ /* 0x002fc800078c10ff */
[----:B------:R-:W-:Y:S01]  /*4a050*/  LEA.HI.X.SX32 R9, R11, R17, 0x2, P6 ;  /* 0x000000110b097211 */ /* 0x000fe200030f16ff */
[----:B------:R-:W-:Y:S01]  /*4a060*/  IMAD R11, R0, 0x2, R13 ;  /* 0x00000002000b7824 */ /* 0x000fe200078e020d */
[----:B------:R-:W-:-:S03]  /*4a070*/  LEA R4, P1, R13, R16, 0x2 ;  /* 0x000000100d047211 */ /* 0x000fc600078210ff */
[----:B------:R1:W-:Y:S01]  /*4a080*/  @P4 STG.E [R8.64], R222 ;  /* 0x000000de08004986 */ /* 0x0003e2000c101908 */
[----:B------:R-:W-:Y:S01]  /*4a090*/  LEA.HI.X.SX32 R5, R13, R17, 0x2, P1 ;  /* 0x000000110d057211 */ /* 0x000fe200008f16ff */
[----:B------:R-:W-:Y:S01]  /*4a0a0*/  IMAD R13, R0, 0x2, R11 ;  /* 0x00000002000d7824 */ /* 0x000fe200078e020b */
[----:B----4-:R-:W-:Y:S02]  /*4a0b0*/  ISETP.LT.AND P4, PT, R15, c[0x0][0x17c], !P0 ;  /* 0x00005f000f007a0c */ /* 0x010fe40004781270 */
[----:B------:R-:W4:Y:S01]  /*4a0c0*/  LDL.LU R15, [R1+0x115c] ;  /* 0x00115c00010f7983 */ /* 0x000f220000300800 */
[----:B-1----:R-:W-:-:S03]  /*4a0d0*/  LEA R8, P6, R11, R16, 0x2 ;  /* 0x000000100b087211 */ /* 0x002fc600078c10ff */
[----:B------:R1:W-:Y:S01]  /*4a0e0*/  @P2 STG.E [R4.64], R118 ;  /* 0x0000007604002986 */ /* 0x0003e2000c101908 */
[----:B------:R-:W-:Y:S01]  /*4a0f0*/  LEA.HI.X.SX32 R9, R11, R17, 0x2, P6 ;  /* 0x000000110b097211 */ /* 0x000fe200030f16ff */
[----:B------:R-:W-:-:S04]  /*4a100*/  IMAD R11, R0, 0x2, R13 ;  /* 0x00000002000b7824 */ /* 0x000fc800078e020d */
        /* <DEDUP_REMOVED lines=8> */
[----:B------:R-:W4:Y:S01]  /*4a190*/  LDL.LU R14, [R1+0x1154] ;  /* 0x00115400010e7983 */ /* 0x000f220000300800 */
[----:B-1----:R-:W-:-:S03]  /*4a1a0*/  LEA R4, P3, R13, R16, 0x2 ;  /* 0x000000100d047211 */ /* 0x002fc600078610ff */
[----:B------:R1:W-:Y:S01]  /*4a1b0*/  @P4 STG.E [R8.64], R218 ;  /* 0x000000da08004986 */ /* 0x0003e2000c101908 */
[----:B------:R-:W-:Y:S02]  /*4a1c0*/  LEA.HI.X.SX32 R5, R13, R17, 0x2, P3 ;  /* 0x000000110d057211 */ /* 0x000fe400018f16ff */
[----:B---3--:R-:W-:Y:S02]  /*4a1d0*/  ISETP.LT.AND P5, PT, R19, c[0x0][0x17c], !P0 ;  /* 0x00005f0013007a0c */ /* 0x008fe400047a1270 */
[----:B------:R-:W3:Y:S01]  /*4a1e0*/  LDL.LU R19, [R1+0x11e8] ;  /* 0x0011e80001137983 */ /* 0x000ee20000300800 */
[----:B--2---:R-:W-:-:S03]  /*4a1f0*/  ISETP.LT.AND P2, PT, R12, c[0x0][0x17c], !P0 ;  /* 0x00005f000c007a0c */ /* 0x004fc60004741270 */
[----:B------:R-:W2:Y:S01]  /*4a200*/  LDL.LU R12, [R1+0x11e4] ;  /* 0x0011e400010c7983 */ /* 0x000ea20000300800 */
[----:B------:R-:W-:-:S03]  /*4a210*/  ISETP.LT.AND P4, PT, R18, c[0x0][0x17c], !P0 ;  /* 0x00005f0012007a0c */ /* 0x000fc60004781270 */
[----:B------:R-:W2:Y:S01]  /*4a220*/  LDL.LU R18, [R1+0x11ec] ;  /* 0x0011ec0001127983 */ /* 0x000ea20000300800 */
[----:B------:R-:W-:-:S03]  /*4a230*/  ISETP.LT.AND P3, PT, R10, c[0x0][0x17c], !P0 ;  /* 0x00005f000a007a0c */ /* 0x000fc60004761270 */
[----:B------:R-:W2:Y:S01]  /*4a240*/  LDL.LU R10, [R1+0x1150] ;  /* 0x00115000010a7983 */ /* 0x000ea20000300800 */
[----:B------:R-:W-:-:S04]  /*4a250*/  IMAD R11, R0, 0x2, R13 ;  /* 0x00000002000b7824 */ /* 0x000fc800078e020d */
[C---:B------:R-:W-:Y:S01]  /*4a260*/  IMAD R13, R0.reuse, 0x2, R11 ;  /* 0x00000002000d7824 */ /* 0x040fe200078e020b */
[C---:B-1----:R-:W-:Y:S01]  /*4a270*/  LEA R8, P6, R11.reuse, R16, 0x2 ;  /* 0x000000100b087211 */ /* 0x042fe200078c10ff */
[----:B------:R1:W-:Y:S03]  /*4a280*/  @P1 STG.E [R4.64], R90 ;  /* 0x0000005a04001986 */ /* 0x0003e6000c101908 */
[----:B------:R-:W-:Y:S01]  /*4a290*/  LEA.HI.X.SX32 R9, R11, R17, 0x2, P6 ;  /* 0x000000110b097211 */ /* 0x000fe200030f16ff */
[----:B------:R-:W-:-:S04]  /*4a2a0*/  IMAD R11, R0, 0x2, R13 ;  /* 0x00000002000b7824 */ /* 0x000fc800078e020d */
[----:B------:R4:W-:Y:S01]  /*4a2b0*/  @P5 STG.E [R8.64], R78 ;  /* 0x0000004e08005986 */ /* 0x0009e2000c101908 */
[----:B-1----:R-:W-:-:S04]  /*4a2c0*/  LEA R4, P1, R13, R16, 0x2 ;  /* 0x000000100d047211 */ /* 0x002fc800078210ff */
[----:B------:R-:W-:Y:S01]  /*4a2d0*/  LEA.HI.X.SX32 R5, R13, R17, 0x2, P1 ;  /* 0x000000110d057211 */ /* 0x000fe200008f16ff */
[----:B------:R-:W-:Y:S01]  /*4a2e0*/  IMAD R13, R0, 0x2, R11 ;  /* 0x00000002000d7824 */ /* 0x000fe200078e020b */
[----:B----4-:R-:W-:-:S03]  /*4a2f0*/  LEA R8, P6, R11, R16, 0x2 ;  /* 0x000000100b087211 */ /* 0x010fc600078c10ff */
[----:B------:R1:W-:Y:S01]  /*4a300*/  @P2 STG.E [R4.64], R86 ;  /* 0x0000005604002986 */ /* 0x0003e2000c101908 */
[----:B------:R-:W-:Y:S01]  /*4a310*/  LEA.HI.X.SX32 R9, R11, R17, 0x2, P6 ;  /* 0x000000110b097211 */ /* 0x000fe200030f16ff */
[----:B------:R-:W-:Y:S01]  /*4a320*/  IMAD R11, R0, 0x2, R13 ;  /* 0x00000002000b7824 */ /* 0x000fe200078e020d */
[----:B------:R-:W-:Y:S02]  /*4a330*/  ISETP.LT.AND P5, PT, R15, c[0x0][0x17c], !P0 ;  /* 0x00005f000f007a0c */ /* 0x000fe400047a1270 */
[----:B------:R-:W4:Y:S01]  /*4a340*/  LDL.LU R15, [R1+0x11f8] ;  /* 0x0011f800010f7983 */ /* 0x000f220000300800 */
[----:B-1----:R-:W-:-:S03]  /*4a350*/  LEA R4, P2, R13, R16, 0x2 ;  /* 0x000000100d047211 */ /* 0x002fc600078410ff */
[----:B------:R1:W-:Y:S01]  /*4a360*/  @P4 STG.E [R8.64], R82 ;  /* 0x0000005208004986 */ /* 0x0003e2000c101908 */
[----:B------:R-:W-:Y:S01]  /*4a370*/  LEA.HI.X.SX32 R5, R13, R17, 0x2, P2 ;  /* 0x000000110d057211 */ /* 0x000fe200010f16ff */
[----:B------:R-:W-:Y:S01]  /*4a380*/  IMAD R13, R0, 0x2, R11 ;  /* 0x00000002000d7824 */ /* 0x000fe200078e020b */
[----:B-1----:R-:W-:-:S03]  /*4a390*/  LEA R8, P6, R11, R16, 0x2 ;  /* 0x000000100b087211 */ /* 0x002fc600078c10ff */
[----:B------:R1:W-:Y:S01]  /*4a3a0*/  @P3 STG.E [R4.64], R74 ;  /* 0x0000004a04003986 */ /* 0x0003e2000c101908 */
[----:B------:R-:W-:-:S05]  /*4a3b0*/  LEA.HI.X.SX32 R9, R11, R17, 0x2, P6 ;  /* 0x000000110b097211 */ /* 0x000fca00030f16ff */
[----:B------:R2:W-:Y:S01]  /*4a3c0*/  @P5 STG.E [R8.64], R50 ;  /* 0x0000003208005986 */ /* 0x0005e2000c101908 */
[C---:B-1----:R-:W-:Y:S02]  /*4a3d0*/  LEA R4, P3, R13.reuse, R16, 0x2 ;  /* 0x000000100d047211 */ /* 0x042fe400078610ff */
[----:B------:R-:W-:Y:S02]  /*4a3e0*/  ISETP.LT.AND P1, PT, R14, c[0x0][0x17c], !P0 ;  /* 0x00005f000e007a0c */ /* 0x000fe40004721270 */
[----:B------:R-:W4:Y:S01]  /*4a3f0*/  LDL.LU R14, [R1+0x11f4] ;  /* 0x0011f400010e7983 */ /* 0x000f220000300800 */
        /* <DEDUP_REMOVED lines=9> */
[----:B------:R-:W-:-:S04]  /*4a490*/  LEA R11, R0, R13, 0x1 ;  /* 0x0000000d000b7211 */ /* 0x000fc800078e08ff */
[C---:B------:R-:W-:Y:S01]  /*4a4a0*/  LEA R8, P6, R11.reuse, R16, 0x2 ;  /* 0x000000100b087211 */ /* 0x040fe200078c10ff */
[C---:B------:R-:W-:Y:S01]  /*4a4b0*/  IMAD R13, R0.reuse, 0x2, R11 ;  /* 0x00000002000d7824 */ /* 0x040fe200078e020b */
[----:B------:R1:W-:Y:S02]  /*4a4c0*/  @P1 STG.E [R4.64], R70 ;  /* 0x0000004604001986 */ /* 0x0003e4000c101908 */
        /* <DEDUP_REMOVED lines=29> */
[----:B------:R-:W3:Y:S01]  /*4a6a0*/  LDL.LU R18, [R1+0x1230] ;  /* 0x0012300001127983 */ /* 0x000ee20000300800 */
[----:B------:R-:W-:-:S03]  /*4a6b0*/  ISETP.LT.AND P3, PT, R10, c[0x0][0x17c], !P0 ;  /* 0x00005f000a007a0c */ /* 0x000fc60004761270 */
[----:B------:R-:W3:Y:S01]  /*4a6c0*/  LDL.LU R10, [R1+0x122c] ;  /* 0x00122c00010a7983 */ /* 0x000ee20000300800 */
[----:B------:R-:W-:-:S04]  /*4a6d0*/  IMAD R11, R0, 0x2, R13 ;  /* 0x00000002000b7824 */ /* 0x000fc800078e020d */
[C---:B------:R-:W-:Y:S01]  /*4a6e0*/  IMAD R13, R0.reuse, 0x2, R11 ;  /* 0x00000002000d7824 */ /* 0x040fe200078e020b */
[C---:B------:R-:W-:Y:S01]  /*4a6f0*/  LEA R8, P6, R11.reuse, R16, 0x2 ;  /* 0x000000100b087211 */ /* 0x040fe200078c10ff */
        /* <DEDUP_REMOVED lines=25> */
[----:B--2---:R-:W-:Y:S02]  /*4a890*/  ISETP.LT.AND P2, PT, R12, c[0x0][0x17c], !P0 ;  /* 0x00005f000c007a0c */ /* 0x004fe40004741270 */
[----:B------:R-:W2:Y:S04]  /*4a8a0*/  LDL.LU R12, [R1+0x113c] ;  /* 0x00113c00010c7983 */ /* 0x000ea80000300800 */
[----:B------:R-:W2:Y:S01]  /*4a8b0*/  LDL.LU R6, [R1+0x1134] ;  /* 0x0011340001067983 */ /* 0x000ea20000300800 */
[----:B---3--:R-:W-:-:S03]  /*4a8c0*/  ISETP.LT.AND P5, PT, R18, c[0x0][0x17c], !P0 ;  /* 0x00005f0012007a0c */ /* 0x008fc600047a1270 */
[----:B------:R-:W3:Y:S01]  /*4a8d0*/  LDL.LU R18, [R1+0x1258] ;  /* 0x0012580001127983 */ /* 0x000ee20000300800 */
[----:B------:R-:W-:-:S03]  /*4a8e0*/  ISETP.LT.AND P3, PT, R10, c[0x0][0x17c], !P0 ;  /* 0x00005f000a007a0c */ /* 0x000fc60004761270 */
[----:B------:R-:W3:Y:S01]  /*4a8f0*/  LDL.LU R10, [R1+0x1130] ;  /* 0x00113000010a7983 */ /* 0x000ee20000300800 */
[----:B------:R-:W-:Y:S01]  /*4a900*/  IMAD R11, R0, 0x2, R13 ;  /* 0x00000002000b7824 */ /* 0x000fe200078e020d */
[----:B------:R-:W-:-:S04]  /*4a910*/  ISETP.LT.AND P4, PT, R19, c[0x0][0x17c], !P0 ;  /* 0x00005f0013007a0c */ /* 0x000fc80004781270 */
[C---:B------:R-:W-:Y:S02]  /*4a920*/  LEA R8, P6, R11.reuse, R16, 0x2 ;  /* 0x000000100b087211 */ /* 0x040fe400078c10ff */
[----:B------:R-:W-:Y:S01]  /*4a930*/  LEA R13, R0, R11, 0x1 ;  /* 0x0000000b000d7211 */ /* 0x000fe200078e08ff */
[----:B------:R1:W-:Y:S01]  /*4a940*/  @P1 STG.E [R4.64], R171 ;  /* 0x000000ab04001986 */ /* 0x0003e2000c101908 */
[----:B------:R-:W-:-:S03]  /*4a950*/  LEA.HI.X.SX32 R9, R11, R17, 0x2, P6 ;  /* 0x000000110b097211 */ /* 0x000fc600030f16ff */
[----:B------:R-:W-:Y:S02]  /*4a960*/  IMAD R11, R0, 0x2, R13 ;  /* 0x00000002000b7824 */ /* 0x000fe400078e020d */
        /* <DEDUP_REMOVED lines=23> */
[----:B------:R-:W2:Y:S01]  /*4aae0*/  LDL.LU R12, [R1+0x1114] ;  /* 0x00111400010c7983 */ /* 0x000ea20000300800 */
[----:B------:R-:W-:-:S03]  /*4aaf0*/  ISETP.LT.AND P2, PT, R6, c[0x0][0x17c], !P0 ;  /* 0x00005f0006007a0c */ /* 0x000fc60004741270 */
[----:B------:R-:W2:Y:S01]  /*4ab00*/  LDL.LU R6, [R1+0x110c] ;  /* 0x00110c0001067983 */ /* 0x000ea20000300800 */
[----:B---3--:R-:W-:-:S03]  /*4ab10*/  ISETP.LT.AND P4, PT, R18, c[0x0][0x17c], !P0 ;  /* 0x00005f0012007a0c */ /* 0x008fc60004781270 */
[----:B------:R-:W3:Y:S01]  /*4ab20*/  LDL.LU R18, [R1+0x1290] ;  /* 0x0012900001127983 */ /* 0x000ee20000300800 */
[----:B------:R-:W-:-:S03]  /*4ab30*/  ISETP.LT.AND P3, PT, R10, c[0x0][0x17c], !P0 ;  /* 0x00005f000a007a0c */ /* 0x000fc60004761270 */
[----:B------:R-:W3:Y:S01]  /*4ab40*/  LDL.LU R10, [R1+0x128c] ;  /* 0x00128c00010a7983 */ /* 0x000ee20000300800 */
[----:B------:R-:W-:-:S04]  /*4ab50*/  IMAD R11, R0, 0x2, R13 ;  /* 0x00000002000b7824 */ /* 0x000fc800078e020d */
[C---:B------:R-:W-:Y:S01]  /*4ab60*/  IMAD R13, R0.reuse, 0x2, R11 ;  /* 0x00000002000d7824 */ /* 0x040fe200078e020b */
[CC--:B------:R-:W-:Y:S01]  /*4ab70*/  LEA R8, P6, R11.reuse, R16.reuse, 0x2 ;  /* 0x000000100b087211 */ /* 0x0c0fe200078c10ff */
[----:B------:R1:W-:Y:S03]  /*4ab80*/  @P1 STG.E [R4.64], R131 ;  /* 0x0000008304001986 */ /* 0x0003e6000c101908 */
[----:B------:R-:W-:Y:S01]  /*4ab90*/  LEA.HI.X.SX32 R9, R11, R17, 0x2, P6 ;  /* 0x000000110b097211 */ /* 0x000fe200030f16ff */
[----:B------:R-:W-:Y:S01]  /*4aba0*/  IMAD R11, R0, 0x2, R13 ;  /* 0x00000002000b7824 */ /* 0x000fe200078e020d */
[----:B-1----:R-:W-:-:S03]  /*4abb0*/  LEA R4, P1, R13, R16, 0x2 ;  /* 0x000000100d047211 */ /* 0x002fc600078210ff */
[----:B------:R1:W-:Y:S01]  /*4abc0*/  @P5 STG.E [R8.64], R123 ;  /* 0x0000007b08005986 */ /* 0x0003e2000c101908 */
[----:B------:R-:W-:Y:S01]  /*4abd0*/  LEA.HI.X.SX32 R5, R13, R17, 0x2, P1 ;  /* 0x000000110d057211 */ /* 0x000fe200008f16ff */
[----:B------:R-:W-:Y:S02]  /*4abe0*/  IMAD R13, R0, 0x2, R11 ;  /* 0x00000002000d7824 */ /* 0x000fe400078e020b */
[----:B------:R-:W-:Y:S04]  /*4abf0*/  LDS.128 R120, [R3+0x5000] ;  /* 0x0050000003787984 */ /* 0x000fe80000000c00 */
[----:B------:R4:W-:Y:S01]  /*4ac00*/  @P2 STG.E [R4.64], R127 ;  /* 0x0000007f04002986 */ /* 0x0009e2000c101908 */
[----:B-1----:R-:W-:-:S03]  /*4ac10*/  LEA R8, P6, R11, R16, 0x2 ;  /* 0x000000100b087211 */ /* 0x002fc600078c10ff */
[----:B------:R-:W-:Y:S01]  /*4ac20*/  LDS.128 R124, [R2+0x7000] ;  /* 0x00700000027c7984 */ /* 0x000fe20000000c00 */
[----:B----4-:R-:W-:Y:S02]  /*4ac30*/  ISETP.LT.AND P5, PT, R15, c[0x0][0x17c], !P0 ;  /* 0x00005f000f007a0c */ /* 0x010fe400047a1270 */
[----:B------:R-:W-:Y:S01]  /*4ac40*/  LEA.HI.X.SX32 R9, R11, R17, 0x2, P6 ;  /* 0x000000110b097211 */ /* 0x000fe200030f16ff */
[----:B------:R-:W-:Y:S01]  /*4ac50*/  IMAD R11, R0, 0x2, R13 ;  /* 0x00000002000b7824 */ /* 0x000fe200078e020d */
[----:B------:R-:W4:Y:S01]  /*4ac60*/  LDL.LU R15, [R1+0x12a4] ;  /* 0x0012a400010f7983 */ /* 0x000f220000300800 */
[----:B------:R-:W-:-:S04]  /*4ac70*/  LEA R4, P2, R13, R16, 0x2 ;  /* 0x000000100d047211 */ /* 0x000fc800078410ff */
[----:B------:R-:W-:Y:S01]  /*4ac80*/  LEA.HI.X.SX32 R5, R13, R17, 0x2, P2 ;  /* 0x000000110d057211 */ /* 0x000fe200010f16ff */
[----:B------:R-:W-:Y:S01]  /*4ac90*/  IMAD R13, R0, 0x2, R11 ;  /* 0x00000002000d7824 */ /* 0x000fe200078e020b */
[----:B------:R-:W-:Y:S04]  /*4aca0*/  @P4 STG.E [R8.64], R223 ;  /* 0x000000df08004986 */ /* 0x000fe8000c101908 */
[----:B------:R1:W-:Y:S04]  /*4acb0*/  @P3 STG.E [R4.64], R119 ;  /* 0x0000007704003986 */ /* 0x0003e8000c101908 */
[----:B------:R-:W-:Y:S01]  /*4acc0*/  LDS.128 R116, [R2+0x6000] ;  /* 0x0060000002747984 */ /* 0x000fe20000000c00 */
[----:B-1----:R-:W-:-:S04]  /*4acd0*/  LEA R4, P3, R13, R16, 0x2 ;  /* 0x000000100d047211 */ /* 0x002fc800078610ff */
[----:B------:R-:W-:Y:S02]  /*4ace0*/  LEA.HI.X.SX32 R5, R13, R17, 0x2, P3 ;  /* 0x000000110d057211 */ /* 0x000fe400018f16ff */
[----:B------:R-:W-:Y:S02]  /*4acf0*/  ISETP.LT.AND P1, PT, R14, c[0x0][0x17c], !P0 ;  /* 0x00005f000e007a0c */ /* 0x000fe40004721270 */
[----:B------:R-:W4:Y:S01]  /*4ad00*/  LDL.LU R14, [R1+0x129c] ;  /* 0x00129c00010e7983 */ /* 0x000f220000300800 */
[----:B--2---:R-:W-:-:S03]  /*4ad10*/  ISETP.LT.AND P4, PT, R12, c[0x0][0x17c], !P0 ;  /* 0x00005f000c007a0c */ /* 0x004fc60004781270 */
[----:B------:R-:W2:Y:S01]  /*4ad20*/  LDL.LU R12, [R1+0x12b4] ;  /* 0x0012b400010c7983 */ /* 0x000ea20000300800 */
[----:B------:R-:W-:-:S03]  /*4ad30*/  ISETP.LT.AND P2, PT, R6, c[0x0][0x17c], !P0 ;  /* 0x00005f0006007a0c */ /* 0x000fc60004741270 */
[----:B------:R-:W2:Y:S04]  /*4ad40*/  LDL.LU R6, [R1+0x12ac] ;  /* 0x0012ac0001067983 */ /* 0x000ea80000300800 */
[----:B------:R-:W2:Y:S01]  /*4ad50*/  LDL.LU R19, [R1+0x12c4] ;  /* 0x0012c40001137983 */ /* 0x000ea20000300800 */
[----:B---3--:R-:W-:-:S03]  /*4ad60*/  ISETP.LT.AND P3, PT, R10, c[0x0][0x17c], !P0 ;  /* 0x00005f000a007a0c */ /* 0x008fc60004761270 */
[----:B------:R-:W3:Y:S01]  /*4ad70*/  LDL.LU R10, [R1+0x12c0] ;  /* 0x0012c000010a7983 */ /* 0x000ee20000300800 */
[----:B------:R-:W-:-:S04]  /*4ad80*/  LEA R8, P6, R11, R16, 0x2 ;  /* 0x000000100b087211 */ /* 0x000fc800078c10ff */
[----:B------:R-:W-:Y:S01]  /*4ad90*/  LEA.HI.X.SX32 R9, R11, R17, 0x2, P6 ;  /* 0x000000110b097211 */ /* 0x000fe200030f16ff */
[----:B------:R-:W-:-:S04]  /*4ada0*/  IMAD R11, R0, 0x2, R13 ;  /* 0x00000002000b7824 */ /* 0x000fc800078e020d */
[----:B------:R1:W-:Y:S01]  /*4adb0*/  @P5 STG.E [R8.64], R95 ;  /* 0x0000005f08005986 */ /* 0x0003e2000c101908 */
[----:B------:R-:W-:-:S03]  /*4adc0*/  IMAD R13, R0, 0x2, R11 ;  /* 0x00000002000d7824 */ /* 0x000fc600078e020b */
[----:B------:R1:W-:Y:S04]  /*4add0*/  @P1 STG.E [R4.64], R99 ;  /* 0x0000006304001986 */ /* 0x0003e8000c101908 */
[----:B------:R-:W-:Y:S01]  /*4ade0*/  LDS.128 R92, [R3+0x1000] ;  /* 0x00100000035c7984 */ /* 0x000fe20000000c00 */
[----:B-1----:R-:W-:-:S03]  /*4adf0*/  LEA R8, P6, R11, R16, 0x2 ;  /* 0x000000100b087211 */ /* 0x002fc600078c10ff */
[----:B------:R-:W-:Y:S01]  /*4ae00*/  LDS.128 R96, [R108+0x1000] ;  /* 0x001000006c607984 */ /* 0x000fe20000000c00 */
[----:B------:R-:W-:Y:S02]  /*4ae10*/  LEA.HI.X.SX32 R9, R11, R17, 0x2, P6 ;  /* 0x000000110b097211 */ /* 0x000fe400030f16ff */
[CC--:B------:R-:W-:Y:S02]  /*4ae20*/  LEA R4, P1, R13.reuse, R16.reuse, 0x2 ;  /* 0x000000100d047211 */ /* 0x0c0fe400078210ff */
[----:B------:R-:W-:Y:S01]  /*4ae30*/  LEA R11, R0, R13, 0x1 ;  /* 0x0000000d000b7211 */ /* 0x000fe200078e08ff */
[----:B------:R1:W-:Y:S01]  /*4ae40*/  @P4 STG.E [R8.64], R219 ;  /* 0x000000db08004986 */ /* 0x0003e2000c101908 */
[----:B------:R-:W-:Y:S02]  /*4ae50*/  LEA.HI.X.SX32 R5, R13, R17, 0x2, P1 ;  /* 0x000000110d057211 */ /* 0x000fe400008f16ff */
[----:B------:R-:W-:Y:S01]  /*4ae60*/  ISETP.LT.AND P5, PT, R18, c[0x0][0x17c], !P0 ;  /* 0x00005f0012007a0c */ /* 0x000fe200047a1270 */
[----:B------:R-:W-:Y:S01]  /*4ae70*/  IMAD R13, R0, 0x2, R11 ;  /* 0x00000002000d7824 */ /* 0x000fe200078e020b */
[----:B----4-:R-:W-:Y:S01]  /*4ae80*/  ISETP.LT.AND P4, PT, R15, c[0x0][0x17c], !P0 ;  /* 0x00005f000f007a0c */ /* 0x010fe20004781270 */
[----:B------:R4:W-:Y:S04]  /*4ae90*/  @P2 STG.E [R4.64], R91 ;  /* 0x0000005b04002986 */ /* 0x0009e8000c101908 */
[----:B------:R-:W3:Y:S01]  /*4aea0*/  LDL.LU R18, [R1+0x12b8] ;  /* 0x0012b80001127983 */ /* 0x000ee20000300800 */
[----:B-1----:R-:W-:-:S03]  /*4aeb0*/  LEA R8, P6, R11, R16, 0x2 ;  /* 0x000000100b087211 */ /* 0x002fc600078c10ff */
[----:B------:R-:W3:Y:S01]  /*4aec0*/  LDL.LU R15, [R1+0x12b0] ;  /* 0x0012b000010f7983 */ /* 0x000ee20000300800 */
[-C--:B------:R-:W-:Y:S01]  /*4aed0*/  LEA.HI.X.SX32 R9, R11, R17.reuse, 0x2, P6 ;  /* 0x000000110b097211 */ /* 0x080fe200030f16ff */
[C---:B------:R-:W-:Y:S01]  /*4aee0*/  IMAD R11, R0.reuse, 0x2, R13 ;  /* 0x00000002000b7824 */ /* 0x040fe200078e020d */
[CC--:B----4-:R-:W-:Y:S01]  /*4aef0*/  LEA R4, P2, R13.reuse, R16.reuse, 0x2 ;  /* 0x000000100d047211 */ /* 0x0d0fe200078410ff */
[----:B------:R-:W-:Y:S03]  /*4af00*/  LDS.128 R88, [R2+0x2000] ;  /* 0x0020000002587984 */ /* 0x000fe60000000c00 */
[----:B------:R-:W-:Y:S01]  /*4af10*/  LEA.HI.X.SX32 R5, R13, R17, 0x2, P2 ;  /* 0x000000110d057211 */ /* 0x000fe200010f16ff */
[----:B------:R-:W-:Y:S01]  /*4af20*/  IMAD R13, R0, 0x2, R11 ;  /* 0x00000002000d7824 */ /* 0x000fe200078e020b */
[----:B------:R-:W-:Y:S04]  /*4af30*/  @P5 STG.E [R8.64], R79 ;  /* 0x0000004f08005986 */ /* 0x000fe8000c101908 */
[----:B------:R1:W-:Y:S04]  /*4af40*/  @P3 STG.E [R4.64], R87 ;  /* 0x0000005704003986 */ /* 0x0003e8000c101908 */
[----:B------:R-:W-:Y:S04]  /*4af50*/  LDS.128 R84, [R244+0x2000] ;  /* 0x00200000f4547984 */ /* 0x000fe80000000c00 */
[----:B------:R-:W-:Y:S01]  /*4af60*/  LDS.128 R76, [R3+0x2000] ;  /* 0x00200000034c7984 */ /* 0x000fe20000000c00 */
[----:B-1----:R-:W-:-:S02]  /*4af70*/  LEA R4, P3, R13, R16, 0x2 ;  /* 0x000000100d047211 */ /* 0x002fc400078610ff */
        /* <DEDUP_REMOVED lines=8> */
[----:B------:R-:W3:Y:S04]  /*4b000*/  LDL.LU R10, [R1+0x10fc] ;  /* 0x0010fc00010a7983 */ /* 0x000ee80000300800 */
[----:B------:R-:W3:Y:S01]  /*4b010*/  LDL.LU R22, [R1+0x1284] ;  /* 0x0012840001167983 */ /* 0x000ee20000300800 */
[----:B------:R-:W-:-:S03]  /*4b020*/  LEA R8, P6, R11, R16, 0x2 ;  /* 0x000000100b087211 */ /* 0x000fc600078c10ff */
[----:B------:R-:W3:Y:S01]  /*4b030*/  LDL.LU R20, [R1+0x1238] ;  /* 0x0012380001147983 */ /* 0x000ee20000300800 */
[----:B------:R-:W-:Y:S01]  /*4b040*/  LEA.HI.X.SX32 R9, R11, R17, 0x2, P6 ;  /* 0x000000110b097211 */ /* 0x000fe200030f16ff */
[C---:B------:R-:W-:Y:S02]  /*4b050*/  IMAD R11, R0.reuse, 0x2, R13 ;  /* 0x00000002000b7824 */ /* 0x040fe400078e020d */
[----:B------:R-:W3:Y:S02]  /*4b060*/  LDL.LU R32, [R1+0x1280] ;  /* 0x0012800001207983 */ /* 0x000ee40000300800 */
[----:B------:R-:W-:Y:S02]  /*4b070*/  IMAD R13, R0, 0x2, R11 ;  /* 0x00000002000d7824 */ /* 0x000fe400078e020b */
[----:B------:R1:W-:Y:S01]  /*4b080*/  @P4 STG.E [R8.64], R83 ;  /* 0x0000005308004986 */ /* 0x0003e2000c101908 */
[----:B------:R-:W-:-:S03]  /*4b090*/  ISETP.LT.AND P4, PT, R19, c[0x0][0x17c], !P0 ;  /* 0x00005f0013007a0c */ /* 0x000fc60004781270 */
[----:B------:R1:W-:Y:S04]  /*4b0a0*/  @P1 STG.E [R4.64], R75 ;  /* 0x0000004b04001986 */ /* 0x0003e8000c101908 */
[----:B------:R-:W-:Y:S01]  /*4b0b0*/  LDS.128 R80, [R108+0x2000] ;  /* 0x002000006c507984 */ /* 0x000fe20000000c00 */
[----:B-1----:R-:W-:-:S03]  /*4b0c0*/  LEA R8, P6, R11, R16, 0x2 ;  /* 0x000000100b087211 */ /* 0x002fc600078c10ff */
[----:B------:R-:W-:Y:S01]  /*4b0d0*/  LDS.128 R72, [R2+0x3000] ;  /* 0x0030000002487984 */ /* 0x000fe20000000c00 */
[----:B------:R-:W-:Y:S01]  /*4b0e0*/  LEA.HI.X.SX32 R9, R11, R17, 0x2, P6 ;  /* 0x000000110b097211 */ /* 0x000fe200030f16ff */
[----:B------:R-:W-:Y:S01]  /*4b0f0*/  IMAD R11, R0, 0x2, R13 ;  /* 0x00000002000b7824 */ /* 0x000fe200078e020d */
[----:B------:R-:W-:-:S03]  /*4b100*/  LEA R4, P1, R13, R16, 0x2 ;  /* 0x000000100d047211 */ /* 0x000fc600078210ff */
[----:B------:R1:W-:Y:S01]  /*4b110*/  @P5 STG.E [R8.64], R51 ;  /* 0x0000003308005986 */ /* 0x0003e2000c101908 */
[----:B------:R-:W-:Y:S01]  /*4b120*/  LEA.HI.X.SX32 R5, R13, R17, 0x2, P1 ;  /* 0x000000110d057211 */ /* 0x000fe200008f16ff */
[----:B------:R-:W-:Y:S02]  /*4b130*/  IMAD R13, R0, 0x2, R11 ;  /* 0x00000002000d7824 */ /* 0x000fe400078e020b */
[----:B------:R-:W-:Y:S04]  /*4b140*/  LDS.128 R48, [R108+0x4000] ;  /* 0x004000006c307984 */ /* 0x000fe80000000c00 */
[----:B------:R1:W-:Y:S02]  /*4b150*/  @P2 STG.E [R4.64], R71 ;  /* 0x0000004704002986 */ /* 0x0003e4000c101908 */
[----:B-1----:R-:W-:-:S02]  /*4b160*/  LEA R8, P6, R11, R16, 0x2 ;  /* 0x000000100b087211 */ /* 0x002fc400078c10ff */
[----:B------:R-:W-:Y:S02]  /*4b170*/  LDS.128 R68, [R244+0x3000] ;  /* 0x00300000f4447984 */ /* 0x000fe40000000c00 */
[----:B------:R-:W-:Y:S01]  /*4b180*/  LEA.HI.X.SX32 R9, R11, R17, 0x2, P6 ;  /* 0x000000110b097211 */ /* 0x000fe200030f16ff */
[----:B------:R-:W-:Y:S01]  /*4b190*/  IMAD R11, R0, 0x2, R13 ;  /* 0x00000002000b7824 */ /* 0x000fe200078e020d */
[----:B------:R-:W-:-:S03]  /*4b1a0*/  LEA R4, P2, R13, R16, 0x2 ;  /* 0x000000100d047211 */ /* 0x000fc600078410ff */
[----:B------:R1:W-:Y:S01]  /*4b1b0*/  @P4 STG.E [R8.64], R67 ;  /* 0x0000004308004986 */ /* 0x0003e2000c101908 */
[----:B------:R-:W-:Y:S02]  /*4b1c0*/  ISETP.LT.AND P1, PT, R18, c[0x0][0x17c], !P0 ;  /* 0x00005f0012007a0c */ /* 0x000fe40004721270 */
[----:B------:R-:W-:Y:S01]  /*4b1d0*/  LEA.HI.X.SX32 R5, R13, R17, 0x2, P2 ;  /* 0x000000110d057211 */ /* 0x000fe200010f16ff */
[----:B------:R-:W-:Y:S01]  /*4b1e0*/  IMAD R13, R0, 0x2, R11 ;  /* 0x00000002000d7824 */ /* 0x000fe200078e020b */
[----:B------:R-:W-:Y:S01]  /*4b1f0*/  ISETP.LT.AND P5, PT, R15, c[0x0][0x17c], !P0 ;  /* 0x00005f000f007a0c */ /* 0x000fe200047a1270 */
[----:B------:R-:W-:Y:S01]  /*4b200*/  LDS.128 R64, [R108+0x3000] ;  /* 0x003000006c407984 */ /* 0x000fe20000000c00 */
[----:B-1----:R-:W-:-:S03]  /*4b210*/  LEA R8, P6, R11, R16, 0x2 ;  /* 0x000000100b087211 */ /* 0x002fc600078c10ff */
[----:B------:R1:W-:Y:S01]  /*4b220*/  @P3 STG.E [R4.64], R47 ;  /* 0x0000002f04003986 */ /* 0x0003e2000c101908 */
[----:B------:R-:W-:Y:S01]  /*4b230*/  LEA.HI.X.SX32 R9, R11, R17, 0x2, P6 ;  /* 0x000000110b097211 */ /* 0x000fe200030f16ff */
[----:B------:R-:W-:Y:S01]  /*4b240*/  IMAD R19, R0, 0x2, R13 ;  /* 0x0000000200137824 */ /* 0x000fe200078e020d */
[----:B----4-:R-:W-:Y:S01]  /*4b250*/  ISETP.LT.AND P2, PT, R14, c[0x0][0x17c], !P0 ;  /* 0x00005f000e007a0c */ /* 0x010fe20004741270 */
[----:B------:R-:W-:Y:S01]  /*4b260*/  LDS.128 R44, [R3+0x4000] ;  /* 0x00400000032c7984 */ /* 0x000fe20000000c00 */
[----:B-1----:R-:W-:-:S04]  /*4b270*/  LEA R4, P6, R13, R16, 0x2 ;  /* 0x000000100d047211 */ /* 0x002fc800078c10ff */
[----:B------:R-:W-:Y:S01]  /*4b280*/  LEA.HI.X.SX32 R5, R13, R17, 0x2, P6 ;  /* 0x000000110d057211 */ /* 0x000fe200030f16ff */
[----:B------:R-:W-:Y:S04]  /*4b290*/  @P1 STG.E [R8.64], R31 ;  /* 0x0000001f08001986 */ /* 0x000fe8000c101908 */
[----:B------:R1:W-:Y:S01]  /*4b2a0*/  @P5 STG.E [R4.64], R43 ;  /* 0x0000002b04005986 */ /* 0x0003e2000c101908 */
[----:B--2---:R-:W-:Y:S02]  /*4b2b0*/  ISETP.LT.AND P3, PT, R6, c[0x0][0x17c], !P0 ;  /* 0x00005f0006007a0c */ /* 0x004fe40004761270 */
[----:B------:R-:W-:Y:S01]  /*4b2c0*/  ISETP.LT.AND P4, PT, R12, c[0x0][0x17c], !P0 ;  /* 0x00005f000c007a0c */ /* 0x000fe20004781270 */
[----:B------:R-:W2:Y:S04]  /*4b2d0*/  LDL.LU R6, [R1+0x1268] ;  /* 0x0012680001067983 */ /* 0x000ea80000300800 */
[----:B------:R-:W4:Y:S04]  /*4b2e0*/  LDL.LU R40, [R1+0x127c] ;  /* 0x00127c0001287983 */ /* 0x000f280000300800 */
[----:B------:R-:W1:Y:S01]  /*4b2f0*/  LDS.128 R12, [R2] ;  /* 0x00000000020c7984 */ /* 0x000e620000000c00 */
[----:B---3--:R-:W-:-:S03]  /*4b300*/  ISETP.LT.AND P5, PT, R22, c[0x0][0x17c], !P0 ;  /* 0x00005f0016007a0c */ /* 0x008fc600047a1270 */
[----:B------:R-:W3:Y:S04]  /*4b310*/  LDL.LU R22, [R1+0x1254] ;  /* 0x0012540001167983 */ /* 0x000ee80000300800 */
[----:B------:R-:W2:Y:S01]  /*4b320*/  LDL.LU R38, [R1+0x1234] ;  /* 0x0012340001267983 */ /* 0x000ea20000300800 */
[CC--:B------:R-:W-:Y:S01]  /*4b330*/  LEA R18, P6, R19.reuse, R16.reuse, 0x2 ;  /* 0x0000001013127211 */ /* 0x0c0fe200078c10ff */
[----:B------:R-:W-:Y:S01]  /*4b340*/  IMAD R21, R0, 0x2, R19 ;  /* 0x0000000200157824 */ /* 0x000fe200078e0213 */
[----:B------:R-:W-:Y:S01]  /*4b350*/  ISETP.LT.AND P1, PT, R10, c[0x0][0x17c], !P0 ;  /* 0x00005f000a007a0c */ /* 0x000fe20004721270 */
[----:B------:R-:W-:Y:S01]  /*4b360*/  LDS.128 R28, [R108] ;  /* 0x000000006c1c7984 */ /* 0x000fe20000000c00 */
[-C--:B------:R-:W-:Y:S01]  /*4b370*/  LEA.HI.X.SX32 R19, R19, R17.reuse, 0x2, P6 ;  /* 0x0000001113137211 */ /* 0x080fe200030f16ff */
[----:B------:R-:W-:Y:S01]  /*4b380*/  IMAD R25, R0, 0x2, R21 ;  /* 0x0000000200197824 */ /* 0x000fe200078e0215 */
[C---:B-1----:R-:W-:Y:S01]  /*4b390*/  LEA R4, P6, R21.reuse, R16, 0x2 ;  /* 0x0000001015047211 */ /* 0x042fe200078c10ff */
[----:B------:R-:W1:Y:S03]  /*4b3a0*/  LDS.128 R8, [R244] ;  /* 0x00000000f4087984 */ /* 0x000e660000000c00 */
[----:B------:R-:W-:Y:S01]  /*4b3b0*/  LEA.HI.X.SX32 R5, R21, R17, 0x2, P6 ;  /* 0x0000001115057211 */ /* 0x000fe200030f16ff */
[----:B------:R1:W-:Y:S01]  /*4b3c0*/  @P2 STG.E [R18.64], R35 ;  /* 0x0000002312002986 */ /* 0x0003e2000c101908 */
[----:B------:R-:W-:-:S02]  /*4b3d0*/  ISETP.LT.AND P2, PT, R20, c[0x0][0x17c], !P0 ;  /* 0x00005f0014007a0c */ /* 0x000fc40004741270 */
[CC--:B------:R-:W-:Y:S01]  /*4b3e0*/  LEA R20, P6, R25.reuse, R16.reuse, 0x2 ;  /* 0x0000001019147211 */ /* 0x0c0fe200078c10ff */
[----:B------:R-:W2:Y:S01]  /*4b3f0*/  LDL.LU R43, [R1+0x1278] ;  /* 0x00127800012b7983 */ /* 0x000ea20000300800 */
[C---:B------:R-:W-:Y:S02]  /*4b400*/  LEA R33, R0.reuse, R25, 0x1 ;  /* 0x0000001900217211 */ /* 0x040fe400078e08ff */
[-C--:B------:R-:W-:Y:S01]  /*4b410*/  LEA.HI.X.SX32 R21, R25, R17.reuse, 0x2, P6 ;  /* 0x0000001119157211 */ /* 0x080fe200030f16ff */
[----:B------:R-:W-:Y:S02]  /*4b420*/  @P4 STG.E [R4.64], R27 ;  /* 0x0000001b04004986 */ /* 0x000fe4000c101908 */
[C---:B------:R-:W-:Y:S01]  /*4b430*/  IMAD R37, R0.reuse, 0x2, R33 ;  /* 0x0000000200257824 */ /* 0x040fe200078e0221 */
[CC--:B-1----:R-:W-:Y:S01]  /*4b440*/  LEA R18, P6, R33.reuse, R16.reuse, 0x2 ;  /* 0x0000001021127211 */ /* 0x0c2fe200078c10ff */
[----:B------:R-:W2:Y:S03]  /*4b450*/  LDL.LU R42, [R1+0x1264] ;  /* 0x00126400012a7983 */ /* 0x000ea60000300800 */
[----:B------:R-:W-:Y:S01]  /*4b460*/  LEA.HI.X.SX32 R19, R33, R17, 0x2, P6 ;  /* 0x0000001121137211 */ /* 0x000fe200030f16ff */
[----:B------:R-:W1:Y:S01]  /*4b470*/  LDS.128 R24, [R3] ;  /* 0x0000000003187984 */ /* 0x000e620000000c00 */
[----:B------:R-:W-:Y:S01]  /*4b480*/  LEA R36, P6, R37, R16, 0x2 ;  /* 0x0000001025247211 */ /* 0x000fe200078c10ff */
[----:B------:R-:W-:-:S03]  /*4b490*/  IMAD R39, R0, 0x2, R37 ;  /* 0x0000000200277824 */ /* 0x000fc600078e0225 */
[----:B------:R-:W-:Y:S01]  /*4b4a0*/  LEA.HI.X.SX32 R37, R37, R17, 0x2, P6 ;  /* 0x0000001125257211 */ /* 0x000fe200030f16ff */
[----:B------:R1:W-:Y:S04]  /*4b4b0*/  @P3 STG.E [R20.64], R7 ;  /* 0x0000000714003986 */ /* 0x0003e8000c101908 */
[----:B------:R1:W-:Y:S04]  /*4b4c0*/  @P1 STG.E [R18.64], R23 ;  /* 0x0000001712001986 */ /* 0x0003e8000c101908 */
[----:B------:R1:W-:Y:S01]  /*4b4d0*/  @P5 STG.E [R36.64], R12 ;  /* 0x0000000c24005986 */ /* 0x0003e2000c101908 */
[----:B------:R-:W-:Y:S01]  /*4b4e0*/  IMAD R41, R0, 0x2, R39 ;  /* 0x0000000200297824 */ /* 0x000fe200078e0227 */
[----:B------:R-:W-:-:S02]  /*4b4f0*/  ISETP.LT.AND P4, PT, R32, c[0x0][0x17c], !P0 ;  /* 0x00005f0020007a0c */ /* 0x000fc40004781270 */
[CC--:B-1----:R-:W-:Y:S01]  /*4b500*/  LEA R20, P6, R39.reuse, R16.reuse, 0x2 ;  /* 0x0000001027147211 */ /* 0x0c2fe200078c10ff */
[----:B------:R-:W1:Y:S03]  /*4b510*/  LDS.128 R32, [R2+0x1000] ;  /* 0x0010000002207984 */ /* 0x000e660000000c00 */
[----:B------:R-:W-:Y:S02]  /*4b520*/  LEA.HI.X.SX32 R21, R39, R17, 0x2, P6 ;  /* 0x0000001127157211 */ /* 0x000fe400030f16ff */
[----:B------:R-:W-:-:S04]  /*4b530*/  LEA R18, P6, R41, R16, 0x2 ;  /* 0x0000001029127211 */ /* 0x000fc800078c10ff */
[----:B------:R-:W-:Y:S01]  /*4b540*/  LEA.HI.X.SX32 R19, R41, R17, 0x2, P6 ;  /* 0x0000001129137211 */ /* 0x000fe200030f16ff */
[----:B------:R-:W-:Y:S04]  /*4b550*/  @P2 STG.E [R20.64], R8 ;  /* 0x0000000814002986 */ /* 0x000fe8000c101908 */
[----:B------:R1:W-:Y:S01]  /*4b560*/  @P4 STG.E [R18.64], R28 ;  /* 0x0000001c12004986 */ /* 0x0003e2000c101908 */
[----:B----4-:R-:W-:-:S03]  /*4b570*/  ISETP.LT.AND P1, PT, R40, c[0x0][0x17c], !P0 ;  /* 0x00005f0028007a0c */ /* 0x010fc60004721270 */
[----:B------:R-:W4:Y:S01]  /*4b580*/  LDL.LU R40, [R1+0x1274] ;  /* 0x0012740001287983 */ /* 0x000f220000300800 */
[----:B---3--:R-:W-:-:S03]  /*4b590*/  ISETP.LT.AND P5, PT, R22, c[0x0][0x17c], !P0 ;  /* 0x00005f0016007a0c */ /* 0x008fc600047a1270 */
[----:B------:R-:W3:Y:S01]  /*4b5a0*/  LDL.LU R22, [R1+0x1250] ;  /* 0x0012500001167983 */ /* 0x000ee20000300800 */
[----:B--2---:R-:W-:-:S03]  /*4b5b0*/  ISETP.LT.AND P2, PT, R38, c[0x0][0x17c], !P0 ;  /* 0x00005f0026007a0c */ /* 0x004fc60004741270 */
[----:B------:R-:W2:Y:S04]  /*4b5c0*/  LDL.LU R38, [R1+0x1260] ;  /* 0x0012600001267983 */ /* 0x000ea80000300800 */
[----:B------:R-:W2:Y:S04]  /*4b5d0*/  LDL.LU R36, [R1+0x1240] ;  /* 0x0012400001247983 */ /* 0x000ea80000300800 */
[----:B-1----:R-:W2:Y:S04]  /*4b5e0*/  LDL.LU R28, [R1+0x125c] ;  /* 0x00125c00011c7983 */ /* 0x002ea80000300800 */
[----:B------:R-:W2:Y:S04]  /*4b5f0*/  LDL.LU R12, [R1+0x1270] ;  /* 0x00127000010c7983 */ /* 0x000ea80000300800 */
[----:B------:R-:W2:Y:S01]  /*4b600*/  LDL.LU R8, [R1+0x124c] ;  /* 0x00124c0001087983 */ /* 0x000ea20000300800 */
[----:B------:R-:W-:-:S03]  /*4b610*/  ISETP.LT.AND P3, PT, R6, c[0x0][0x17c], !P0 ;  /* 0x00005f0006007a0c */ /* 0x000fc60004761270 */
[----:B------:R-:W1:Y:S01]  /*4b620*/  LDS.128 R4, [R244+0x1000] ;  /* 0x00100000f4047984 */ /* 0x000e620000000c00 */
[----:B------:R-:W-:-:S04]  /*4b630*/  IMAD R39, R0, 0x2, R41 ;  /* 0x0000000200277824 */ /* 0x000fc800078e0229 */
[----:B------:R-:W-:Y:S01]  /*4b640*/  IMAD R23, R0, 0x2, R39 ;  /* 0x0000000200177824 */ /* 0x000fe200078e0227 */
[----:B------:R-:W-:-:S03]  /*4b650*/  LEA R20, P6, R39, R16, 0x2 ;  /* 0x0000001027147211 */ /* 0x000fc600078c10ff */
[----:B------:R-:W-:Y:S01]  /*4b660*/  IMAD R37, R0, 0x2, R23 ;  /* 0x0000000200257824 */ /* 0x000fe200078e0217 */
[----:B------:R-:W-:Y:S02]  /*4b670*/  LEA.HI.X.SX32 R21, R39, R17, 0x2, P6 ;  /* 0x0000001127157211 */ /* 0x000fe400030f16ff */
[----:B------:R-:W-:-:S03]  /*4b680*/  LEA R18, P6, R23, R16, 0x2 ;  /* 0x0000001017127211 */ /* 0x000fc600078c10ff */
[----:B------:R1:W-:Y:S01]  /*4b690*/  @P3 STG.E [R20.64], R24 ;  /* 0x0000001814003986 */ /* 0x0003e2000c101908 */
[----:B------:R-:W-:Y:S01]  /*4b6a0*/  LEA.HI.X.SX32 R19, R23, R17, 0x2, P6 ;  /* 0x0000001117137211 */ /* 0x000fe200030f16ff */
[----:B------:R-:W-:-:S04]  /*4b6b0*/  IMAD R23, R0, 0x2, R37 ;  /* 0x0000000200177824 */ /* 0x000fc800078e0225 */
[----:B------:R1:W-:Y:S02]  /*4b6c0*/  @P1 STG.E [R18.64], R32 ;  /* 0x0000002012001986 */ /* 0x0003e4000c101908 */
[CC--:B-1----:R-:W-:Y:S02]  /*4b6d0*/  LEA R20, P6, R37.reuse, R16.reuse, 0x2 ;  /* 0x0000001025147211 */ /* 0x0c2fe400078c10ff */
[----:B------:R-:W2:Y:S02]  /*4b6e0*/  LDL.LU R24, [R1+0x12a0] ;  /* 0x0012a00001187983 */ /* 0x000ea40000300800 */
[-C--:B------:R-:W-:Y:S01]  /*4b6f0*/  LEA.HI.X.SX32 R21, R37, R17.reuse, 0x2, P6 ;  /* 0x0000001125157211 */ /* 0x080fe200030f16ff */
[C---:B------:R-:W-:Y:S01]  /*4b700*/  IMAD R37, R0.reuse, 0x2, R23 ;  /* 0x0000000200257824 */ /* 0x040fe200078e0217 */
[----:B------:R-:W-:Y:S02]  /*4b710*/  LEA R18, P6, R23, R16, 0x2 ;  /* 0x0000001017127211 */ /* 0x000fe400078c10ff */
[----:B------:R-:W-:Y:S01]  /*4b720*/  ISETP.LT.AND P4, PT, R43, c[0x0][0x17c], !P0 ;  /* 0x00005f002b007a0c */ /* 0x000fe20004781270 */
[----:B------:R-:W-:Y:S01]  /*4b730*/  IMAD R39, R0, 0x2, R37 ;  /* 0x0000000200277824 */ /* 0x000fe200078e0225 */
[----:B------:R-:W-:Y:S01]  /*4b740*/  LEA.HI.X.SX32 R19, R23, R17, 0x2, P6 ;  /* 0x0000001117137211 */ /* 0x000fe200030f16ff */
[----:B------:R1:W-:Y:S01]  /*4b750*/  @P5 STG.E [R20.64], R4 ;  /* 0x0000000414005986 */ /* 0x0003e2000c101908 */
[----:B------:R-:W-:-:S03]  /*4b760*/  ISETP.LT.AND P3, PT, R42, c[0x0][0x17c], !P0 ;  /* 0x00005f002a007a0c */ /* 0x000fc60004761270 */
[----:B------:R1:W-:Y:S01]  /*4b770*/  @P2 STG.E [R18.64], R96 ;  /* 0x0000006012002986 */ /* 0x0003e2000c101908 */
[----:B---3--:R-:W-:Y:S02]  /*4b780*/  ISETP.LT.AND P5, PT, R22, c[0x0][0x17c], !P0 ;  /* 0x00005f0016007a0c */ /* 0x008fe400047a1270 */
[----:B------:R-:W-:-:S04]  /*4b790*/  LEA R22, P6, R37, R16, 0x2 ;  /* 0x0000001025167211 */ /* 0x000fc800078c10ff */
[-C--:B------:R-:W-:Y:S01]  /*4b7a0*/  LEA.HI.X.SX32 R23, R37, R17.reuse, 0x2, P6 ;  /* 0x0000001125177211 */ /* 0x080fe200030f16ff */
[----:B------:R-:W-:Y:S01]  /*4b7b0*/  IMAD R37, R0, 0x2, R39 ;  /* 0x0000000200257824 */ /* 0x000fe200078e0227 */
[CC--:B-1----:R-:W-:Y:S02]  /*4b7c0*/  LEA R20, P6, R39.reuse, R16.reuse, 0x2 ;  /* 0x0000001027147211 */ /* 0x0c2fe400078c10ff */
[----:B----4-:R-:W-:Y:S02]  /*4b7d0*/  ISETP.LT.AND P1, PT, R40, c[0x0][0x17c], !P0 ;  /* 0x00005f0028007a0c */ /* 0x010fe40004721270 */
[-C--:B------:R-:W-:Y:S01]  /*4b7e0*/  LEA.HI.X.SX32 R21, R39, R17.reuse, 0x2, P6 ;  /* 0x0000001127157211 */ /* 0x080fe200030f16ff */
[----:B------:R-:W-:Y:S01]  /*4b7f0*/  IMAD R39, R0, 0x2, R37 ;  /* 0x0000000200277824 */ /* 0x000fe200078e0225 */
[C---:B------:R-:W-:Y:S01]  /*4b800*/  LEA R18, P6, R37.reuse, R16, 0x2 ;  /* 0x0000001025127211 */ /* 0x040fe200078c10ff */
[----:B------:R1:W-:Y:S03]  /*4b810*/  @P4 STG.E [R22.64], R92 ;  /* 0x0000005c16004986 */ /* 0x0003e6000c101908 */
[----:B------:R-:W-:Y:S01]  /*4b820*/  LEA.HI.X.SX32 R19, R37, R17, 0x2, P6 ;  /* 0x0000001125137211 */ /* 0x000fe200030f16ff */
[----:B------:R3:W-:Y:S01]  /*4b830*/  @P3 STG.E [R20.64], R88 ;  /* 0x0000005814003986 */ /* 0x0007e2000c101908 */
[----:B--2---:R-:W-:-:S03]  /*4b840*/  ISETP.LT.AND P3, PT, R28, c[0x0][0x17c], !P0 ;  /* 0x00005f001c007a0c */ /* 0x004fc60004761270 */
[----:B------:R2:W-:Y:S04]  /*4b850*/  @P1 STG.E [R18.64], R84 ;  /* 0x0000005412001986 */ /* 0x0005e8000c101908 */
[----:B-1----:R-:W4:Y:S01]  /*4b860*/  LDL.LU R22, [R1+0x1298] ;  /* 0x0012980001167983 */ /* 0x002f220000300800 */
[----:B---3--:R-:W-:-:S03]  /*4b870*/  LEA R20, P6, R39, R16, 0x2 ;  /* 0x0000001027147211 */ /* 0x008fc600078c10ff */
[----:B------:R-:W3:Y:S01]  /*4b880*/  LDL.LU R4, [R1+0x12e0] ;  /* 0x0012e00001047983 */ /* 0x000ee20000300800 */
[----:B------:R-:W-:-:S03]  /*4b890*/  LEA.HI.X.SX32 R21, R39, R17, 0x2, P6 ;  /* 0x0000001127157211 */ /* 0x000fc600030f16ff */
[----:B------:R-:W1:Y:S01]  /*4b8a0*/  LDS.128 R40, [R2+0x5000] ;  /* 0x0050000002287984 */ /* 0x000e620000000c00 */
[----:B------:R-:W-:-:S03]  /*4b8b0*/  ISETP.LT.AND P1, PT, R12, c[0x0][0x17c], !P0 ;  /* 0x00005f000c007a0c */ /* 0x000fc60004721270 */
[----:B------:R2:W-:Y:S01]  /*4b8c0*/  @P5 STG.E [R20.64], R80 ;  /* 0x0000005014005986 */ /* 0x0005e2000c101908 */
[----:B------:R-:W-:-:S03]  /*4b8d0*/  ISETP.LT.AND P5, PT, R8, c[0x0][0x17c], !P0 ;  /* 0x00005f0008007a0c */ /* 0x000fc600047a1270 */
[----:B------:R-:W4:Y:S04]  /*4b8e0*/  LDL.LU R12, [R1+0x12d0] ;  /* 0x0012d000010c7983 */ /* 0x000f280000300800 */
[----:B------:R-:W4:Y:S04]  /*4b8f0*/  LDL.LU R8, [R1+0x12cc] ;  /* 0x0012cc0001087983 */ /* 0x000f280000300800 */
[----:B------:R-:W4:Y:S01]  /*4b900*/  LDL.LU R28, [R1+0x12dc] ;  /* 0x0012dc00011c7983 */ /* 0x000f220000300800 */
[----:B------:R-:W-:Y:S01]  /*4b910*/  IMAD R23, R0, 0x2, R39 ;  /* 0x0000000200177824 */ /* 0x000fe200078e0227 */
[----:B------:R-:W-:-:S02]  /*4b920*/  ISETP.LT.AND P2, PT, R38, c[0x0][0x17c], !P0 ;  /* 0x00005f0026007a0c */ /* 0x000fc40004741270 */
[----:B------:R-:W-:Y:S02]  /*4b930*/  ISETP.LT.AND P4, PT, R36, c[0x0][0x17c], !P0 ;  /* 0x00005f0024007a0c */ /* 0x000fe40004781270 */
[CC--:B--2---:R-:W-:Y:S02]  /*4b940*/  LEA R18, P6, R23.reuse, R16.reuse, 0x2 ;  /* 0x0000001017127211 */ /* 0x0c4fe400078c10ff */
[C---:B------:R-:W-:Y:S02]  /*4b950*/  LEA R37, R0.reuse, R23, 0x1 ;  /* 0x0000001700257211 */ /* 0x040fe400078e08ff */
[-C--:B------:R-:W-:Y:S02]  /*4b960*/  LEA.HI.X.SX32 R19, R23, R17.reuse, 0x2, P6 ;  /* 0x0000001117137211 */ /* 0x080fe400030f16ff */
[C---:B------:R-:W-:Y:S01]  /*4b970*/  LEA R20, P6, R37.reuse, R16, 0x2 ;  /* 0x0000001025147211 */ /* 0x040fe200078c10ff */
[C---:B------:R-:W-:Y:S02]  /*4b980*/  IMAD R23, R0.reuse, 0x2, R37 ;  /* 0x0000000200177824 */ /* 0x040fe400078e0225 */
[----:B------:R2:W-:Y:S01]  /*4b990*/  @P2 STG.E [R18.64], R76 ;  /* 0x0000004c12002986 */ /* 0x0005e2000c101908 */
[----:B------:R-:W-:Y:S01]  /*4b9a0*/  LEA.HI.X.SX32 R21, R37, R17, 0x2, P6 ;  /* 0x0000001125157211 */ /* 0x000fe200030f16ff */
[----:B------:R-:W-:-:S04]  /*4b9b0*/  IMAD R37, R0, 0x2, R23 ;  /* 0x0000000200257824 */ /* 0x000fc800078e0217 */
[----:B------:R1:W-:Y:S01]  /*4b9c0*/  @P4 STG.E [R20.64], R72 ;  /* 0x0000004814004986 */ /* 0x0003e2000c101908 */
[----:B--2---:R-:W-:-:S04]  /*4b9d0*/  LEA R18, P6, R23, R16, 0x2 ;  /* 0x0000001017127211 */ /* 0x004fc800078c10ff */
[----:B------:R-:W-:Y:S01]  /*4b9e0*/  LEA.HI.X.SX32 R19, R23, R17, 0x2, P6 ;  /* 0x0000001117137211 */ /* 0x000fe200030f16ff */
[----:B------:R-:W-:Y:S01]  /*4b9f0*/  IMAD R23, R0, 0x2, R37 ;  /* 0x0000000200177824 */ /* 0x000fe200078e0225 */
[----:B-1----:R-:W-:-:S03]  /*4ba00*/  LEA R20, P6, R37, R16, 0x2 ;  /* 0x0000001025147211 */ /* 0x002fc600078c10ff */
[----:B------:R1:W-:Y:S01]  /*4ba10*/  @P3 STG.E [R18.64], R68 ;  /* 0x0000004412003986 */ /* 0x0003e2000c101908 */
[----:B------:R-:W-:Y:S01]  /*4ba20*/  LEA.HI.X.SX32 R21, R37, R17, 0x2, P6 ;  /* 0x0000001125157211 */ /* 0x000fe200030f16ff */
[----:B------:R-:W-:Y:S01]  /*4ba30*/  IMAD R37, R0, 0x2, R23 ;  /* 0x0000000200257824 */ /* 0x000fe200078e0217 */
[----:B------:R-:W-:Y:S02]  /*4ba40*/  ISETP.LT.AND P2, PT, R24, c[0x0][0x17c], !P0 ;  /* 0x00005f0018007a0c */ /* 0x000fe40004741270 */
[----:B------:R-:W2:Y:S01]  /*4ba50*/  LDL.LU R24, [R1+0x12f0] ;  /* 0x0012f00001187983 */ /* 0x000ea20000300800 */
[----:B-1----:R-:W-:-:S04]  /*4ba60*/  LEA R18, P6, R23, R16, 0x2 ;  /* 0x0000001017127211 */ /* 0x002fc800078c10ff */
[-C--:B------:R-:W-:Y:S02]  /*4ba70*/  LEA.HI.X.SX32 R19, R23, R17.reuse, 0x2, P6 ;  /* 0x0000001117137211 */ /* 0x080fe400030f16ff */
[C---:B------:R-:W-:Y:S01]  /*4ba80*/  LEA R100, P6, R37.reuse, R16, 0x2 ;  /* 0x0000001025647211 */ /* 0x040fe200078c10ff */
[----:B------:R-:W-:Y:S03]  /*4ba90*/  @P1 STG.E [R20.64], R64 ;  /* 0x0000004014001986 */ /* 0x000fe6000c101908 */
[----:B------:R-:W-:Y:S01]  /*4baa0*/  LEA.HI.X.SX32 R101, R37, R17, 0x2, P6 ;  /* 0x0000001125657211 */ /* 0x000fe200030f16ff */
[----:B------:R1:W-:Y:S04]  /*4bab0*/  @P5 STG.E [R18.64], R60 ;  /* 0x0000003c12005986 */ /* 0x0003e8000c101908 */
[----:B------:R1:W-:Y:S01]  /*4bac0*/  @P2 STG.E [R100.64], R56 ;  /* 0x0000003864002986 */ /* 0x0003e2000c101908 */
[----:B---3--:R-:W-:-:S03]  /*4bad0*/  ISETP.LT.AND P3, PT, R4, c[0x0][0x17c], !P0 ;  /* 0x00005f0004007a0c */ /* 0x008fc60004761270 */
[----:B------:R-:W3:Y:S01]  /*4bae0*/  LDL.LU R4, [R1+0x12e8] ;  /* 0x0012e80001047983 */ /* 0x000ee20000300800 */
[----:B----4-:R-:W-:-:S03]  /*4baf0*/  ISETP.LT.AND P1, PT, R12, c[0x0][0x17c], !P0 ;  /* 0x00005f000c007a0c */ /* 0x010fc60004721270 */
[----:B------:R-:W4:Y:S01]  /*4bb00*/  LDL.LU R12, [R1+0x12f4] ;  /* 0x0012f400010c7983 */ /* 0x000f220000300800 */
[----:B------:R-:W-:-:S03]  /*4bb10*/  ISETP.LT.AND P5, PT, R8, c[0x0][0x17c], !P0 ;  /* 0x00005f0008007a0c */ /* 0x000fc600047a1270 */
[----:B------:R-:W4:Y:S01]  /*4bb20*/  LDL.LU R8, [R1+0x1310] ;  /* 0x0013100001087983 */ /* 0x000f220000300800 */
[----:B------:R-:W-:-:S03]  /*4bb30*/  ISETP.LT.AND P2, PT, R28, c[0x0][0x17c], !P0 ;  /* 0x00005f001c007a0c */ /* 0x000fc60004741270 */
[----:B------:R-:W4:Y:S01]  /*4bb40*/  LDL.LU R28, [R1+0x1304] ;  /* 0x00130400011c7983 */ /* 0x000f220000300800 */
[----:B------:R-:W-:Y:S01]  /*4bb50*/  IMAD R103, R0, 0x2, R37 ;  /* 0x0000000200677824 */ /* 0x000fe200078e0225 */
[----:B------:R-:W-:Y:S02]  /*4bb60*/  ISETP.LT.AND P4, PT, R22, c[0x0][0x17c], !P0 ;  /* 0x00005f0016007a0c */ /* 0x000fe40004781270 */
[----:B------:R-:W2:Y:S04]  /*4bb70*/  LDS.128 R36, [R244+0x5000] ;  /* 0x00500000f4247984 */ /* 0x000ea80000000c00 */
[----:B------:R-:W2:Y:S01]  /*4bb80*/  LDS.128 R20, [R108+0x5000] ;  /* 0x005000006c147984 */ /* 0x000ea20000000c00 */
[----:B-1----:R-:W-:Y:S01]  /*4bb90*/  LEA R18, P6, R103, R16, 0x2 ;  /* 0x0000001067127211 */ /* 0x002fe200078c10ff */
[----:B------:R-:W-:-:S02]  /*4bba0*/  IMAD R105, R0, 0x2, R103 ;  /* 0x0000000200697824 */ /* 0x000fc400078e0267 */
[----:B------:R-:W-:Y:S01]  /*4bbb0*/  LDS.128 R244, [R244+0x7000] ;  /* 0x00700000f4f47984 */ /* 0x000fe20000000c00 */
[----:B------:R-:W-:Y:S01]  /*4bbc0*/  LEA.HI.X.SX32 R19, R103, R17, 0x2, P6 ;  /* 0x0000001167137211 */ /* 0x000fe200030f16ff */
[----:B------:R-:W-:Y:S01]  /*4bbd0*/  IMAD R103, R0, 0x2, R105 ;  /* 0x0000000200677824 */ /* 0x000fe200078e0269 */
[----:B------:R-:W-:-:S03]  /*4bbe0*/  LEA R100, P6, R105, R16, 0x2 ;  /* 0x0000001069647211 */ /* 0x000fc600078c10ff */
[----:B------:R1:W-:Y:S01]  /*4bbf0*/  @P4 STG.E [R18.64], R52 ;  /* 0x0000003412004986 */ /* 0x0003e2000c101908 */
[----:B------:R-:W-:Y:S01]  /*4bc00*/  LEA.HI.X.SX32 R101, R105, R17, 0x2, P6 ;  /* 0x0000001169657211 */ /* 0x000fe200030f16ff */
[----:B------:R-:W-:-:S04]  /*4bc10*/  IMAD R105, R0, 0x2, R103 ;  /* 0x0000000200697824 */ /* 0x000fc800078e0267 */
[----:B------:R2:W-:Y:S01]  /*4bc20*/  @P3 STG.E [R100.64], R48 ;  /* 0x0000003064003986 */ /* 0x0005e2000c101908 */
[----:B------:R-:W-:Y:S01]  /*4bc30*/  IMAD R107, R0, 0x2, R105 ;  /* 0x00000002006b7824 */ /* 0x000fe200078e0269 */
[----:B-1----:R-:W-:-:S04]  /*4bc40*/  LEA R18, P6, R103, R16, 0x2 ;  /* 0x0000001067127211 */ /* 0x002fc800078c10ff */
[-C--:B------:R-:W-:Y:S02]  /*4bc50*/  LEA.HI.X.SX32 R19, R103, R17.reuse, 0x2, P6 ;  /* 0x0000001167137211 */ /* 0x080fe400030f16ff */
[C---:B--2---:R-:W-:Y:S01]  /*4bc60*/  LEA R100, P6, R105.reuse, R16, 0x2 ;  /* 0x0000001069647211 */ /* 0x044fe200078c10ff */
[----:B------:R-:W-:Y:S01]  /*4bc70*/  IMAD R109, R0, 0x2, R107 ;  /* 0x00000002006d7824 */ /* 0x000fe200078e026b */
[----:B------:R-:W-:Y:S01]  /*4bc80*/  ISETP.LT.AND P4, PT, R24, c[0x0][0x17c], !P0 ;  /* 0x00005f0018007a0c */ /* 0x000fe20004781270 */
[----:B------:R1:W-:Y:S01]  /*4bc90*/  @P1 STG.E [R18.64], R44 ;  /* 0x0000002c12001986 */ /* 0x0003e2000c101908 */
[----:B------:R-:W-:-:S03]  /*4bca0*/  LEA.HI.X.SX32 R101, R105, R17, 0x2, P6 ;  /* 0x0000001169657211 */ /* 0x000fc600030f16ff */
[----:B------:R-:W2:Y:S01]  /*4bcb0*/  LDL.LU R24, [R1+0x130c] ;  /* 0x00130c0001187983 */ /* 0x000ea20000300800 */
[----:B-1----:R-:W-:-:S04]  /*4bcc0*/  LEA R18, P6, R107, R16, 0x2 ;  /* 0x000000106b127211 */ /* 0x002fc800078c10ff */
[-C--:B------:R-:W-:Y:S02]  /*4bcd0*/  LEA.HI.X.SX32 R19, R107, R17.reuse, 0x2, P6 ;  /* 0x000000116b137211 */ /* 0x080fe400030f16ff */
[C---:B------:R-:W-:Y:S01]  /*4bce0*/  LEA R110, P6, R109.reuse, R16, 0x2 ;  /* 0x000000106d6e7211 */ /* 0x040fe200078c10ff */
[----:B------:R-:W-:Y:S03]  /*4bcf0*/  @P5 STG.E [R100.64], R40 ;  /* 0x0000002864005986 */ /* 0x000fe6000c101908 */
[----:B------:R-:W-:Y:S01]  /*4bd00*/  LEA.HI.X.SX32 R111, R109, R17, 0x2, P6 ;  /* 0x000000116d6f7211 */ /* 0x000fe200030f16ff */
[----:B------:R-:W-:Y:S04]  /*4bd10*/  @P2 STG.E [R18.64], R36 ;  /* 0x0000002412002986 */ /* 0x000fe8000c101908 */
[----:B------:R1:W-:Y:S04]  /*4bd20*/  @P4 STG.E [R110.64], R20 ;  /* 0x000000146e004986 */ /* 0x0003e8000c101908 */
[----:B------:R-:W1:Y:S04]  /*4bd30*/  LDS.128 R100, [R108+0x6000] ;  /* 0x006000006c647984 */ /* 0x000e680000000c00 */
[----:B------:R-:W1:Y:S01]  /*4bd40*/  LDS.128 R104, [R3+0x6000] ;  /* 0x0060000003687984 */ /* 0x000e620000000c00 */
[----:B---3--:R-:W-:-:S03]  /*4bd50*/  ISETP.LT.AND P3, PT, R4, c[0x0][0x17c], !P0 ;  /* 0x00005f0004007a0c */ /* 0x008fc60004761270 */
[----:B------:R-:W3:Y:S01]  /*4bd60*/  LDL.LU R4, [R1+0x131c] ;  /* 0x00131c0001047983 */ /* 0x000ee20000300800 */
[----:B----4-:R-:W-:-:S03]  /*4bd70*/  ISETP.LT.AND P1, PT, R12, c[0x0][0x17c], !P0 ;  /* 0x00005f000c007a0c */ /* 0x010fc60004721270 */
[----:B------:R-:W4:Y:S01]  /*4bd80*/  LDL.LU R12, [R1+0x132c] ;  /* 0x00132c00010c7983 */ /* 0x000f220000300800 */
[----:B------:R-:W-:-:S03]  /*4bd90*/  ISETP.LT.AND P5, PT, R8, c[0x0][0x17c], !P0 ;  /* 0x00005f0008007a0c */ /* 0x000fc600047a1270 */
[----:B------:R-:W4:Y:S01]  /*4bda0*/  LDL.LU R8, [R1+0x1328] ;  /* 0x0013280001087983 */ /* 0x000f220000300800 */
[----:B------:R-:W-:-:S03]  /*4bdb0*/  ISETP.LT.AND P2, PT, R28, c[0x0][0x17c], !P0 ;  /* 0x00005f001c007a0c */ /* 0x000fc60004741270 */
[----:B------:R-:W4:Y:S04]  /*4bdc0*/  LDL.LU R28, [R1+0x1324] ;  /* 0x00132400011c7983 */ /* 0x000f280000300800 */
[----:B-1----:R-:W4:Y:S01]  /*4bdd0*/  LDL.LU R20, [R1+0x1318] ;  /* 0x0013180001147983 */ /* 0x002f220000300800 */
[----:B------:R-:W-:-:S04]  /*4bde0*/  IMAD R129, R0, 0x2, R109 ;  /* 0x0000000200817824 */ /* 0x000fc800078e026d */
[----:B------:R-:W-:Y:S01]  /*4bdf0*/  IMAD R109, R0, 0x2, R129 ;  /* 0x00000002006d7824 */ /* 0x000fe200078e0281 */
[----:B------:R-:W-:-:S04]  /*4be00*/  LEA R18, P6, R129, R16, 0x2 ;  /* 0x0000001081127211 */ /* 0x000fc800078c10ff */
[----:B------:R-:W-:Y:S02]  /*4be10*/  LEA.HI.X.SX32 R19, R129, R17, 0x2, P6 ;  /* 0x0000001181137211 */ /* 0x000fe400030f16ff */
[C---:B------:R-:W-:Y:S02]  /*4be20*/  LEA R128, P6, R109.reuse, R16, 0x2 ;  /* 0x000000106d807211 */ /* 0x040fe400078c10ff */
[----:B------:R-:W-:Y:S01]  /*4be30*/  LEA R131, R0, R109, 0x1 ;  /* 0x0000006d00837211 */ /* 0x000fe200078e08ff */
[----:B------:R1:W-:Y:S01]  /*4be40*/  @P3 STG.E [R18.64], R120 ;  /* 0x0000007812003986 */ /* 0x0003e2000c101908 */
[----:B------:R-:W-:-:S03]  /*4be50*/  LEA.HI.X.SX32 R129, R109, R17, 0x2, P6 ;  /* 0x000000116d817211 */ /* 0x000fc600030f16ff */
[----:B------:R-:W-:Y:S01]  /*4be60*/  IMAD R133, R0, 0x2, R131 ;  /* 0x0000000200857824 */ /* 0x000fe200078e0283 */
[----:B------:R-:W3:Y:S01]  /*4be70*/  LDS.128 R108, [R108+0x7000] ;  /* 0x007000006c6c7984 */ /* 0x000ee20000000c00 */
[----:B-1----:R-:W-:-:S03]  /*4be80*/  LEA R18, P6, R131, R16, 0x2 ;  /* 0x0000001083127211 */ /* 0x002fc600078c10ff */
[----:B------:R-:W-:Y:S01]  /*4be90*/  @P1 STG.E [R128.64], R116 ;  /* 0x0000007480001986 */ /* 0x000fe2000c101908 */
[----:B------:R-:W-:Y:S01]  /*4bea0*/  IMAD R135, R0, 0x2, R133 ;  /* 0x0000000200877824 */ /* 0x000fe200078e0285 */
[----:B------:R-:W-:Y:S02]  /*4beb0*/  LEA.HI.X.SX32 R19, R131, R17, 0x2, P6 ;  /* 0x0000001183137211 */ /* 0x000fe400030f16ff */
[----:B------:R-:W-:Y:S01]  /*4bec0*/  LEA R2, P1, R133, R16, 0x2 ;  /* 0x0000001085027211 */ /* 0x000fe200078210ff */
[----:B------:R1:W3:Y:S01]  /*4bed0*/  LDS.128 R128, [R3+0x7000] ;  /* 0x0070000003807984 */ /* 0x0002e20000000c00 */
[----:B--2---:R-:W-:-:S03]  /*4bee0*/  ISETP.LT.AND P4, PT, R24, c[0x0][0x17c], !P0 ;  /* 0x00005f0018007a0c */ /* 0x004fc60004781270 */
[----:B------:R-:W2:Y:S01]  /*4bef0*/  LDL.LU R24, [R1+0x1320] ;  /* 0x0013200001187983 */ /* 0x000ea20000300800 */
[----:B-1----:R-:W-:-:S03]  /*4bf00*/  LEA.HI.X.SX32 R3, R133, R17, 0x2, P1 ;  /* 0x0000001185037211 */ /* 0x002fc600008f16ff */
[----:B------:R1:W-:Y:S01]  /*4bf10*/  @P5 STG.E [R18.64], R112 ;  /* 0x0000007012005986 */ /* 0x0003e2000c101908 */
[----:B------:R-:W-:-:S03]  /*4bf20*/  IMAD R133, R0, 0x2, R135 ;  /* 0x0000000200857824 */ /* 0x000fc600078e0287 */
[----:B------:R1:W-:Y:S02]  /*4bf30*/  @P2 STG.E [R2.64], R100 ;  /* 0x0000006402002986 */ /* 0x0003e4000c101908 */
[----:B-1----:R-:W-:-:S04]  /*4bf40*/  LEA R18, P6, R135, R16, 0x2 ;  /* 0x0000001087127211 */ /* 0x002fc800078c10ff */
[----:B------:R-:W-:Y:S02]  /*4bf50*/  LEA.HI.X.SX32 R19, R135, R17, 0x2, P6 ;  /* 0x0000001187137211 */ /* 0x000fe400030f16ff */
[----:B------:R-:W-:-:S03]  /*4bf60*/  LEA R2, P2, R133, R16, 0x2 ;  /* 0x0000001085027211 */ /* 0x000fc600078410ff */
[----:B------:R1:W-:Y:S01]  /*4bf70*/  @P4 STG.E [R18.64], R104 ;  /* 0x0000006812004986 */ /* 0x0003e2000c101908 */
[----:B------:R-:W-:Y:S02]  /*4bf80*/  LEA.HI.X.SX32 R3, R133, R17, 0x2, P2 ;  /* 0x0000001185037211 */ /* 0x000fe400010f16ff */
[----:B---3--:R-:W-:Y:S02]  /*4bf90*/  ISETP.LT.AND P3, PT, R4, c[0x0][0x17c], !P0 ;  /* 0x00005f0004007a0c */ /* 0x008fe40004761270 */
[----:B------:R-:W3:Y:S01]  /*4bfa0*/  LDL.LU R4, [R1+0x1308] ;  /* 0x0013080001047983 */ /* 0x000ee20000300800 */
[----:B----4-:R-:W-:-:S03]  /*4bfb0*/  ISETP.LT.AND P5, PT, R12, c[0x0][0x17c], !P0 ;  /* 0x00005f000c007a0c */ /* 0x010fc600047a1270 */
[----:B------:R-:W4:Y:S01]  /*4bfc0*/  LDL.LU R12, [R1+0x1314] ;  /* 0x00131400010c7983 */ /* 0x000f220000300800 */
[----:B------:R-:W-:-:S03]  /*4bfd0*/  ISETP.LT.AND P1, PT, R8, c[0x0][0x17c], !P0 ;  /* 0x00005f0008007a0c */ /* 0x000fc60004721270 */
[----:B------:R-:W4:Y:S01]  /*4bfe0*/  LDL.LU R8, [R1+0x12fc] ;  /* 0x0012fc0001087983 */ /* 0x000f220000300800 */
[----:B------:R-:W-:-:S03]  /*4bff0*/  ISETP.LT.AND P4, PT, R28, c[0x0][0x17c], !P0 ;  /* 0x00005f001c007a0c */ /* 0x000fc60004781270 */
[----:B------:R-:W4:Y:S01]  /*4c000*/  LDL.LU R28, [R1+0x1300] ;  /* 0x00130000011c7983 */ /* 0x000f220000300800 */
[----:B------:R-:W-:-:S03]  /*4c010*/  ISETP.LT.AND P2, PT, R20, c[0x0][0x17c], !P0 ;  /* 0x00005f0014007a0c */ /* 0x000fc60004741270 */
[----:B------:R-:W4:Y:S01]  /*4c020*/  LDL.LU R20, [R1+0x12f8] ;  /* 0x0012f80001147983 */ /* 0x000f220000300800 */
[----:B------:R-:W-:-:S04]  /*4c030*/  IMAD R135, R0, 0x2, R133 ;  /* 0x0000000200877824 */ /* 0x000fc800078e0285 */
[C---:B------:R-:W-:Y:S01]  /*4c040*/  IMAD R133, R0.reuse, 0x2, R135 ;  /* 0x0000000200857824 */ /* 0x040fe200078e0287 */
[C---:B-1----:R-:W-:Y:S01]  /*4c050*/  LEA R18, P6, R135.reuse, R16, 0x2 ;  /* 0x0000001087127211 */ /* 0x042fe200078c10ff */
[----:B------:R1:W-:Y:S03]  /*4c060*/  @P3 STG.E [R2.64], R124 ;  /* 0x0000007c02003986 */ /* 0x0003e6000c101908 */
        /* <DEDUP_REMOVED lines=8> */
[-C--:B------:R-:W-:Y:S01]  /*4c0f0*/  LEA.HI.X.SX32 R19, R135, R17.reuse, 0x2, P6 ;  /* 0x0000001187137211 */ /* 0x080fe200030f16ff */
[----:B------:R-:W-:Y:S01]  /*4c100*/  IMAD R135, R0, 0x2, R133 ;  /* 0x0000000200877824 */ /* 0x000fe200078e0285 */
[----:B--2---:R-:W-:Y:S02]  /*4c110*/  ISETP.LT.AND P5, PT, R24, c[0x0][0x17c], !P0 ;  /* 0x00005f0018007a0c */ /* 0x004fe400047a1270 */
[C---:B-1----:R-:W-:Y:S01]  /*4c120*/  LEA R2, P1, R133.reuse, R16, 0x2 ;  /* 0x0000001085027211 */ /* 0x042fe200078210ff */
[----:B------:R-:W2:Y:S03]  /*4c130*/  LDL.LU R24, [R1+0x12ec] ;  /* 0x0012ec0001187983 */ /* 0x000ea60000300800 */
[----:B------:R-:W-:Y:S01]  /*4c140*/  LEA.HI.X.SX32 R3, R133, R17, 0x2, P1 ;  /* 0x0000001185037211 */ /* 0x000fe200008f16ff */
        /* <DEDUP_REMOVED lines=9> */
[----:B------:R-:W3:Y:S04]  /*4c1e0*/  LDL.LU R4, [R1+0x12e4] ;  /* 0x0012e40001047983 */ /* 0x000ee80000300800 */
[----:B------:R-:W3:Y:S01]  /*4c1f0*/  LDL.LU R32, [R1+0x12d8] ;  /* 0x0012d80001207983 */ /* 0x000ee20000300800 */
[----:B----4-:R-:W-:-:S03]  /*4c200*/  ISETP.LT.AND P4, PT, R12, c[0x0][0x17c], !P0 ;  /* 0x00005f000c007a0c */ /* 0x010fc60004781270 */
[----:B------:R-:W4:Y:S01]  /*4c210*/  LDL.LU R12, [R1+0x12c8] ;  /* 0x0012c800010c7983 */ /* 0x000f220000300800 */
[----:B------:R-:W-:-:S03]  /*4c220*/  ISETP.LT.AND P5, PT, R28, c[0x0][0x17c], !P0 ;  /* 0x00005f001c007a0c */ /* 0x000fc600047a1270 */
[----:B------:R-:W3:Y:S01]  /*4c230*/  LDL.LU R28, [R1+0x12d4] ;  /* 0x0012d400011c7983 */ /* 0x000ee20000300800 */
[----:B------:R-:W-:-:S03]  /*4c240*/  ISETP.LT.AND P2, PT, R20, c[0x0][0x17c], !P0 ;  /* 0x00005f0014007a0c */ /* 0x000fc60004741270 */
[----:B------:R-:W3:Y:S01]  /*4c250*/  LDL.LU R20, [R1+0x12a8] ;  /* 0x0012a80001147983 */ /* 0x000ee20000300800 */
[----:B------:R-:W-:Y:S01]  /*4c260*/  IMAD R135, R0, 0x2, R133 ;  /* 0x0000000200877824 */ /* 0x000fe200078e0285 */
[----:B------:R-:W-:-:S03]  /*4c270*/  ISETP.LT.AND P1, PT, R8, c[0x0][0x17c], !P0 ;  /* 0x00005f0008007a0c */ /* 0x000fc60004721270 */
[C---:B------:R-:W-:Y:S01]  /*4c280*/  IMAD R133, R0.reuse, 0x2, R135 ;  /* 0x0000000200857824 */ /* 0x040fe200078e0287 */
[CC--:B------:R-:W-:Y:S01]  /*4c290*/  LEA R8, P6, R135.reuse, R16.reuse, 0x2 ;  /* 0x0000001087087211 */ /* 0x0c0fe200078c10ff */
[----:B------:R1:W-:Y:S02]  /*4c2a0*/  @P3 STG.E [R2.64], R29 ;  /* 0x0000001d02003986 */ /* 0x0003e4000c101908 */
[----:B------:R-:W-:Y:S01]  /*4c2b0*/  IMAD R13, R0, 0x2, R133 ;  /* 0x00000002000d7824 */ /* 0x000fe200078e0285 */
[----:B-1----:R-:W-:Y:S02]  /*4c2c0*/  LEA.HI.X.SX32 R9, R135, R17, 0x2, P6 ;  /* 0x0000001187097211 */ /* 0x002fe400030f16ff */
[----:B------:R-:W-:-:S03]  /*4c2d0*/  LEA R2, P3, R133, R16, 0x2 ;  /* 0x0000001085027211 */ /* 0x000fc600078610ff */
[----:B------:R1:W-:Y:S01]  /*4c2e0*/  @P4 STG.E [R8.64], R25 ;  /* 0x0000001908004986 */ /* 0x0003e2000c101908 */
[----:B------:R-:W-:Y:S02]  /*4c2f0*/  LEA R19, R0, R13, 0x1 ;  /* 0x0000000d00137211 */ /* 0x000fe400078e08ff */
[----:B------:R-:W-:-:S05]  /*4c300*/  LEA.HI.X.SX32 R3, R133, R17, 0x2, P3 ;  /* 0x0000001185037211 */ /* 0x000fca00018f16ff */
[----:B------:R2:W-:Y:S01]  /*4c310*/  @P1 STG.E [R2.64], R33 ;  /* 0x0000002102001986 */ /* 0x0005e2000c101908 */
[----:B-1----:R-:W-:-:S04]  /*4c320*/  LEA R8, P6, R13, R16, 0x2 ;  /* 0x000000100d087211 */ /* 0x002fc800078c10ff */
[-C--:B------:R-:W-:Y:S01]  /*4c330*/  LEA.HI.X.SX32 R9, R13, R17.reuse, 0x2, P6 ;  /* 0x000000110d097211 */ /* 0x080fe200030f16ff */
[----:B------:R-:W-:Y:S01]  /*4c340*/  IMAD R13, R0, 0x2, R19 ;  /* 0x00000002000d7824 */ /* 0x000fe200078e0213 */
[----:B--2---:R-:W-:Y:S02]  /*4c350*/  ISETP.LT.AND P4, PT, R24, c[0x0][0x17c], !P0 ;  /* 0x00005f0018007a0c */ /* 0x004fe40004781270 */
[CC--:B------:R-:W-:Y:S01]  /*4c360*/  LEA R2, P1, R19.reuse, R16.reuse, 0x2 ;  /* 0x0000001013027211 */ /* 0x0c0fe200078210ff */
[----:B------:R-:W2:Y:S03]  /*4c370*/  LDL.LU R24, [R1+0x12bc] ;  /* 0x0012bc0001187983 */ /* 0x000ea60000300800 */
[----:B------:R-:W-:Y:S01]  /*4c380*/  LEA.HI.X.SX32 R3, R19, R17, 0x2, P1 ;  /* 0x0000001113037211 */ /* 0x000fe200008f16ff */
[----:B------:R-:W-:Y:S01]  /*4c390*/  IMAD R19, R0, 0x2, R13 ;  /* 0x0000000200137824 */ /* 0x000fe200078e020d */
[----:B------:R-:W-:Y:S04]  /*4c3a0*/  @P5 STG.E [R8.64], R5 ;  /* 0x0000000508005986 */ /* 0x000fe8000c101908 */
[----:B------:R1:W-:Y:S04]  /*4c3b0*/  @P2 STG.E [R2.64], R97 ;  /* 0x0000006102002986 */ /* 0x0003e8000c101908 */
[----:B------:R-:W2:Y:S01]  /*4c3c0*/  LDL.LU R18, [R1+0x1248] ;  /* 0x0012480001127983 */ /* 0x000ea20000300800 */
[----:B-1----:R-:W-:-:S04]  /*4c3d0*/  LEA R2, P2, R19, R16, 0x2 ;  /* 0x0000001013027211 */ /* 0x002fc800078410ff */
[----:B------:R-:W-:Y:S02]  /*4c3e0*/  LEA.HI.X.SX32 R3, R19, R17, 0x2, P2 ;  /* 0x0000001113037211 */ /* 0x000fe400010f16ff */
[----:B----4-:R-:W-:Y:S02]  /*4c3f0*/  ISETP.LT.AND P1, PT, R12, c[0x0][0x17c], !P0 ;  /* 0x00005f000c007a0c */ /* 0x010fe40004721270 */
[----:B------:R-:W4:Y:S04]  /*4c400*/  LDL.LU R12, [R1+0x126c] ;  /* 0x00126c00010c7983 */ /* 0x000f280000300800 */
[----:B------:R-:W4:Y:S01]  /*4c410*/  LDL.LU R8, [R1+0x1244] ;  /* 0x0012440001087983 */ /* 0x000f220000300800 */
[----:B---3--:R-:W-:-:S03]  /*4c420*/  ISETP.LT.AND P2, PT, R20, c[0x0][0x17c], !P0 ;  /* 0x00005f0014007a0c */ /* 0x008fc60004741270 */
[----:B------:R-:W3:Y:S01]  /*4c430*/  LDL.LU R20, [R1+0x1228] ;  /* 0x0012280001147983 */ /* 0x000ee20000300800 */
[----:B------:R-:W-:Y:S02]  /*4c440*/  ISETP.LT.AND P3, PT, R4, c[0x0][0x17c], !P0 ;  /* 0x00005f0004007a0c */ /* 0x000fe40004761270 */
[C---:B------:R-:W-:Y:S02]  /*4c450*/  LEA R4, P6, R13.reuse, R16, 0x2 ;  /* 0x000000100d047211 */ /* 0x040fe400078c10ff */
[----:B------:R-:W-:Y:S02]  /*4c460*/  ISETP.LT.AND P5, PT, R32, c[0x0][0x17c], !P0 ;  /* 0x00005f0020007a0c */ /* 0x000fe400047a1270 */
[----:B------:R-:W-:Y:S01]  /*4c470*/  LEA.HI.X.SX32 R5, R13, R17, 0x2, P6 ;  /* 0x000000110d057211 */ /* 0x000fe200030f16ff */
[C---:B------:R-:W-:Y:S02]  /*4c480*/  IMAD R13, R0.reuse, 0x2, R19 ;  /* 0x00000002000d7824 */ /* 0x040fe400078e0213 */
[----:B------:R-:W3:Y:S02]  /*4c490*/  LDL.LU R19, [R1+0x1224] ;  /* 0x0012240001137983 */ /* 0x000ee40000300800 */
[----:B------:R-:W-:-:S02]  /*4c4a0*/  IMAD R9, R0, 0x2, R13 ;  /* 0x0000000200097824 */ /* 0x000fc400078e020d */
[----:B------:R1:W-:Y:S01]  /*4c4b0*/  @P4 STG.E [R4.64], R93 ;  /* 0x0000005d04004986 */ /* 0x0003e2000c101908 */
[----:B------:R-:W-:-:S03]  /*4c4c0*/  ISETP.LT.AND P4, PT, R28, c[0x0][0x17c], !P0 ;  /* 0x00005f001c007a0c */ /* 0x000fc60004781270 */
        /* <DEDUP_REMOVED lines=9> */
[CC--:B-1----:R-:W-:Y:S01]  /*4c560*/  LEA R4, P6, R13.reuse, R16.reuse, 0x2 ;  /* 0x000000100d047211 */ /* 0x0c2fe200078c10ff */
[----:B------:R-:W2:Y:S03]  /*4c570*/  LDL.LU R24, [R1+0x1220] ;  /* 0x0012200001187983 */ /* 0x000ea60000300800 */
[----:B------:R-:W-:Y:S01]  /*4c580*/  LEA.HI.X.SX32 R5, R13, R17, 0x2, P6 ;  /* 0x000000110d057211 */ /* 0x000fe200030f16ff */
[----:B------:R-:W-:Y:S01]  /*4c590*/  IMAD R13, R0, 0x2, R9 ;  /* 0x00000002000d7824 */ /* 0x000fe200078e0209 */
[----:B------:R1:W-:Y:S04]  /*4c5a0*/  @P1 STG.E [R2.64], R81 ;  /* 0x0000005102001986 */ /* 0x0003e8000c101908 */
[----:B------:R1:W-:Y:S02]  /*4c5b0*/  @P4 STG.E [R4.64], R77 ;  /* 0x0000004d04004986 */ /* 0x0003e4000c101908 */
[----:B-1----:R-:W-:-:S02]  /*4c5c0*/  LEA R2, P1, R9, R16, 0x2 ;  /* 0x0000001009027211 */ /* 0x002fc400078210ff */
[----:B------:R-:W-:Y:S02]  /*4c5d0*/  LEA R4, P6, R13, R16, 0x2 ;  /* 0x000000100d047211 */ /* 0x000fe400078c10ff */
[-C--:B------:R-:W-:Y:S02]  /*4c5e0*/  LEA.HI.X.SX32 R3, R9, R17.reuse, 0x2, P1 ;  /* 0x0000001109037211 */ /* 0x080fe400008f16ff */
[----:B------:R-:W-:Y:S02]  /*4c5f0*/  LEA.HI.X.SX32 R5, R13, R17, 0x2, P6 ;  /* 0x000000110d057211 */ /* 0x000fe400030f16ff */
[----:B------:R-:W-:Y:S01]  /*4c600*/  ISETP.LT.AND P3, PT, R18, c[0x0][0x17c], !P0 ;  /* 0x00005f0012007a0c */ /* 0x000fe20004761270 */
[----:B------:R1:W-:Y:S04]  /*4c610*/  @P2 STG.E [R2.64], R73 ;  /* 0x0000004902002986 */ /* 0x0003e8000c101908 */
[----:B------:R-:W2:Y:S04]  /*4c620*/  LDL.LU R18, [R1+0x1210] ;  /* 0x0012100001127983 */ /* 0x000ea80000300800 */
[----:B------:R1:W-:Y:S01]  /*4c630*/  @P5 STG.E [R4.64], R69 ;  /* 0x0000004504005986 */ /* 0x0003e2000c101908 */
[----:B----4-:R-:W-:-:S03]  /*4c640*/  ISETP.LT.AND P4, PT, R12, c[0x0][0x17c], !P0 ;  /* 0x00005f000c007a0c */ /* 0x010fc60004781270 */
[----:B------:R-:W4:Y:S01]  /*4c650*/  LDL.LU R12, [R1+0x1214] ;  /* 0x00121400010c7983 */ /* 0x000f220000300800 */
[----:B------:R-:W-:-:S03]  /*4c660*/  ISETP.LT.AND P1, PT, R8, c[0x0][0x17c], !P0 ;  /* 0x00005f0008007a0c */ /* 0x000fc60004721270 */
[----:B------:R-:W4:Y:S01]  /*4c670*/  LDL.LU R8, [R1+0x1200] ;  /* 0x0012000001087983 */ /* 0x000f220000300800 */
[----:B---3--:R-:W-:-:S03]  /*4c680*/  ISETP.LT.AND P5, PT, R20, c[0x0][0x17c], !P0 ;  /* 0x00005f0014007a0c */ /* 0x008fc600047a1270 */
[----:B------:R-:W3:Y:S01]  /*4c690*/  LDL.LU R20, [R1+0x11fc] ;  /* 0x0011fc0001147983 */ /* 0x000ee20000300800 */
[----:B------:R-:W-:-:S04]  /*4c6a0*/  IMAD R9, R0, 0x2, R13 ;  /* 0x0000000200097824 */ /* 0x000fc800078e020d */
[----:B------:R-:W-:Y:S01]  /*4c6b0*/  IMAD R13, R0, 0x2, R9 ;  /* 0x00000002000d7824 */ /* 0x000fe200078e0209 */
[----:B-1----:R-:W-:-:S04]  /*4c6c0*/  LEA R2, P2, R9, R16, 0x2 ;  /* 0x0000001009027211 */ /* 0x002fc800078410ff */
[-C--:B------:R-:W-:Y:S02]  /*4c6d0*/  LEA.HI.X.SX32 R3, R9, R17.reuse, 0x2, P2 ;  /* 0x0000001109037211 */ /* 0x080fe400010f16ff */
[----:B------:R-:W-:Y:S01]  /*4c6e0*/  ISETP.LT.AND P2, PT, R19, c[0x0][0x17c], !P0 ;  /* 0x00005f0013007a0c */ /* 0x000fe20004741270 */
[C---:B------:R-:W-:Y:S01]  /*4c6f0*/  IMAD R9, R0.reuse, 0x2, R13 ;  /* 0x0000000200097824 */ /* 0x040fe200078e020d */
[C---:B------:R-:W-:Y:S01]  /*4c700*/  LEA R4, P6, R13.reuse, R16, 0x2 ;  /* 0x000000100d047211 */ /* 0x040fe200078c10ff */
[----:B------:R-:W4:Y:S03]  /*4c710*/  LDL.LU R19, [R1+0x11f0] ;  /* 0x0011f00001137983 */ /* 0x000f260000300800 */
[----:B------:R-:W-:Y:S01]  /*4c720*/  LEA.HI.X.SX32 R5, R13, R17, 0x2, P6 ;  /* 0x000000110d057211 */ /* 0x000fe200030f16ff */
[----:B------:R1:W-:Y:S01]  /*4c730*/  @P3 STG.E [R2.64], R65 ;  /* 0x0000004102003986 */ /* 0x0003e2000c101908 */
[----:B------:R-:W-:-:S03]  /*4c740*/  IMAD R13, R0, 0x2, R9 ;  /* 0x00000002000d7824 */ /* 0x000fc600078e0209 */
[----:B------:R1:W-:Y:S04]  /*4c750*/  @P4 STG.E [R4.64], R61 ;  /* 0x0000003d04004986 */ /* 0x0003e8000c101908 */
[----:B------:R-:W4:Y:S01]  /*4c760*/  LDL.LU R32, [R1+0x11e0] ;  /* 0x0011e00001207983 */ /* 0x000f220000300800 */
[----:B-1----:R-:W-:-:S04]  /*4c770*/  LEA R2, P3, R9, R16, 0x2 ;  /* 0x0000001009027211 */ /* 0x002fc800078610ff */
[----:B------:R-:W-:Y:S01]  /*4c780*/  LEA.HI.X.SX32 R3, R9, R17, 0x2, P3 ;  /* 0x0000001109037211 */ /* 0x000fe200018f16ff */
[----:B------:R-:W-:Y:S01]  /*4c790*/  IMAD R9, R0, 0x2, R13 ;  /* 0x0000000200097824 */ /* 0x000fe200078e020d */
[----:B------:R-:W-:-:S04]  /*4c7a0*/  LEA R4, P6, R13, R16, 0x2 ;  /* 0x000000100d047211 */ /* 0x000fc800078c10ff */
[----:B------:R-:W-:Y:S02]  /*4c7b0*/  LEA.HI.X.SX32 R5, R13, R17, 0x2, P6 ;  /* 0x000000110d057211 */ /* 0x000fe400030f16ff */
[----:B------:R-:W-:Y:S01]  /*4c7c0*/  LEA R13, R0, R9, 0x1 ;  /* 0x00000009000d7211 */ /* 0x000fe200078e08ff */
[----:B------:R1:W-:Y:S01]  /*4c7d0*/  @P1 STG.E [R2.64], R57 ;  /* 0x0000003902001986 */ /* 0x0003e2000c101908 */
[----:B--2---:R-:W-:-:S03]  /*4c7e0*/  ISETP.LT.AND P4, PT, R24, c[0x0][0x17c], !P0 ;  /* 0x00005f0018007a0c */ /* 0x004fc60004781270 */
[----:B------:R-:W2:Y:S04]  /*4c7f0*/  LDL.LU R24, [R1+0x11dc] ;  /* 0x0011dc0001187983 */ /* 0x000ea80000300800 */
[----:B------:R1:W-:Y:S02]  /*4c800*/  @P5 STG.E [R4.64], R53 ;  /* 0x0000003504005986 */ /* 0x0003e4000c101908 */
[C---:B-1----:R-:W-:Y:S02]  /*4c810*/  LEA R2, P1, R9.reuse, R16, 0x2 ;  /* 0x0000001009027211 */ /* 0x042fe400078210ff */
[----:B------:R-:W2:Y:S02]  /*4c820*/  LDL.LU R29, [R1+0x11cc] ;  /* 0x0011cc00011d7983 */ /* 0x000ea40000300800 */
[----:B------:R-:W-:-:S02]  /*4c830*/  LEA.HI.X.SX32 R3, R9, R17, 0x2, P1 ;  /* 0x0000001109037211 */ /* 0x000fc400008f16ff */
[----:B------:R-:W-:-:S04]  /*4c840*/  LEA R4, P6, R13, R16, 0x2 ;  /* 0x000000100d047211 */ /* 0x000fc800078c10ff */
[----:B------:R-:W-:Y:S01]  /*4c850*/  LEA.HI.X.SX32 R5, R13, R17, 0x2, P6 ;  /* 0x000000110d057211 */ /* 0x000fe200030f16ff */
[----:B------:R1:W-:Y:S04]  /*4c860*/  @P2 STG.E [R2.64], R49 ;  /* 0x0000003102002986 */ /* 0x0003e8000c101908 */
[----:B------:R1:W-:Y:S01]  /*4c870*/  @P4 STG.E [R4.64], R45 ;  /* 0x0000002d04004986 */ /* 0x0003e2000c101908 */
[----:B------:R-:W-:-:S03]  /*4c880*/  ISETP.LT.AND P3, PT, R18, c[0x0][0x17c], !P0 ;  /* 0x00005f0012007a0c */ /* 0x000fc60004761270 */
[----:B------:R-:W2:Y:S04]  /*4c890*/  LDL.LU R18, [R1+0x11c0] ;  /* 0x0011c00001127983 */ /* 0x000ea80000300800 */
[----:B------:R-:W2:Y:S01]  /*4c8a0*/  LDL.LU R28, [R1+0x11b4] ;  /* 0x0011b400011c7983 */ /* 0x000ea20000300800 */
[----:B---3--:R-:W-:-:S03]  /*4c8b0*/  ISETP.LT.AND P4, PT, R20, c[0x0][0x17c], !P0 ;  /* 0x00005f0014007a0c */ /* 0x008fc60004781270 */
[----:B------:R-:W3:Y:S01]  /*4c8c0*/  LDL.LU R20, [R1+0x11ac] ;  /* 0x0011ac0001147983 */ /* 0x000ee20000300800 */
[----:B------:R-:W-:Y:S01]  /*4c8d0*/  IMAD R9, R0, 0x2, R13 ;  /* 0x0000000200097824 */ /* 0x000fe200078e020d */
[----:B----4-:R-:W-:-:S04]  /*4c8e0*/  ISETP.LT.AND P1, PT, R8, c[0x0][0x17c], !P0 ;  /* 0x00005f0008007a0c */ /* 0x010fc80004721270 */
[CC--:B------:R-:W-:Y:S01]  /*4c8f0*/  LEA R8, P2, R9.reuse, R16.reuse, 0x2 ;  /* 0x0000001009087211 */ /* 0x0c0fe200078410ff */
[----:B------:R-:W-:Y:S01]  /*4c900*/  IMAD R13, R0, 0x2, R9 ;  /* 0x00000002000d7824 */ /* 0x000fe200078e0209 */
[----:B------:R-:W-:Y:S02]  /*4c910*/  ISETP.LT.AND P5, PT, R12, c[0x0][0x17c], !P0 ;  /* 0x00005f000c007a0c */ /* 0x000fe400047a1270 */
[----:B------:R-:W-:Y:S02]  /*4c920*/  LEA.HI.X.SX32 R9, R9, R17, 0x2, P2 ;  /* 0x0000001109097211 */ /* 0x000fe400010f16ff */
[----:B------:R-:W-:Y:S01]  /*4c930*/  ISETP.LT.AND P2, PT, R19, c[0x0][0x17c], !P0 ;  /* 0x00005f0013007a0c */ /* 0x000fe20004741270 */
[C---:B------:R-:W-:Y:S01]  /*4c940*/  IMAD R19, R0.reuse, 0x2, R13 ;  /* 0x0000000200137824 */ /* 0x040fe200078e020d */
[-C--:B------:R-:W-:Y:S01]  /*4c950*/  LEA R12, P6, R13, R16.reuse, 0x2 ;  /* 0x000000100d0c7211 */ /* 0x080fe200078c10ff */
[----:B------:R4:W-:Y:S02]  /*4c960*/  @P3 STG.E [R8.64], R41 ;  /* 0x0000002908003986 */ /* 0x0009e4000c101908 */
[----:B------:R-:W-:Y:S01]  /*4c970*/  IMAD R25, R0, 0x2, R19 ;  /* 0x0000000200197824 */ /* 0x000fe200078e0213 */
[----:B-1----:R-:W-:-:S02]  /*4c980*/  LEA R2, P3, R19, R16, 0x2 ;  /* 0x0000001013027211 */ /* 0x002fc400078610ff */
[-C--:B------:R-:W-:Y:S02]  /*4c990*/  LEA.HI.X.SX32 R13, R13, R17.reuse, 0x2, P6 ;  /* 0x000000110d0d7211 */ /* 0x080fe400030f16ff */
[-C--:B------:R-:W-:Y:S01]  /*4c9a0*/  LEA.HI.X.SX32 R3, R19, R17.reuse, 0x2, P3 ;  /* 0x0000001113037211 */ /* 0x080fe200018f16ff */
[----:B------:R-:W-:Y:S01]  /*4c9b0*/  IMAD R19, R0, 0x2, R25 ;  /* 0x0000000200137824 */ /* 0x000fe200078e0219 */
[CC--:B------:R-:W-:Y:S01]  /*4c9c0*/  LEA R4, P6, R25.reuse, R16.reuse, 0x2 ;  /* 0x0000001019047211 */ /* 0x0c0fe200078c10ff */
[----:B------:R1:W-:Y:S01]  /*4c9d0*/  @P5 STG.E [R12.64], R37 ;  /* 0x000000250c005986 */ /* 0x0003e2000c101908 */
[----:B------:R-:W-:Y:S02]  /*4c9e0*/  ISETP.LT.AND P5, PT, R32, c[0x0][0x17c], !P0 ;  /* 0x00005f0020007a0c */ /* 0x000fe400047a1270 */
[----:B------:R-:W-:Y:S01]  /*4c9f0*/  LEA.HI.X.SX32 R5, R25, R17, 0x2, P6 ;  /* 0x0000001119057211 */ /* 0x000fe200030f16ff */
[----:B------:R2:W-:Y:S01]  /*4ca00*/  @P1 STG.E [R2.64], R21 ;  /* 0x0000001502001986 */ /* 0x0005e2000c101908 */
[----:B------:R-:W-:Y:S01]  /*4ca10*/  IMAD R25, R0, 0x2, R19 ;  /* 0x0000000200197824 */ /* 0x000fe200078e0213 */
[----:B----4-:R-:W-:-:S02]  /*4ca20*/  LEA R8, P1, R19, R16, 0x2 ;  /* 0x0000001013087211 */ /* 0x010fc400078210ff */
[----:B------:R-:W4:Y:S02]  /*4ca30*/  LDL.LU R32, [R1+0x11a0] ;  /* 0x0011a00001207983 */ /* 0x000f240000300800 */
[----:B------:R-:W-:Y:S01]  /*4ca40*/  LEA.HI.X.SX32 R9, R19, R17, 0x2, P1 ;  /* 0x0000001113097211 */ /* 0x000fe200008f16ff */
[----:B------:R-:W-:Y:S01]  /*4ca50*/  IMAD R19, R0, 0x2, R25 ;  /* 0x0000000200137824 */ /* 0x000fe200078e0219 */
[----:B-1----:R-:W-:Y:S01]  /*4ca60*/  LEA R12, P6, R25, R16, 0x2 ;  /* 0x00000010190c7211 */ /* 0x002fe200078c10ff */
[----:B------:R1:W-:Y:S01]  /*4ca70*/  @P4 STG.E [R4.64], R121 ;  /* 0x0000007904004986 */ /* 0x0003e2000c101908 */
[----:B--2---:R-:W-:-:S03]  /*4ca80*/  ISETP.LT.AND P3, PT, R24, c[0x0][0x17c], !P0 ;  /* 0x00005f0018007a0c */ /* 0x004fc60004761270 */
[----:B------:R-:W2:Y:S01]  /*4ca90*/  LDL.LU R24, [R1+0x1194] ;  /* 0x0011940001187983 */ /* 0x000ea20000300800 */
[----:B------:R-:W-:-:S03]  /*4caa0*/  LEA.HI.X.SX32 R13, R25, R17, 0x2, P6 ;  /* 0x00000011190d7211 */ /* 0x000fc600030f16ff */
[----:B------:R1:W-:Y:S01]  /*4cab0*/  @P2 STG.E [R8.64], R117 ;  /* 0x0000007508002986 */ /* 0x0003e2000c101908 */
[----:B------:R-:W-:Y:S02]  /*4cac0*/  LEA R2, P2, R19, R16, 0x2 ;  /* 0x0000001013027211 */ /* 0x000fe400078410ff */
[----:B------:R-:W-:Y:S01]  /*4cad0*/  ISETP.LT.AND P4, PT, R29, c[0x0][0x17c], !P0 ;  /* 0x00005f001d007a0c */ /* 0x000fe20004781270 */
[----:B------:R1:W-:Y:S01]  /*4cae0*/  @P5 STG.E [R12.64], R113 ;  /* 0x000000710c005986 */ /* 0x0003e2000c101908 */
[----:B------:R-:W-:-:S03]  /*4caf0*/  LEA.HI.X.SX32 R3, R19, R17, 0x2, P2 ;  /* 0x0000001113037211 */ /* 0x000fc600010f16ff */
[----:B------:R-:W2:Y:S01]  /*4cb00*/  LDL.LU R29, [R1+0x118c] ;  /* 0x00118c00011d7983 */ /* 0x000ea20000300800 */
[----:B------:R-:W-:-:S03]  /*4cb10*/  ISETP.LT.AND P1, PT, R18, c[0x0][0x17c], !P0 ;  /* 0x00005f0012007a0c */ /* 0x000fc60004721270 */
[----:B------:R-:W2:Y:S01]  /*4cb20*/  LDL.LU R18, [R1+0x1180] ;  /* 0x0011800001127983 */ /* 0x000ea20000300800 */
[----:B------:R-:W-:-:S03]  /*4cb30*/  ISETP.LT.AND P5, PT, R28, c[0x0][0x17c], !P0 ;  /* 0x00005f001c007a0c */ /* 0x000fc600047a1270 */
[----:B------:R-:W2:Y:S01]  /*4cb40*/  LDL.LU R28, [R1+0x1174] ;  /* 0x00117400011c7983 */ /* 0x000ea20000300800 */
[----:B---3--:R-:W-:-:S03]  /*4cb50*/  ISETP.LT.AND P2, PT, R20, c[0x0][0x17c], !P0 ;  /* 0x00005f0014007a0c */ /* 0x008fc60004741270 */
[----:B------:R-:W3:Y:S01]  /*4cb60*/  LDL.LU R20, [R1+0x116c] ;  /* 0x00116c0001147983 */ /* 0x000ee20000300800 */
[----:B------:R-:W-:-:S03]  /*4cb70*/  IMAD R21, R0, 0x2, R19 ;  /* 0x0000000200157824 */ /* 0x000fc600078e0213 */
[----:B------:R4:W-:Y:S01]  /*4cb80*/  @P3 STG.E [R2.64], R101 ;  /* 0x0000006502003986 */ /* 0x0009e2000c101908 */
[C---:B------:R-:W-:Y:S01]  /*4cb90*/  IMAD R19, R0.reuse, 0x2, R21 ;  /* 0x0000000200137824 */ /* 0x040fe200078e0215 */
[CC--:B-1----:R-:W-:Y:S02]  /*4cba0*/  LEA R4, P6, R21.reuse, R16.reuse, 0x2 ;  /* 0x0000001015047211 */ /* 0x0c2fe400078c10ff */
[----:B------:R-:W3:Y:S02]  /*4cbb0*/  LDL.LU R25, [R1+0x1160] ;  /* 0x0011600001197983 */ /* 0x000ee40000300800 */
[----:B------:R-:W-:Y:S01]  /*4cbc0*/  LEA.HI.X.SX32 R5, R21, R17, 0x2, P6 ;  /* 0x0000001115057211 */ /* 0x000fe200030f16ff */
[----:B------:R-:W-:Y:S01]  /*4cbd0*/  IMAD R21, R0, 0x2, R19 ;  /* 0x0000000200157824 */ /* 0x000fe200078e0213 */
[----:B------:R-:W-:-:S04]  /*4cbe0*/  LEA R8, P3, R19, R16, 0x2 ;  /* 0x0000001013087211 */ /* 0x000fc800078610ff */
[-C--:B------:R-:W-:Y:S01]  /*4cbf0*/  LEA.HI.X.SX32 R9, R19, R17.reuse, 0x2, P3 ;  /* 0x0000001113097211 */ /* 0x080fe200018f16ff */
[C---:B------:R-:W-:Y:S01]  /*4cc00*/  IMAD R19, R0.reuse, 0x2, R21 ;  /* 0x0000000200137824 */ /* 0x040fe200078e0215 */
[CC--:B------:R-:W-:Y:S01]  /*4cc10*/  LEA R12, P6, R21.reuse, R16.reuse, 0x2 ;  /* 0x00000010150c7211 */ /* 0x0c0fe200078c10ff */
[----:B------:R1:W-:Y:S03]  /*4cc20*/  @P4 STG.E [R4.64], R105 ;  /* 0x0000006904004986 */ /* 0x0003e6000c101908 */
[----:B------:R-:W-:Y:S01]  /*4cc30*/  LEA.HI.X.SX32 R13, R21, R17, 0x2, P6 ;  /* 0x00000011150d7211 */ /* 0x000fe200030f16ff */
[----:B------:R1:W-:Y:S01]  /*4cc40*/  @P1 STG.E [R8.64], R125 ;  /* 0x0000007d08001986 */ /* 0x0003e2000c101908 */
[----:B------:R-:W-:Y:S01]  /*4cc50*/  IMAD R21, R0, 0x2, R19 ;  /* 0x0000000200157824 */ /* 0x000fe200078e0213 */
[----:B----4-:R-:W-:Y:S02]  /*4cc60*/  LEA R2, P1, R19, R16, 0x2 ;  /* 0x0000001013027211 */ /* 0x010fe400078210ff */
[----:B------:R-:W-:-:S02]  /*4cc70*/  ISETP.LT.AND P4, PT, R32, c[0x0][0x17c], !P0 ;  /* 0x00005f0020007a0c */ /* 0x000fc40004781270 */
[----:B------:R-:W-:Y:S02]  /*4cc80*/  LEA.HI.X.SX32 R3, R19, R17, 0x2, P1 ;  /* 0x0000001113037211 */ /* 0x000fe400008f16ff */
[----:B-1----:R-:W-:Y:S02]  /*4cc90*/  LEA R4, P6, R21, R16, 0x2 ;  /* 0x0000001015047211 */ /* 0x002fe400078c10ff */
[----:B------:R-:W-:Y:S01]  /*4cca0*/  LEA R19, R0, R21, 0x1 ;  /* 0x0000001500137211 */ /* 0x000fe200078e08ff */
[----:B------:R1:W-:Y:S01]  /*4ccb0*/  @P5 STG.E [R12.64], R245 ;  /* 0x000000f50c005986 */ /* 0x0003e2000c101908 */
[----:B--2---:R-:W-:-:S03]  /*4ccc0*/  ISETP.LT.AND P3, PT, R24, c[0x0][0x17c], !P0 ;  /* 0x00005f0018007a0c */ /* 0x004fc60004761270 */
[----:B------:R-:W2:Y:S01]  /*4ccd0*/  LDL.LU R24, [R1+0x1158] ;  /* 0x0011580001187983 */ /* 0x000ea20000300800 */
[----:B------:R-:W-:-:S03]  /*4cce0*/  LEA.HI.X.SX32 R5, R21, R17, 0x2, P6 ;  /* 0x0000001115057211 */ /* 0x000fc600030f16ff */
[----:B------:R4:W-:Y:S01]  /*4ccf0*/  @P2 STG.E [R2.64], R109 ;  /* 0x0000006d02002986 */ /* 0x0009e2000c101908 */
[----:B------:R-:W-:-:S03]  /*4cd00*/  LEA R8, P2, R19, R16, 0x2 ;  /* 0x0000001013087211 */ /* 0x000fc600078410ff */
[----:B------:R1:W-:Y:S01]  /*4cd10*/  @P4 STG.E [R4.64], R129 ;  /* 0x0000008104004986 */ /* 0x0003e2000c101908 */
[----:B------:R-:W-:-:S03]  /*4cd20*/  ISETP.LT.AND P5, PT, R29, c[0x0][0x17c], !P0 ;  /* 0x00005f001d007a0c */ /* 0x000fc600047a1270 */
[----:B------:R-:W2:Y:S01]  /*4cd30*/  LDL.LU R29, [R1+0x1138] ;  /* 0x00113800011d7983 */ /* 0x000ea20000300800 */
[----:B------:R-:W-:Y:S02]  /*4cd40*/  LEA.HI.X.SX32 R9, R19, R17, 0x2, P2 ;  /* 0x0000001113097211 */ /* 0x000fe400010f16ff */
[----:B------:R-:W-:Y:S02]  /*4cd50*/  ISETP.LT.AND P1, PT, R18, c[0x0][0x17c], !P0 ;  /* 0x00005f0012007a0c */ /* 0x000fe40004721270 */
[----:B------:R-:W2:Y:S01]  /*4cd60*/  LDL.LU R18, [R1+0x112c] ;  /* 0x00112c0001127983 */ /* 0x000ea20000300800 */
[----:B------:R-:W-:-:S03]  /*4cd70*/  ISETP.LT.AND P4, PT, R28, c[0x0][0x17c], !P0 ;  /* 0x00005f001c007a0c */ /* 0x000fc60004781270 */
[----:B------:R-:W2:Y:S01]  /*4cd80*/  LDL.LU R28, [R1+0x1128] ;  /* 0x00112800011c7983 */ /* 0x000ea20000300800 */
[----:B---3--:R-:W-:-:S03]  /*4cd90*/  ISETP.LT.AND P2, PT, R20, c[0x0][0x17c], !P0 ;  /* 0x00005f0014007a0c */ /* 0x008fc60004741270 */
[----:B------:R-:W3:Y:S01]  /*4cda0*/  LDL.LU R20, [R1+0x1120] ;  /* 0x0011200001147983 */ /* 0x000ee20000300800 */
[----:B------:R-:W-:-:S04]  /*4cdb0*/  IMAD R21, R0, 0x2, R19 ;  /* 0x0000000200157824 */ /* 0x000fc800078e0213 */
[C---:B------:R-:W-:Y:S01]  /*4cdc0*/  IMAD R19, R0.reuse, 0x2, R21 ;  /* 0x0000000200137824 */ /* 0x040fe200078e0215 */
[CC--:B-1----:R-:W-:Y:S01]  /*4cdd0*/  LEA R12, P6, R21.reuse, R16.reuse, 0x2 ;  /* 0x00000010150c7211 */ /* 0x0c2fe200078c10ff */
[----:B------:R1:W-:Y:S03]  /*4cde0*/  @P3 STG.E [R8.64], R14 ;  /* 0x0000000e08003986 */ /* 0x0003e6000c101908 */
[----:B------:R-:W-:Y:S01]  /*4cdf0*/  LEA.HI.X.SX32 R13, R21, R17, 0x2, P6 ;  /* 0x00000011150d7211 */ /* 0x000fe200030f16ff */
[----:B------:R-:W-:Y:S01]  /*4ce00*/  IMAD R21, R0, 0x2, R19 ;  /* 0x0000000200157824 */ /* 0x000fe200078e0213 */
[----:B----4-:R-:W-:-:S04]  /*4ce10*/  LEA R2, P3, R19, R16, 0x2 ;  /* 0x0000001013027211 */ /* 0x010fc800078610ff */
[-C--:B------:R-:W-:Y:S01]  /*4ce20*/  LEA.HI.X.SX32 R3, R19, R17.reuse, 0x2, P3 ;  /* 0x0000001113037211 */ /* 0x080fe200018f16ff */
[C---:B------:R-:W-:Y:S01]  /*4ce30*/  IMAD R19, R0.reuse, 0x2, R21 ;  /* 0x0000000200137824 */ /* 0x040fe200078e0215 */
[-C--:B------:R-:W-:Y:S01]  /*4ce40*/  LEA R4, P6, R21, R16.reuse, 0x2 ;  /* 0x0000001015047211 */ /* 0x080fe200078c10ff */
[----:B------:R-:W-:Y:S01]  /*4ce50*/  @P5 STG.E [R12.64], R10 ;  /* 0x0000000a0c005986 */ /* 0x000fe2000c101908 */
[----:B------:R-:W-:Y:S02]  /*4ce60*/  ISETP.LT.AND P5, PT, R25, c[0x0][0x17c], !P0 ;  /* 0x00005f0019007a0c */ /* 0x000fe400047a1270 */
[-C--:B------:R-:W-:Y:S01]  /*4ce70*/  LEA.HI.X.SX32 R5, R21, R17.reuse, 0x2, P6 ;  /* 0x0000001115057211 */ /* 0x080fe200030f16ff */
[----:B------:R4:W-:Y:S01]  /*4ce80*/  @P1 STG.E [R2.64], R30 ;  /* 0x0000001e02001986 */ /* 0x0009e2000c101908 */
[C---:B-1----:R-:W-:Y:S01]  /*4ce90*/  LEA R8, P1, R19.reuse, R16, 0x2 ;  /* 0x0000001013087211 */ /* 0x042fe200078210ff */
[C---:B------:R-:W-:Y:S02]  /*4cea0*/  IMAD R21, R0.reuse, 0x2, R19 ;  /* 0x0000000200157824 */ /* 0x040fe400078e0213 */
[----:B------:R-:W3:Y:S01]  /*4ceb0*/  LDL.LU R25, [R1+0x1118] ;  /* 0x0011180001197983 */ /* 0x000ee20000300800 */
[----:B------:R-:W-:Y:S01]  /*4cec0*/  LEA.HI.X.SX32 R9, R19, R17, 0x2, P1 ;  /* 0x0000001113097211 */ /* 0x000fe200008f16ff */
[----:B------:R-:W-:-:S02]  /*4ced0*/  IMAD R19, R0, 0x2, R21 ;  /* 0x0000000200137824 */ /* 0x000fc400078e0215 */
[----:B------:R1:W-:Y:S04]  /*4cee0*/  @P4 STG.E [R4.64], R26 ;  /* 0x0000001a04004986 */ /* 0x0003e8000c101908 */
[----:B------:R1:W-:Y:S01]  /*4cef0*/  @P2 STG.E [R8.64], R34 ;  /* 0x0000002208002986 */ /* 0x0003e2000c101908 */
[C---:B----4-:R-:W-:Y:S02]  /*4cf00*/  LEA R2, P2, R19.reuse, R16, 0x2 ;  /* 0x0000001013027211 */ /* 0x050fe400078410ff */
[----:B--2---:R-:W-:Y:S02]  /*4cf10*/  ISETP.LT.AND P3, PT, R24, c[0x0][0x17c], !P0 ;  /* 0x00005f0018007a0c */ /* 0x004fe40004761270 */
[----:B------:R-:W2:Y:S01]  /*4cf20*/  LDL.LU R24, [R1+0x1110] ;  /* 0x0011100001187983 */ /* 0x000ea20000300800 */
[----:B------:R-:W-:-:S02]  /*4cf30*/  LEA.HI.X.SX32 R3, R19, R17, 0x2, P2 ;  /* 0x0000001113037211 */ /* 0x000fc400010f16ff */
[----:B------:R-:W-:Y:S02]  /*4cf40*/  ISETP.LT.AND P1, PT, R18, c[0x0][0x17c], !P0 ;  /* 0x00005f0012007a0c */ /* 0x000fe40004721270 */
[----:B------:R-:W4:Y:S04]  /*4cf50*/  LDL.LU R18, [R1+0x1104] ;  /* 0x0011040001127983 */ /* 0x000f280000300800 */
[----:B------:R-:W4:Y:S01]  /*4cf60*/  LDL.LU R10, [R1+0x1100] ;  /* 0x00110000010a7983 */ /* 0x000f220000300800 */
[----:B---3--:R-:W-:-:S03]  /*4cf70*/  ISETP.LT.AND P2, PT, R20, c[0x0][0x17c], !P0 ;  /* 0x00005f0014007a0c */ /* 0x008fc60004741270 */
[----:B------:R-:W3:Y:S04]  /*4cf80*/  LDL.LU R20, [R1+0x10f8] ;  /* 0x0010f80001147983 */ /* 0x000ee80000300800 */
[----:B------:R-:W3:Y:S01]  /*4cf90*/  LDL.LU R14, [R1+0x10f4] ;  /* 0x0010f400010e7983 */ /* 0x000ee20000300800 */
[----:B------:R-:W-:-:S04]  /*4cfa0*/  LEA R12, P6, R21, R16, 0x2 ;  /* 0x00000010150c7211 */ /* 0x000fc800078c10ff */
[----:B------:R-:W-:Y:S01]  /*4cfb0*/  LEA.HI.X.SX32 R13, R21, R17, 0x2, P6 ;  /* 0x00000011150d7211 */ /* 0x000fe200030f16ff */
[----:B------:R-:W-:Y:S01]  /*4cfc0*/  IMAD R21, R0, 0x2, R19 ;  /* 0x0000000200157824 */ /* 0x000fe200078e0213 */
[----:B------:R-:W-:-:S03]  /*4cfd0*/  ISETP.LT.AND P4, PT, R29, c[0x0][0x17c], !P0 ;  /* 0x00005f001d007a0c */ /* 0x000fc60004781270 */
[C---:B------:R-:W-:Y:S01]  /*4cfe0*/  IMAD R19, R0.reuse, 0x2, R21 ;  /* 0x0000000200137824 */ /* 0x040fe200078e0215 */
[CC--:B-1----:R-:W-:Y:S01]  /*4cff0*/  LEA R4, P6, R21.reuse, R16.reuse, 0x2 ;  /* 0x0000001015047211 */ /* 0x0c2fe200078c10ff */
[----:B------:R1:W-:Y:S03]  /*4d000*/  @P5 STG.E [R12.64], R6 ;  /* 0x000000060c005986 */ /* 0x0003e6000c101908 */
[----:B------:R-:W-:Y:S01]  /*4d010*/  LEA.HI.X.SX32 R5, R21, R17, 0x2, P6 ;  /* 0x0000001115057211 */ /* 0x000fe200030f16ff */
[----:B------:R1:W-:Y:S01]  /*4d020*/  @P3 STG.E [R2.64], R98 ;  /* 0x0000006202003986 */ /* 0x0003e2000c101908 */
[----:B------:R-:W-:Y:S01]  /*4d030*/  IMAD R21, R0, 0x2, R19 ;  /* 0x0000000200157824 */ /* 0x000fe200078e0213 */
[----:B------:R-:W-:Y:S02]  /*4d040*/  LEA R8, P3, R19, R16, 0x2 ;  /* 0x0000001013087211 */ /* 0x000fe400078610ff */
[----:B------:R-:W-:-:S02]  /*4d050*/  ISETP.LT.AND P5, PT, R28, c[0x0][0x17c], !P0 ;  /* 0x00005f001c007a0c */ /* 0x000fc400047a1270 */
[-C--:B------:R-:W-:Y:S01]  /*4d060*/  LEA.HI.X.SX32 R9, R19, R17.reuse, 0x2, P3 ;  /* 0x0000001113097211 */ /* 0x080fe200018f16ff */
[C---:B------:R-:W-:Y:S01]  /*4d070*/  IMAD R19, R0.reuse, 0x2, R21 ;  /* 0x0000000200137824 */ /* 0x040fe200078e0215 */
[-C--:B-1----:R-:W-:Y:S01]  /*4d080*/  LEA R12, P6, R21, R16.reuse, 0x2 ;  /* 0x00000010150c7211 */ /* 0x082fe200078c10ff */
[----:B------:R1:W-:Y:S01]  /*4d090*/  @P4 STG.E [R4.64], R94 ;  /* 0x0000005e04004986 */ /* 0x0003e2000c101908 */
[----:B------:R-:W-:Y:S02]  /*4d0a0*/  ISETP.LT.AND P4, PT, R25, c[0x0][0x17c], !P0 ;  /* 0x00005f0019007a0c */ /* 0x000fe40004781270 */
[----:B------:R-:W-:Y:S01]  /*4d0b0*/  LEA.HI.X.SX32 R13, R21, R17, 0x2, P6 ;  /* 0x00000011150d7211 */ /* 0x000fe200030f16ff */
[----:B------:R2:W-:Y:S01]  /*4d0c0*/  @P1 STG.E [R8.64], R90 ;  /* 0x0000005a08001986 */ /* 0x0005e2000c101908 */
[----:B------:R-:W-:Y:S01]  /*4d0d0*/  IMAD R21, R0, 0x2, R19 ;  /* 0x0000000200157824 */ /* 0x000fe200078e0213 */
[----:B------:R-:W-:-:S04]  /*4d0e0*/  LEA R2, P1, R19, R16, 0x2 ;  /* 0x0000001013027211 */ /* 0x000fc800078210ff */
[-C--:B------:R-:W-:Y:S01]  /*4d0f0*/  LEA.HI.X.SX32 R3, R19, R17.reuse, 0x2, P1 ;  /* 0x0000001113037211 */ /* 0x080fe200008f16ff */
[----:B------:R-:W-:Y:S01]  /*4d100*/  IMAD R19, R0, 0x2, R21 ;  /* 0x0000000200137824 */ /* 0x000fe200078e0215 */
[C---:B-1----:R-:W-:Y:S02]  /*4d110*/  LEA R4, P6, R21.reuse, R16, 0x2 ;  /* 0x0000001015047211 */ /* 0x042fe400078c10ff */
[----:B--2---:R-:W-:Y:S02]  /*4d120*/  ISETP.LT.AND P3, PT, R24, c[0x0][0x17c], !P0 ;  /* 0x00005f0018007a0c */ /* 0x004fe40004761270 */
[----:B------:R-:W2:Y:S01]  /*4d130*/  LDL.LU R24, [R1+0x10f0] ;  /* 0x0010f00001187983 */ /* 0x000ea20000300800 */
[----:B------:R-:W-:-:S03]  /*4d140*/  LEA.HI.X.SX32 R5, R21, R17, 0x2, P6 ;  /* 0x0000001115057211 */ /* 0x000fc600030f16ff */
[----:B------:R1:W-:Y:S04]  /*4d150*/  @P5 STG.E [R12.64], R86 ;  /* 0x000000560c005986 */ /* 0x0003e8000c101908 */
[----:B------:R1:W-:Y:S01]  /*4d160*/  @P2 STG.E [R2.64], R82 ;  /* 0x0000005202002986 */ /* 0x0003e2000c101908 */
[----:B------:R-:W-:-:S03]  /*4d170*/  LEA R8, P2, R19, R16, 0x2 ;  /* 0x0000001013087211 */ /* 0x000fc600078410ff */
[----:B------:R-:W2:Y:S01]  /*4d180*/  LDL.LU R6, [R1+0x10ec] ;  /* 0x0010ec0001067983 */ /* 0x000ea20000300800 */
[----:B------:R-:W-:-:S03]  /*4d190*/  LEA.HI.X.SX32 R9, R19, R17, 0x2, P2 ;  /* 0x0000001113097211 */ /* 0x000fc600010f16ff */
[----:B------:R1:W-:Y:S01]  /*4d1a0*/  @P4 STG.E [R4.64], R78 ;  /* 0x0000004e04004986 */ /* 0x0003e2000c101908 */
[----:B----4-:R-:W-:-:S03]  /*4d1b0*/  ISETP.LT.AND P5, PT, R18, c[0x0][0x17c], !P0 ;  /* 0x00005f0012007a0c */ /* 0x010fc600047a1270 */
[----:B------:R-:W4:Y:S01]  /*4d1c0*/  LDL.LU R18, [R1+0x10e8] ;  /* 0x0010e80001127983 */ /* 0x000f220000300800 */
[----:B------:R-:W-:-:S03]  /*4d1d0*/  ISETP.LT.AND P1, PT, R10, c[0x0][0x17c], !P0 ;  /* 0x00005f000a007a0c */ /* 0x000fc60004721270 */
[----:B------:R-:W4:Y:S01]  /*4d1e0*/  LDL.LU R10, [R1+0x10e4] ;  /* 0x0010e400010a7983 */ /* 0x000f220000300800 */
[----:B---3--:R-:W-:-:S03]  /*4d1f0*/  ISETP.LT.AND P4, PT, R20, c[0x0][0x17c], !P0 ;  /* 0x00005f0014007a0c */ /* 0x008fc60004781270 */
[----:B------:R-:W3:Y:S01]  /*4d200*/  LDL.LU R20, [R1+0x10e0] ;  /* 0x0010e00001147983 */ /* 0x000ee20000300800 */
[----:B------:R-:W-:-:S03]  /*4d210*/  ISETP.LT.AND P2, PT, R14, c[0x0][0x17c], !P0 ;  /* 0x00005f000e007a0c */ /* 0x000fc60004741270 */
[----:B------:R-:W3:Y:S01]  /*4d220*/  LDL.LU R14, [R1+0x10dc] ;  /* 0x0010dc00010e7983 */ /* 0x000ee20000300800 */
[----:B------:R-:W-:-:S04]  /*4d230*/  LEA R21, R0, R19, 0x1 ;  /* 0x0000001300157211 */ /* 0x000fc800078e08ff */
[CC--:B-1----:R-:W-:Y:S01]  /*4d240*/  LEA R12, P6, R21.reuse, R16.reuse, 0x2 ;  /* 0x00000010150c7211 */ /* 0x0c2fe200078c10ff */
[C---:B------:R-:W-:Y:S01]  /*4d250*/  IMAD R19, R0.reuse, 0x2, R21 ;  /* 0x0000000200137824 */ /* 0x040fe200078e0215 */
[----:B------:R1:W-:Y:S02]  /*4d260*/  @P3 STG.E [R8.64], R74 ;  /* 0x0000004a08003986 */ /* 0x0003e4000c101908 */
        /* <DEDUP_REMOVED lines=10> */
[----:B-1----:R-:W-:-:S04]  /*4d310*/  LEA R8, P1, R19, R16, 0x2 ;  /* 0x0000001013087211 */ /* 0x002fc800078210ff */
[-C--:B------:R-:W-:Y:S01]  /*4d320*/  LEA.HI.X.SX32 R9, R19, R17.reuse, 0x2, P1 ;  /* 0x0000001113097211 */ /* 0x080fe200008f16ff */
[----:B------:R-:W-:Y:S01]  /*4d330*/  IMAD R19, R0, 0x2, R21 ;  /* 0x0000000200137824 */ /* 0x000fe200078e0215 */
[CC--:B------:R-:W-:Y:S01]  /*4d340*/  LEA R12, P6, R21.reuse, R16.reuse, 0x2 ;  /* 0x00000010150c7211 */ /* 0x0c0fe200078c10ff */
[----:B------:R1:W-:Y:S03]  /*4d350*/  @P4 STG.E [R4.64], R62 ;  /* 0x0000003e04004986 */ /* 0x0003e6000c101908 */
[----:B------:R-:W-:Y:S02]  /*4d360*/  LEA.HI.X.SX32 R13, R21, R17, 0x2, P6 ;  /* 0x00000011150d7211 */ /* 0x000fe400030f16ff */
[----:B--2---:R-:W-:Y:S02]  /*4d370*/  ISETP.LT.AND P5, PT, R24, c[0x0][0x17c], !P0 ;  /* 0x00005f0018007a0c */ /* 0x004fe400047a1270 */
[----:B------:R-:W2:Y:S04]  /*4d380*/  LDL.LU R24, [R1+0x10d8] ;  /* 0x0010d80001187983 */ /* 0x000ea80000300800 */
[----:B------:R1:W-:Y:S01]  /*4d390*/  @P2 STG.E [R8.64], R58 ;  /* 0x0000003a08002986 */ /* 0x0003e2000c101908 */
[----:B------:R-:W-:-:S02]  /*4d3a0*/  LEA R2, P2, R19, R16, 0x2 ;  /* 0x0000001013027211 */ /* 0x000fc400078410ff */
[----:B------:R-:W-:Y:S02]  /*4d3b0*/  ISETP.LT.AND P3, PT, R6, c[0x0][0x17c], !P0 ;  /* 0x00005f0006007a0c */ /* 0x000fe40004761270 */
        /* <DEDUP_REMOVED lines=11> */
[----:B------:R-:W-:-:S04]  /*4d470*/  IMAD R21, R0, 0x2, R19 ;  /* 0x0000000200157824 */ /* 0x000fc800078e0213 */
[C---:B------:R-:W-:Y:S01]  /*4d480*/  IMAD R19, R0.reuse, 0x2, R21 ;  /* 0x0000000200137824 */ /* 0x040fe200078e0215 */
[CC--:B-1----:R-:W-:Y:S01]  /*4d490*/  LEA R4, P6, R21.reuse, R16.reuse, 0x2 ;  /* 0x0000001015047211 */ /* 0x0c2fe200078c10ff */
[----:B------:R1:W-:Y:S03]  /*4d4a0*/  @P3 STG.E [R2.64], R50 ;  /* 0x0000003202003986 */ /* 0x0003e6000c101908 */
        /* <DEDUP_REMOVED lines=11> */
[----:B------:R-:W-:Y:S01]  /*4d560*/  LEA.HI.X.SX32 R3, R19, R17, 0x2, P1 ;  /* 0x0000001113037211 */ /* 0x000fe200008f16ff */
[----:B------:R-:W-:Y:S01]  /*4d570*/  IMAD R19, R0, 0x2, R21 ;  /* 0x0000000200137824 */ /* 0x000fe200078e0215 */
[----:B------:R-:W-:Y:S01]  /*4d580*/  LEA R4, P6, R21, R16, 0x2 ;  /* 0x0000001015047211 */ /* 0x000fe200078c10ff */
[----:B------:R1:W-:Y:S01]  /*4d590*/  @P5 STG.E [R12.64], R38 ;  /* 0x000000260c005986 */ /* 0x0003e2000c101908 */
[----:B--2---:R-:W-:-:S03]  /*4d5a0*/  ISETP.LT.AND P4, PT, R24, c[0x0][0x17c], !P0 ;  /* 0x00005f0018007a0c */ /* 0x004fc60004781270 */
[----:B------:R-:W2:Y:S01]  /*4d5b0*/  LDL.LU R24, [R1+0x10c0] ;  /* 0x0010c00001187983 */ /* 0x000ea20000300800 */
[----:B------:R-:W-:-:S03]  /*4d5c0*/  LEA.HI.X.SX32 R5, R21, R17, 0x2, P6 ;  /* 0x0000001115057211 */ /* 0x000fc600030f16ff */
[----:B------:R1:W-:Y:S01]  /*4d5d0*/  @P2 STG.E [R2.64], R22 ;  /* 0x0000001602002986 */ /* 0x0003e2000c101908 */
[C---:B------:R-:W-:Y:S02]  /*4d5e0*/  LEA R8, P2, R19.reuse, R16, 0x2 ;  /* 0x0000001013087211 */ /* 0x040fe400078410ff */
        /* <DEDUP_REMOVED lines=12> */
[----:B------:R-:W-:-:S03]  /*4d6b0*/  IMAD R21, R0, 0x2, R19 ;  /* 0x0000000200157824 */ /* 0x000fc600078e0213 */
[----:B------:R1:W-:Y:S02]  /*4d6c0*/  @P3 STG.E [R8.64], R118 ;  /* 0x0000007608003986 */ /* 0x0003e4000c101908 */
[CC--:B-1----:R-:W-:Y:S02]  /*4d6d0*/  LEA R12, P6, R21.reuse, R16.reuse, 0x2 ;  /* 0x00000010150c7211 */ /* 0x0c2fe400078c10ff */
[C---:B------:R-:W-:Y:S01]  /*4d6e0*/  LEA R19, R0.reuse, R21, 0x1 ;  /* 0x0000001500137211 */ /* 0x040fe200078e08ff */
[----:B------:R-:W3:Y:S01]  /*4d6f0*/  LDL.LU R22, [R1+0x10a4] ;  /* 0x0010a40001167983 */ /* 0x000ee20000300800 */
[----:B------:R-:W-:Y:S02]  /*4d700*/  LEA.HI.X.SX32 R13, R21, R17, 0x2, P6 ;  /* 0x00000011150d7211 */ /* 0x000fe400030f16ff */
[----:B------:R-:W-:Y:S01]  /*4d710*/  LEA R2, P3, R19, R16, 0x2 ;  /* 0x0000001013027211 */ /* 0x000fe200078610ff */
[----:B------:R-:W-:-:S03]  /*4d720*/  IMAD R21, R0, 0x2, R19 ;  /* 0x0000000200157824 */ /* 0x000fc600078e0213 */
[-C--:B------:R-:W-:Y:S01]  /*4d730*/  LEA.HI.X.SX32 R3, R19, R17.reuse, 0x2, P3 ;  /* 0x0000001113037211 */ /* 0x080fe200018f16ff */
[C---:B------:R-:W-:Y:S01]  /*4d740*/  IMAD R19, R0.reuse, 0x2, R21 ;  /* 0x0000000200137824 */ /* 0x040fe200078e0215 */
[CC--:B------:R-:W-:Y:S01]  /*4d750*/  LEA R4, P6, R21.reuse, R16.reuse, 0x2 ;  /* 0x0000001015047211 */ /* 0x0c0fe200078c10ff */
[----:B------:R1:W-:Y:S03]  /*4d760*/  @P5 STG.E [R12.64], R114 ;  /* 0x000000720c005986 */ /* 0x0003e6000c101908 */
[----:B------:R-:W-:Y:S01]  /*4d770*/  LEA.HI.X.SX32 R5, R21, R17, 0x2, P6 ;  /* 0x0000001115057211 */ /* 0x000fe200030f16ff */
[----:B------:R2:W-:Y:S01]  /*4d780*/  @P1 STG.E [R2.64], R102 ;  /* 0x0000006602001986 */ /* 0x0005e2000c101908 */
[----:B------:R-:W-:Y:S01]  /*4d790*/  IMAD R21, R0, 0x2, R19 ;  /* 0x0000000200157824 */ /* 0x000fe200078e0213 */
[----:B------:R-:W-:-:S04]  /*4d7a0*/  LEA R8, P1, R19, R16, 0x2 ;  /* 0x0000001013087211 */ /* 0x000fc800078210ff */
[----:B------:R-:W-:Y:S01]  /*4d7b0*/  LEA.HI.X.SX32 R9, R19, R17, 0x2, P1 ;  /* 0x0000001113097211 */ /* 0x000fe200008f16ff */
[----:B------:R-:W-:Y:S01]  /*4d7c0*/  IMAD R19, R0, 0x2, R21 ;  /* 0x0000000200137824 */ /* 0x000fe200078e0215 */
[----:B-1----:R-:W-:Y:S01]  /*4d7d0*/  LEA R12, P6, R21, R16, 0x2 ;  /* 0x00000010150c7211 */ /* 0x002fe200078c10ff */
[----:B------:R1:W-:Y:S01]  /*4d7e0*/  @P4 STG.E [R4.64], R106 ;  /* 0x0000006a04004986 */ /* 0x0003e2000c101908 */
[----:B--2---:R-:W-:-:S03]  /*4d7f0*/  ISETP.LT.AND P5, PT, R24, c[0x0][0x17c], !P0 ;  /* 0x00005f0018007a0c */ /* 0x004fc600047a1270 */
[----:B------:R2:W-:Y:S01]  /*4d800*/  @P2 STG.E [R8.64], R126 ;  /* 0x0000007e08002986 */ /* 0x0005e2000c101908 */
[-C--:B------:R-:W-:Y:S02]  /*4d810*/  LEA.HI.X.SX32 R13, R21, R17.reuse, 0x2, P6 ;  /* 0x00000011150d7211 */ /* 0x080fe400030f16ff */
        /* <DEDUP_REMOVED lines=20> */
[----:B--2---:R-:W-:-:S04]  /*4d960*/  LEA R8, P3, R19, R16, 0x2 ;  /* 0x0000001013087211 */ /* 0x004fc800078610ff */
        /* <DEDUP_REMOVED lines=11> */
[CC--:B-1----:R-:W-:Y:S01]  /*4da20*/  LEA R4, P6, R21.reuse, R16.reuse, 0x2 ;  /* 0x0000001015047211 */ /* 0x0c2fe200078c10ff */
[----:B------:R1:W-:Y:S03]  /*4da30*/  @P5 STG.E [R12.64], R11 ;  /* 0x0000000b0c005986 */ /* 0x0003e6000c101908 */
[----:B------:R-:W-:Y:S01]  /*4da40*/  LEA.HI.X.SX32 R5, R21, R17, 0x2, P6 ;  /* 0x0000001115057211 */ /* 0x000fe200030f16ff */
[----:B------:R1:W-:Y:S01]  /*4da50*/  @P2 STG.E [R2.64], R31 ;  /* 0x0000001f02002986 */ /* 0x0003e2000c101908 */
[----:B--2---:R-:W-:-:S03]  /*4da60*/  LEA R8, P2, R19, R16, 0x2 ;  /* 0x0000001013087211 */ /* 0x004fc600078410ff */
[----:B------:R2:W-:Y:S01]  /*4da70*/  @P4 STG.E [R4.64], R27 ;  /* 0x0000001b04004986 */ /* 0x0005e2000c101908 */
[----:B------:R-:W-:Y:S02]  /*4da80*/  LEA.HI.X.SX32 R9, R19, R17, 0x2, P2 ;  /* 0x0000001113097211 */ /* 0x000fe400010f16ff */
[----:B------:R-:W-:Y:S02]  /*4da90*/  ISETP.LT.AND P3, PT, R6, c[0x0][0x17c], !P0 ;  /* 0x00005f0006007a0c */ /* 0x000fe40004761270 */
[----:B------:R-:W2:Y:S04]  /*4daa0*/  LDL.LU R6, [R1+0x1088] ;  /* 0x0010880001067983 */ /* 0x000ea80000300800 */
[----:B------:R-:W2:Y:S01]  /*4dab0*/  LDL.LU R22, [R1+0x1084] ;  /* 0x0010840001167983 */ /* 0x000ea20000300800 */
[----:B----4-:R-:W-:-:S03]  /*4dac0*/  ISETP.LT.AND P5, PT, R18, c[0x0][0x17c], !P0 ;  /* 0x00005f0012007a0c */ /* 0x010fc600047a1270 */
[----:B------:R-:W4:Y:S01]  /*4dad0*/  LDL.LU R18, [R1+0x1080] ;  /* 0x0010800001127983 */ /* 0x000f220000300800 */
[----:B---3--:R-:W-:-:S03]  /*4dae0*/  ISETP.LT.AND P4, PT, R20, c[0x0][0x17c], !P0 ;  /* 0x00005f0014007a0c */ /* 0x008fc60004781270 */
[----:B------:R-:W3:Y:S01]  /*4daf0*/  LDL.LU R20, [R1+0x107c] ;  /* 0x00107c0001147983 */ /* 0x000ee20000300800 */
[----:B------:R-:W-:-:S03]  /*4db00*/  ISETP.LT.AND P2, PT, R14, c[0x0][0x17c], !P0 ;  /* 0x00005f000e007a0c */ /* 0x000fc60004741270 */
[----:B------:R-:W3:Y:S01]  /*4db10*/  LDL.LU R14, [R1+0x1078] ;  /* 0x00107800010e7983 */ /* 0x000ee20000300800 */
[----:B------:R-:W-:Y:S01]  /*4db20*/  IMAD R15, R0, 0x2, R19 ;  /* 0x00000002000f7824 */ /* 0x000fe200078e0213 */
[----:B------:R-:W-:Y:S02]  /*4db30*/  ISETP.LT.AND P1, PT, R10, c[0x0][0x17c], !P0 ;  /* 0x00005f000a007a0c */ /* 0x000fe40004721270 */
[----:B------:R2:W-:Y:S01]  /*4db40*/  @P3 STG.E [R8.64], R35 ;  /* 0x0000002308003986 */ /* 0x0005e2000c101908 */
[----:B-1----:R-:W-:Y:S01]  /*4db50*/  IMAD R13, R0, 0x2, R15 ;  /* 0x00000002000d7824 */ /* 0x002fe200078e020f */
[C---:B------:R-:W-:Y:S02]  /*4db60*/  LEA R10, P6, R15.reuse, R16, 0x2 ;  /* 0x000000100f0a7211 */ /* 0x040fe400078c10ff */
[----:B------:R-:W3:Y:S02]  /*4db70*/  LDL.LU R12, [R1+0x1074] ;  /* 0x00107400010c7983 */ /* 0x000ee40000300800 */
[----:B------:R-:W-:-:S02]  /*4db80*/  LEA.HI.X.SX32 R11, R15, R17, 0x2, P6 ;  /* 0x000000110f0b7211 */ /* 0x000fc400030f16ff */
[CC--:B------:R-:W-:Y:S02]  /*4db90*/  LEA R2, P3, R13.reuse, R16.reuse, 0x2 ;  /* 0x000000100d027211 */ /* 0x0c0fe400078610ff */
[C---:B------:R-:W-:Y:S02]  /*4dba0*/  LEA R15, R0.reuse, R13, 0x1 ;  /* 0x0000000d000f7211 */ /* 0x040fe400078e08ff */
[-C--:B------:R-:W-:Y:S02]  /*4dbb0*/  LEA.HI.X.SX32 R3, R13, R17.reuse, 0x2, P3 ;  /* 0x000000110d037211 */ /* 0x080fe400018f16ff */
[C---:B--2---:R-:W-:Y:S01]  /*4dbc0*/  LEA R4, P6, R15.reuse, R16, 0x2 ;  /* 0x000000100f047211 */ /* 0x044fe200078c10ff */
[----:B------:R-:W-:Y:S01]  /*4dbd0*/  IMAD R13, R0, 0x2, R15 ;  /* 0x00000002000d7824 */ /* 0x000fe200078e020f */
[----:B------:R1:W-:Y:S02]  /*4dbe0*/  @P5 STG.E [R10.64], R7 ;  /* 0x000000070a005986 */ /* 0x0003e4000c101908 */
[----:B------:R-:W-:-:S02]  /*4dbf0*/  LEA.HI.X.SX32 R5, R15, R17, 0x2, P6 ;  /* 0x000000110f057211 */ /* 0x000fc400030f16ff */
[----:B------:R2:W-:Y:S01]  /*4dc00*/  @P1 STG.E [R2.64], R99 ;  /* 0x0000006302001986 */ /* 0x0005e2000c101908 */
[----:B------:R-:W-:Y:S01]  /*4dc10*/  LEA R8, P1, R13, R16, 0x2 ;  /* 0x000000100d087211 */ /* 0x000fe200078210ff */
[----:B------:R-:W-:-:S03]  /*4dc20*/  IMAD R15, R0, 0x2, R13 ;  /* 0x00000002000f7824 */ /* 0x000fc600078e020d */
[----:B------:R-:W-:Y:S01]  /*4dc30*/  LEA.HI.X.SX32 R9, R13, R17, 0x2, P1 ;  /* 0x000000110d097211 */ /* 0x000fe200008f16ff */
[----:B-1----:R-:W-:Y:S01]  /*4dc40*/  IMAD R11, R0, 0x2, R15 ;  /* 0x00000002000b7824 */ /* 0x002fe200078e020f */
[----:B------:R-:W3:Y:S04]  /*4dc50*/  LDL.LU R10, [R1+0x1070] ;  /* 0x00107000010a7983 */ /* 0x000ee80000300800 */
[----:B------:R1:W-:Y:S04]  /*4dc60*/  @P4 STG.E [R4.64], R95 ;  /* 0x0000005f04004986 */ /* 0x0003e8000c101908 */
[----:B------:R1:W-:Y:S01]  /*4dc70*/  @P2 STG.E [R8.64], R91 ;  /* 0x0000005b08002986 */ /* 0x0003e2000c101908 */
[----:B--2---:R-:W-:-:S03]  /*4dc80*/  LEA R2, P2, R11, R16, 0x2 ;  /* 0x000000100b027211 */ /* 0x004fc600078410ff */
[----:B------:R-:W2:Y:S01]  /*4dc90*/  LDL.LU R19, [R1+0x106c] ;  /* 0x00106c0001137983 */ /* 0x000ea20000300800 */
[----:B------:R-:W-:Y:S02]  /*4dca0*/  LEA.HI.X.SX32 R3, R11, R17, 0x2, P2 ;  /* 0x000000110b037211 */ /* 0x000fe400010f16ff */
[----:B------:R-:W-:Y:S02]  /*4dcb0*/  ISETP.LT.AND P3, PT, R6, c[0x0][0x17c], !P0 ;  /* 0x00005f0006007a0c */ /* 0x000fe40004761270 */
[----:B------:R-:W-:-:S04]  /*4dcc0*/  LEA R6, P6, R15, R16, 0x2 ;  /* 0x000000100f067211 */ /* 0x000fc800078c10ff */
[----:B------:R-:W-:Y:S02]  /*4dcd0*/  LEA.HI.X.SX32 R7, R15, R17, 0x2, P6 ;  /* 0x000000110f077211 */ /* 0x000fe400030f16ff */
[----:B----4-:R-:W-:Y:S02]  /*4dce0*/  ISETP.LT.AND P1, PT, R18, c[0x0][0x17c], !P0 ;  /* 0x00005f0012007a0c */ /* 0x010fe40004721270 */
[----:B------:R-:W4:Y:S04]  /*4dcf0*/  LDL.LU R18, [R1+0x1068] ;  /* 0x0010680001127983 */ /* 0x000f280000300800 */
[----:B------:R-:W4:Y:S01]  /*4dd00*/  LDL.LU R15, [R1+0x1064] ;  /* 0x00106400010f7983 */ /* 0x000f220000300800 */
[----:B---3--:R-:W-:-:S03]  /*4dd10*/  ISETP.LT.AND P2, PT, R14, c[0x0][0x17c], !P0 ;  /* 0x00005f000e007a0c */ /* 0x008fc60004741270 */
[----:B------:R-:W3:Y:S01]  /*4dd20*/  LDL.LU R14, [R1+0x1060] ;  /* 0x00106000010e7983 */ /* 0x000ee20000300800 */
[----:B------:R-:W-:Y:S01]  /*4dd30*/  ISETP.LT.AND P5, PT, R24, c[0x0][0x17c], !P0 ;  /* 0x00005f0018007a0c */ /* 0x000fe200047a1270 */
[----:B------:R-:W-:Y:S01]  /*4dd40*/  IMAD R13, R0, 0x2, R11 ;  /* 0x00000002000d7824 */ /* 0x000fe200078e020b */
[----:B------:R-:W-:-:S03]  /*4dd50*/  ISETP.LT.AND P4, PT, R22, c[0x0][0x17c], !P0 ;  /* 0x00005f0016007a0c */ /* 0x000fc60004781270 */
[----:B------:R-:W-:Y:S01]  /*4dd60*/  IMAD R11, R0, 0x2, R13 ;  /* 0x00000002000b7824 */ /* 0x000fe200078e020d */
[----:B-1----:R-:W-:-:S04]  /*4dd70*/  LEA R4, P6, R13, R16, 0x2 ;  /* 0x000000100d047211 */ /* 0x002fc800078c10ff */
[----:B------:R-:W-:Y:S01]  /*4dd80*/  LEA.HI.X.SX32 R5, R13, R17, 0x2, P6 ;  /* 0x000000110d057211 */ /* 0x000fe200030f16ff */
[----:B------:R-:W-:Y:S02]  /*4dd90*/  IMAD R13, R0, 0x2, R11 ;  /* 0x00000002000d7824 */ /* 0x000fe400078e020b */
[----:B------:R1:W-:Y:S04]  /*4dda0*/  @P5 STG.E [R6.64], R87 ;  /* 0x0000005706005986 */ /* 0x0003e8000c101908 */
[----:B------:R1:W-:Y:S01]  /*4ddb0*/  @P3 STG.E [R2.64], R83 ;  /* 0x0000005302003986 */ /* 0x0003e2000c101908 */
[----:B------:R-:W-:Y:S02]  /*4ddc0*/  LEA R8, P3, R11, R16, 0x2 ;  /* 0x000000100b087211 */ /* 0x000fe400078610ff */
[----:B------:R-:W-:-:S02]  /*4ddd0*/  ISETP.LT.AND P5, PT, R20, c[0x0][0x17c], !P0 ;  /* 0x00005f0014007a0c */ /* 0x000fc400047a1270 */
[-C--:B------:R-:W-:Y:S01]  /*4dde0*/  LEA.HI.X.SX32 R9, R11, R17.reuse, 0x2, P3 ;  /* 0x000000110b097211 */ /* 0x080fe200018f16ff */
[----:B------:R-:W-:Y:S01]  /*4ddf0*/  IMAD R11, R0, 0x2, R13 ;  /* 0x00000002000b7824 */ /* 0x000fe200078e020d */
[CC--:B-1----:R-:W-:Y:S01]  /*4de00*/  LEA R6, P6, R13.reuse, R16.reuse, 0x2 ;  /* 0x000000100d067211 */ /* 0x0c2fe200078c10ff */
[----:B------:R1:W-:Y:S01]  /*4de10*/  @P4 STG.E [R4.64], R79 ;  /* 0x0000004f04004986 */ /* 0x0003e2000c101908 */
[----:B------:R-:W-:Y:S02]  /*4de20*/  ISETP.LT.AND P4, PT, R12, c[0x0][0x17c], !P0 ;  /* 0x00005f000c007a0c */ /* 0x000fe40004781270 */
[-C--:B------:R-:W-:Y:S01]  /*4de30*/  LEA.HI.X.SX32 R7, R13, R17.reuse, 0x2, P6 ;  /* 0x000000110d077211 */ /* 0x080fe200030f16ff */
[----:B------:R2:W-:Y:S01]  /*4de40*/  @P1 STG.E [R8.64], R75 ;  /* 0x0000004b08001986 */ /* 0x0005e2000c101908 */
[C---:B------:R-:W-:Y:S01]  /*4de50*/  IMAD R13, R0.reuse, 0x2, R11 ;  /* 0x00000002000d7824 */ /* 0x040fe200078e020b */
[CC--:B------:R-:W-:Y:S02]  /*4de60*/  LEA R2, P1, R11.reuse, R16.reuse, 0x2 ;  /* 0x000000100b027211 */ /* 0x0c0fe400078210ff */
[----:B------:R-:W3:Y:S02]  /*4de70*/  LDL.LU R12, [R1+0x105c] ;  /* 0x00105c00010c7983 */ /* 0x000ee40000300800 */
[----:B------:R-:W-:Y:S01]  /*4de80*/  LEA.HI.X.SX32 R3, R11, R17, 0x2, P1 ;  /* 0x000000110b037211 */ /* 0x000fe200008f16ff */
[----:B------:R-:W-:Y:S01]  /*4de90*/  IMAD R11, R0, 0x2, R13 ;  /* 0x00000002000b7824 */ /* 0x000fe200078e020d */
[----:B-1----:R-:W-:Y:S01]  /*4dea0*/  LEA R4, P6, R13, R16, 0x2 ;  /* 0x000000100d047211 */ /* 0x002fe200078c10ff */
[----:B------:R1:W-:Y:S01]  /*4deb0*/  @P5 STG.E [R6.64], R71 ;  /* 0x0000004706005986 */ /* 0x0003e2000c101908 */
[----:B------:R-:W-:-:S02]  /*4dec0*/  ISETP.LT.AND P3, PT, R10, c[0x0][0x17c], !P0 ;  /* 0x00005f000a007a0c */ /* 0x000fc40004761270 */
[----:B------:R-:W-:Y:S01]  /*4ded0*/  LEA.HI.X.SX32 R5, R13, R17, 0x2, P6 ;  /* 0x000000110d057211 */ /* 0x000fe200030f16ff */
[----:B------:R-:W3:Y:S01]  /*4dee0*/  LDL.LU R10, [R1+0x1058] ;  /* 0x00105800010a7983 */ /* 0x000ee20000300800 */
[----:B--2---:R-:W-:-:S03]  /*4def0*/  ISETP.LT.AND P5, PT, R19, c[0x0][0x17c], !P0 ;  /* 0x00005f0013007a0c */ /* 0x004fc600047a1270 */
[----:B------:R2:W-:Y:S01]  /*4df00*/  @P2 STG.E [R2.64], R67 ;  /* 0x0000004302002986 */ /* 0x0005e2000c101908 */
[----:B------:R-:W-:-:S03]  /*4df10*/  LEA R8, P2, R11, R16, 0x2 ;  /* 0x000000100b087211 */ /* 0x000fc600078410ff */
[----:B------:R-:W3:Y:S01]  /*4df20*/  LDL.LU R19, [R1+0x1054] ;  /* 0x0010540001137983 */ /* 0x000ee20000300800 */
        /* <DEDUP_REMOVED lines=14> */
[----:B--2---:R-:W-:-:S04]  /*4e010*/  LEA R2, P3, R11, R16, 0x2 ;  /* 0x000000100b027211 */ /* 0x004fc800078610ff */
[----:B------:R-:W-:Y:S02]  /*4e020*/  LEA.HI.X.SX32 R3, R11, R17, 0x2, P3 ;  /* 0x000000110b037211 */ /* 0x000fe400018f16ff */
[C---:B------:R-:W-:Y:S02]  /*4e030*/  LEA R4, P6, R13.reuse, R16, 0x2 ;  /* 0x000000100d047211 */ /* 0x040fe400078c10ff */
[----:B------:R-:W-:Y:S01]  /*4e040*/  LEA R11, R0, R13, 0x1 ;  /* 0x0000000d000b7211 */ /* 0x000fe200078e08ff */
[----:B------:R2:W-:Y:S01]  /*4e050*/  @P5 STG.E [R6.64], R55 ;  /* 0x0000003706005986 */ /* 0x0005e2000c101908 */
[----:B------:R-:W-:-:S03]  /*4e060*/  LEA.HI.X.SX32 R5, R13, R17, 0x2, P6 ;  /* 0x000000110d057211 */ /* 0x000fc600030f16ff */
[----:B------:R-:W-:Y:S01]  /*4e070*/  IMAD R13, R0, 0x2, R11 ;  /* 0x00000002000d7824 */ /* 0x000fe200078e020b */
[----:B------:R3:W-:Y:S01]  /*4e080*/  @P1 STG.E [R2.64], R51 ;  /* 0x0000003302001986 */ /* 0x0007e2000c101908 */
[-C--:B-1----:R-:W-:Y:S02]  /*4e090*/  LEA R8, P1, R11, R16.reuse, 0x2 ;  /* 0x000000100b087211 */ /* 0x082fe400078210ff */
[----:B------:R-:W-:Y:S02]  /*4e0a0*/  ISETP.LT.AND P5, PT, R12, c[0x0][0x17c], !P0 ;  /* 0x00005f000c007a0c */ /* 0x000fe400047a1270 */
[----:B--2---:R-:W-:Y:S01]  /*4e0b0*/  LEA R6, P6, R13, R16, 0x2 ;  /* 0x000000100d067211 */ /* 0x004fe200078c10ff */
[----:B------:R-:W2:Y:S01]  /*4e0c0*/  LDL.LU R12, [R1+0x1044] ;  /* 0x00104400010c7983 */ /* 0x000ea20000300800 */
[-C--:B------:R-:W-:Y:S02]  /*4e0d0*/  LEA.HI.X.SX32 R9, R11, R17.reuse, 0x2, P1 ;  /* 0x000000110b097211 */ /* 0x080fe400008f16ff */
[----:B------:R-:W-:-:S02]  /*4e0e0*/  LEA.HI.X.SX32 R7, R13, R17, 0x2, P6 ;  /* 0x000000110d077211 */ /* 0x000fc400030f16ff */
[----:B------:R-:W-:Y:S02]  /*4e0f0*/  ISETP.LT.AND P3, PT, R10, c[0x0][0x17c], !P0 ;  /* 0x00005f000a007a0c */ /* 0x000fe40004761270 */
[----:B------:R-:W2:Y:S04]  /*4e100*/  LDL.LU R10, [R1+0x1040] ;  /* 0x00104000010a7983 */ /* 0x000ea80000300800 */
[----:B------:R1:W-:Y:S04]  /*4e110*/  @P4 STG.E [R4.64], R47 ;  /* 0x0000002f04004986 */ /* 0x0003e8000c101908 */
[----:B------:R1:W-:Y:S04]  /*4e120*/  @P2 STG.E [R8.64], R43 ;  /* 0x0000002b08002986 */ /* 0x0003e8000c101908 */
[----:B------:R-:W2:Y:S04]  /*4e130*/  LDL.LU R20, [R1+0x103c] ;  /* 0x00103c0001147983 */ /* 0x000ea80000300800 */
[----:B------:R1:W-:Y:S01]  /*4e140*/  @P5 STG.E [R6.64], R39 ;  /* 0x0000002706005986 */ /* 0x0003e2000c101908 */
[----:B----4-:R-:W-:-:S03]  /*4e150*/  ISETP.LT.AND P1, PT, R18, c[0x0][0x17c], !P0 ;  /* 0x00005f0012007a0c */ /* 0x010fc60004721270 */
[----:B------:R-:W4:Y:S01]  /*4e160*/  LDL.LU R18, [R1+0x1038] ;  /* 0x0010380001127983 */ /* 0x000f220000300800 */
[----:B---3--:R-:W-:-:S03]  /*4e170*/  ISETP.LT.AND P5, PT, R14, c[0x0][0x17c], !P0 ;  /* 0x00005f000e007a0c */ /* 0x008fc600047a1270 */
[----:B------:R-:W3:Y:S01]  /*4e180*/  LDL.LU R14, [R1+0x1330] ;  /* 0x00133000010e7983 */ /* 0x000ee20000300800 */
[----:B------:R-:W-:-:S04]  /*4e190*/  IMAD R11, R0, 0x2, R13 ;  /* 0x00000002000b7824 */ /* 0x000fc800078e020d */
[----:B------:R-:W-:Y:S01]  /*4e1a0*/  IMAD R13, R0, 0x2, R11 ;  /* 0x00000002000d7824 */ /* 0x000fe200078e020b */
[----:B------:R-:W-:-:S04]  /*4e1b0*/  LEA R2, P2, R11, R16, 0x2 ;  /* 0x000000100b027211 */ /* 0x000fc800078410ff */
[----:B------:R-:W-:Y:S01]  /*4e1c0*/  LEA.HI.X.SX32 R3, R11, R17, 0x2, P2 ;  /* 0x000000110b037211 */ /* 0x000fe200010f16ff */
[----:B------:R-:W-:Y:S01]  /*4e1d0*/  IMAD R11, R0, 0x2, R13 ;  /* 0x00000002000b7824 */ /* 0x000fe200078e020d */
[----:B-1----:R-:W-:-:S04]  /*4e1e0*/  LEA R4, P6, R13, R16, 0x2 ;  /* 0x000000100d047211 */ /* 0x002fc800078c10ff */
[-C--:B------:R-:W-:Y:S01]  /*4e1f0*/  LEA.HI.X.SX32 R5, R13, R17.reuse, 0x2, P6 ;  /* 0x000000110d057211 */ /* 0x080fe200030f16ff */
[C---:B------:R-:W-:Y:S01]  /*4e200*/  IMAD R13, R0.reuse, 0x2, R11 ;  /* 0x00000002000d7824 */ /* 0x040fe200078e020b */
[----:B------:R1:W-:Y:S01]  /*4e210*/  @P3 STG.E [R2.64], R23 ;  /* 0x0000001702003986 */ /* 0x0003e2000c101908 */
[----:B------:R-:W-:Y:S02]  /*4e220*/  ISETP.LT.AND P2, PT, R15, c[0x0][0x17c], !P0 ;  /* 0x00005f000f007a0c */ /* 0x000fe40004741270 */
[-C--:B------:R-:W-:Y:S01]  /*4e230*/  LEA R8, P3, R11, R16.reuse, 0x2 ;  /* 0x000000100b087211 */ /* 0x080fe200078610ff */
[C---:B------:R-:W-:Y:S01]  /*4e240*/  IMAD R15, R0.reuse, 0x2, R13 ;  /* 0x00000002000f7824 */ /* 0x040fe200078e020d */
[----:B------:R-:W-:Y:S02]  /*4e250*/  ISETP.LT.AND P4, PT, R19, c[0x0][0x17c], !P0 ;  /* 0x00005f0013007a0c */ /* 0x000fe40004781270 */
[----:B------:R-:W-:Y:S01]  /*4e260*/  LEA.HI.X.SX32 R9, R11, R17, 0x2, P3 ;  /* 0x000000110b097211 */ /* 0x000fe200018f16ff */
[----:B------:R-:W-:Y:S01]  /*4e270*/  IMAD R11, R0, 0x2, R15 ;  /* 0x00000002000b7824 */ /* 0x000fe200078e020f */
[----:B------:R-:W-:-:S03]  /*4e280*/  LEA R6, P6, R13, R16, 0x2 ;  /* 0x000000100d067211 */ /* 0x000fc600078c10ff */
[----:B------:R-:W-:Y:S01]  /*4e290*/  IMAD R19, R0, 0x2, R11 ;  /* 0x0000000200137824 */ /* 0x000fe200078e020b */
[----:B------:R-:W-:-:S03]  /*4e2a0*/  LEA.HI.X.SX32 R7, R13, R17, 0x2, P6 ;  /* 0x000000110d077211 */ /* 0x000fc600030f16ff */
[C---:B------:R-:W-:Y:S02]  /*4e2b0*/  IMAD R13, R0.reuse, 0x2, R19 ;  /* 0x00000002000d7824 */ /* 0x040fe400078e0213 */
[----:B------:R2:W-:Y:S02]  /*4e2c0*/  @P4 STG.E [R4.64], R123 ;  /* 0x0000007b04004986 */ /* 0x0005e4000c101908 */
[C---:B------:R-:W-:Y:S02]  /*4e2d0*/  IMAD R21, R0.reuse, 0x2, R13 ;  /* 0x0000000200157824 */ /* 0x040fe400078e020d */
[----:B------:R2:W-:Y:S01]  /*4e2e0*/  @P1 STG.E [R8.64], R119 ;  /* 0x0000007708001986 */ /* 0x0005e2000c101908 */
[----:B-1----:R-:W-:Y:S01]  /*4e2f0*/  LEA R2, P1, R15, R16, 0x2 ;  /* 0x000000100f027211 */ /* 0x002fe200078210ff */
[----:B------:R-:W-:Y:S01]  /*4e300*/  IMAD R0, R0, 0x2, R21 ;  /* 0x0000000200007824 */ /* 0x000fe200078e0215 */
[----:B--2---:R-:W-:Y:S01]  /*4e310*/  ISETP.LT.AND P3, PT, R10, c[0x0][0x17c], !P0 ;  /* 0x00005f000a007a0c */ /* 0x004fe20004761270 */
[----:B------:R1:W-:Y:S01]  /*4e320*/  @P2 STG.E [R6.64], R115 ;  /* 0x0000007306002986 */ /* 0x0003e2000c101908 */
[----:B------:R-:W-:-:S02]  /*4e330*/  ISETP.LT.AND P4, PT, R12, c[0x0][0x17c], !P0 ;  /* 0x00005f000c007a0c */ /* 0x000fc40004781270 */
[-C--:B------:R-:W-:Y:S02]  /*4e340*/  LEA.HI.X.SX32 R3, R15, R17.reuse, 0x2, P1 ;  /* 0x000000110f037211 */ /* 0x080fe400008f16ff */
[-C--:B------:R-:W-:Y:S02]  /*4e350*/  LEA R4, P2, R11, R16.reuse, 0x2 ;  /* 0x000000100b047211 */ /* 0x080fe400078410ff */
[-C--:B------:R-:W-:Y:S02]  /*4e360*/  LEA R10, P6, R19, R16.reuse, 0x2 ;  /* 0x00000010130a7211 */ /* 0x080fe400078c10ff */
[----:B------:R-:W-:Y:S02]  /*4e370*/  LEA R12, P1, R13, R16, 0x2 ;  /* 0x000000100d0c7211 */ /* 0x000fe400078210ff */
[-C--:B------:R-:W-:Y:S02]  /*4e380*/  LEA.HI.X.SX32 R5, R11, R17.reuse, 0x2, P2 ;  /* 0x000000110b057211 */ /* 0x080fe400010f16ff */
[----:B------:R-:W-:-:S02]  /*4e390*/  LEA.HI.X.SX32 R11, R19, R17, 0x2, P6 ;  /* 0x00000011130b7211 */ /* 0x000fc400030f16ff */
[-C--:B------:R-:W-:Y:S02]  /*4e3a0*/  LEA R8, P6, R0, R16.reuse, 0x2 ;  /* 0x0000001000087211 */ /* 0x080fe400078c10ff */
[----:B------:R-:W-:Y:S02]  /*4e3b0*/  ISETP.LT.AND P2, PT, R20, c[0x0][0x17c], !P0 ;  /* 0x00005f0014007a0c */ /* 0x000fe40004741270 */
[-C--:B------:R-:W-:Y:S02]  /*4e3c0*/  LEA.HI.X.SX32 R13, R13, R17.reuse, 0x2, P1 ;  /* 0x000000110d0d7211 */ /* 0x080fe400008f16ff */
[-C--:B------:R-:W-:Y:S02]  /*4e3d0*/  LEA.HI.X.SX32 R9, R0, R17.reuse, 0x2, P6 ;  /* 0x0000001100097211 */ /* 0x080fe400030f16ff */
[C---:B------:R-:W-:Y:S02]  /*4e3e0*/  LEA R16, P6, R21.reuse, R16, 0x2 ;  /* 0x0000001015107211 */ /* 0x040fe400078c10ff */
[----:B----4-:R-:W-:Y:S01]  /*4e3f0*/  ISETP.LT.AND P1, PT, R18, c[0x0][0x17c], !P0 ;  /* 0x00005f0012007a0c */ /* 0x010fe20004721270 */
[----:B------:R1:W-:Y:S01]  /*4e400*/  @P5 STG.E [R2.64], R103 ;  /* 0x0000006702005986 */ /* 0x0003e2000c101908 */
[----:B------:R-:W-:-:S03]  /*4e410*/  LEA.HI.X.SX32 R17, R21, R17, 0x2, P6 ;  /* 0x0000001115117211 */ /* 0x000fc600030f16ff */
[----:B------:R1:W-:Y:S04]  /*4e420*/  @P4 STG.E [R4.64], R107 ;  /* 0x0000006b04004986 */ /* 0x0003e8000c101908 */
[----:B------:R1:W-:Y:S04]  /*4e430*/  @P3 STG.E [R10.64], R127 ;  /* 0x0000007f0a003986 */ /* 0x0003e8000c101908 */
[----:B------:R1:W-:Y:S04]  /*4e440*/  @P2 STG.E [R12.64], R247 ;  /* 0x000000f70c002986 */ /* 0x0003e8000c101908 */
[----:B------:R1:W-:Y:S01]  /*4e450*/  @P1 STG.E [R16.64], R111 ;  /* 0x0000006f10001986 */ /* 0x0003e2000c101908 */
[----:B---3--:R-:W-:-:S13]  /*4e460*/  ISETP.LT.AND P0, PT, R14, c[0x0][0x17c], !P0 ;  /* 0x00005f000e007a0c */ /* 0x008fda0004701270 */
[----:B------:R-:W-:Y:S05]  /*4e470*/  @!P0 EXIT ;  /* 0x000000000000894d */ /* 0x000fea0003800000 */
[----:B-1----:R-:W-:Y:S01]  /*4e480*/  STG.E [R8.64], R131 ;  /* 0x0000008308007986 */ /* 0x002fe2000c101908 */
[----:B------:R-:W-:Y:S05]  /*4e490*/  EXIT ;  /* 0x000000000000794d */ /* 0x000fea0003800000 */
.L_x_3:
[----:B------:R-:W-:-:S00]  /*4e4a0*/  BRA `(.L_x_3) ;  /* 0xfffffff000007947 */ /* 0x000fc0000383ffff */
[----:B------:R-:W-:-:S00]  /*4e4b0*/  NOP ;  /* 0x0000000000007918 */ /* 0x000fc00000000000 */
        /* <DEDUP_REMOVED lines=12> */
.L_x_4:


//--------------------- .nv.shared.matmul_kernel  --------------------------
	.section	.nv.shared.matmul_kernel,"aw",@nobits
	.sectionflags	@""
	.align	16
